//
// Generated by NVIDIA NVVM Compiler
//
// Compiler Build ID: CL-36424714
// Cuda compilation tools, release 13.0, V13.0.88
// Based on NVVM 20.0.0
//

.version 9.0
.target sm_100
.address_size 64

	// .globl	_Z21flashattn2_fwd_kernelPKfS0_S0_PfS1_iiiib
.extern .shared .align 16 .b8 shared[];

.visible .entry _Z21flashattn2_fwd_kernelPKfS0_S0_PfS1_iiiib(
	.param .u64 .ptr .align 1 _Z21flashattn2_fwd_kernelPKfS0_S0_PfS1_iiiib_param_0,
	.param .u64 .ptr .align 1 _Z21flashattn2_fwd_kernelPKfS0_S0_PfS1_iiiib_param_1,
	.param .u64 .ptr .align 1 _Z21flashattn2_fwd_kernelPKfS0_S0_PfS1_iiiib_param_2,
	.param .u64 .ptr .align 1 _Z21flashattn2_fwd_kernelPKfS0_S0_PfS1_iiiib_param_3,
	.param .u64 .ptr .align 1 _Z21flashattn2_fwd_kernelPKfS0_S0_PfS1_iiiib_param_4,
	.param .u32 _Z21flashattn2_fwd_kernelPKfS0_S0_PfS1_iiiib_param_5,
	.param .u32 _Z21flashattn2_fwd_kernelPKfS0_S0_PfS1_iiiib_param_6,
	.param .u32 _Z21flashattn2_fwd_kernelPKfS0_S0_PfS1_iiiib_param_7,
	.param .u32 _Z21flashattn2_fwd_kernelPKfS0_S0_PfS1_iiiib_param_8,
	.param .u8 _Z21flashattn2_fwd_kernelPKfS0_S0_PfS1_iiiib_param_9
)
{
	.local .align 16 .b8 	__local_depot0[1024];
	.reg .b64 	%SP;
	.reg .b64 	%SPL;
	.reg .pred 	%p<112>;
	.reg .b16 	%rs<2>;
	.reg .b32 	%r<262>;
	.reg .b32 	%f<597>;
	.reg .b64 	%rd<167>;

	mov.u64 	%SPL, __local_depot0;
	ld.param.u64 	%rd29, [_Z21flashattn2_fwd_kernelPKfS0_S0_PfS1_iiiib_param_0];
	ld.param.u64 	%rd30, [_Z21flashattn2_fwd_kernelPKfS0_S0_PfS1_iiiib_param_3];
	ld.param.u32 	%r105, [_Z21flashattn2_fwd_kernelPKfS0_S0_PfS1_iiiib_param_6];
	ld.param.u32 	%r106, [_Z21flashattn2_fwd_kernelPKfS0_S0_PfS1_iiiib_param_7];
	ld.param.u32 	%r107, [_Z21flashattn2_fwd_kernelPKfS0_S0_PfS1_iiiib_param_8];
	ld.param.s8 	%rs1, [_Z21flashattn2_fwd_kernelPKfS0_S0_PfS1_iiiib_param_9];
	cvta.to.global.u64 	%rd1, %rd29;
	cvta.to.global.u64 	%rd2, %rd30;
	add.u64 	%rd3, %SPL, 0;
	add.u64 	%rd4, %SPL, 256;
	add.u64 	%rd5, %SPL, 512;
	add.u64 	%rd6, %SPL, 768;
	mov.u32 	%r108, %ctaid.x;
	shl.b32 	%r1, %r108, 6;
	setp.le.s32 	%p1, %r106, %r1;
	@%p1 bra 	$L__BB0_50;
	mov.u32 	%r109, %ctaid.z;
	mov.u32 	%r110, %ctaid.y;
	sub.s32 	%r111, %r106, %r1;
	min.s32 	%r112, %r111, 64;
	mad.lo.s32 	%r113, %r105, %r109, %r110;
	mul.lo.s32 	%r2, %r113, %r106;
	mul.lo.s32 	%r114, %r2, %r107;
	cvt.s64.s32 	%rd7, %r114;
	shl.b32 	%r3, %r107, 8;
	mov.u32 	%r4, %tid.x;
	setp.ge.s32 	%p2, %r4, %r112;
	@%p2 bra 	$L__BB0_50;
	add.s32 	%r5, %r1, %r4;
	setp.lt.s32 	%p3, %r107, 1;
	@%p3 bra 	$L__BB0_15;
	mul.lo.s32 	%r6, %r107, %r5;
	add.s32 	%r116, %r107, -1;
	and.b32  	%r7, %r107, 15;
	setp.lt.u32 	%p4, %r116, 15;
	mov.b32 	%r227, 0;
	@%p4 bra 	$L__BB0_6;
	and.b32  	%r227, %r107, 2147483632;
	mov.b32 	%r225, 0;
$L__BB0_5:
	.pragma "nounroll";
	add.s32 	%r118, %r225, %r6;
	cvt.u64.u32 	%rd35, %r118;
	add.s64 	%rd36, %rd35, %rd7;
	shl.b64 	%rd37, %rd36, 2;
	add.s64 	%rd38, %rd1, %rd37;
	ld.global.nc.f32 	%f67, [%rd38];
	mul.wide.u32 	%rd39, %r225, 4;
	add.s64 	%rd40, %rd3, %rd39;
	ld.global.nc.f32 	%f68, [%rd38+4];
	ld.global.nc.f32 	%f69, [%rd38+8];
	ld.global.nc.f32 	%f70, [%rd38+12];
	st.local.v4.f32 	[%rd40], {%f67, %f68, %f69, %f70};
	ld.global.nc.f32 	%f71, [%rd38+16];
	ld.global.nc.f32 	%f72, [%rd38+20];
	ld.global.nc.f32 	%f73, [%rd38+24];
	ld.global.nc.f32 	%f74, [%rd38+28];
	st.local.v4.f32 	[%rd40+16], {%f71, %f72, %f73, %f74};
	ld.global.nc.f32 	%f75, [%rd38+32];
	ld.global.nc.f32 	%f76, [%rd38+36];
	ld.global.nc.f32 	%f77, [%rd38+40];
	ld.global.nc.f32 	%f78, [%rd38+44];
	st.local.v4.f32 	[%rd40+32], {%f75, %f76, %f77, %f78};
	ld.global.nc.f32 	%f79, [%rd38+48];
	ld.global.nc.f32 	%f80, [%rd38+52];
	ld.global.nc.f32 	%f81, [%rd38+56];
	ld.global.nc.f32 	%f82, [%rd38+60];
	st.local.v4.f32 	[%rd40+48], {%f79, %f80, %f81, %f82};
	add.s32 	%r225, %r225, 16;
	setp.ne.s32 	%p5, %r225, %r227;
	@%p5 bra 	$L__BB0_5;
$L__BB0_6:
	setp.eq.s32 	%p6, %r7, 0;
	@%p6 bra 	$L__BB0_15;
	and.b32  	%r12, %r107, 7;
	setp.lt.u32 	%p7, %r7, 8;
	@%p7 bra 	$L__BB0_9;
	add.s32 	%r119, %r227, %r6;
	cvt.u64.u32 	%rd41, %r119;
	add.s64 	%rd42, %rd41, %rd7;
	shl.b64 	%rd43, %rd42, 2;
	add.s64 	%rd44, %rd1, %rd43;
	ld.global.nc.f32 	%f83, [%rd44];
	cvt.u64.u32 	%rd45, %r227;
	mul.wide.u32 	%rd46, %r227, 4;
	add.s64 	%rd47, %rd3, %rd46;
	st.local.f32 	[%rd47], %f83;
	cvt.u64.u32 	%rd48, %r6;
	add.s64 	%rd49, %rd45, %rd48;
	add.s64 	%rd50, %rd49, %rd7;
	shl.b64 	%rd51, %rd50, 2;
	add.s64 	%rd52, %rd1, %rd51;
	ld.global.nc.f32 	%f84, [%rd52+4];
	st.local.f32 	[%rd47+4], %f84;
	ld.global.nc.f32 	%f85, [%rd52+8];
	st.local.f32 	[%rd47+8], %f85;
	ld.global.nc.f32 	%f86, [%rd52+12];
	st.local.f32 	[%rd47+12], %f86;
	ld.global.nc.f32 	%f87, [%rd52+16];
	st.local.f32 	[%rd47+16], %f87;
	ld.global.nc.f32 	%f88, [%rd52+20];
	st.local.f32 	[%rd47+20], %f88;
	ld.global.nc.f32 	%f89, [%rd52+24];
	st.local.f32 	[%rd47+24], %f89;
	ld.global.nc.f32 	%f90, [%rd52+28];
	st.local.f32 	[%rd47+28], %f90;
	add.s32 	%r227, %r227, 8;
$L__BB0_9:
	setp.eq.s32 	%p8, %r12, 0;
	@%p8 bra 	$L__BB0_15;
	and.b32  	%r15, %r107, 3;
	setp.lt.u32 	%p9, %r12, 4;
	@%p9 bra 	$L__BB0_12;
	add.s32 	%r120, %r227, %r6;
	cvt.u64.u32 	%rd53, %r120;
	add.s64 	%rd54, %rd53, %rd7;
	shl.b64 	%rd55, %rd54, 2;
	add.s64 	%rd56, %rd1, %rd55;
	ld.global.nc.f32 	%f91, [%rd56];
	cvt.u64.u32 	%rd57, %r227;
	mul.wide.u32 	%rd58, %r227, 4;
	add.s64 	%rd59, %rd3, %rd58;
	st.local.f32 	[%rd59], %f91;
	cvt.u64.u32 	%rd60, %r6;
	add.s64 	%rd61, %rd57, %rd60;
	add.s64 	%rd62, %rd61, %rd7;
	shl.b64 	%rd63, %rd62, 2;
	add.s64 	%rd64, %rd1, %rd63;
	ld.global.nc.f32 	%f92, [%rd64+4];
	st.local.f32 	[%rd59+4], %f92;
	ld.global.nc.f32 	%f93, [%rd64+8];
	st.local.f32 	[%rd59+8], %f93;
	ld.global.nc.f32 	%f94, [%rd64+12];
	st.local.f32 	[%rd59+12], %f94;
	add.s32 	%r227, %r227, 4;
$L__BB0_12:
	setp.eq.s32 	%p10, %r15, 0;
	@%p10 bra 	$L__BB0_15;
	mov.b32 	%r230, 0;
$L__BB0_14:
	.pragma "nounroll";
	add.s32 	%r122, %r227, %r6;
	cvt.u64.u32 	%rd65, %r122;
	add.s64 	%rd66, %rd65, %rd7;
	shl.b64 	%rd67, %rd66, 2;
	add.s64 	%rd68, %rd1, %rd67;
	ld.global.nc.f32 	%f95, [%rd68];
	mul.wide.u32 	%rd69, %r227, 4;
	add.s64 	%rd70, %rd3, %rd69;
	st.local.f32 	[%rd70], %f95;
	add.s32 	%r227, %r227, 1;
	add.s32 	%r230, %r230, 1;
	setp.ne.s32 	%p11, %r230, %r15;
	@%p11 bra 	$L__BB0_14;
$L__BB0_15:
	mov.u32 	%r124, shared;
	add.s32 	%r22, %r124, %r3;
	mov.f32 	%f568, 0f00000000;
	st.local.v4.f32 	[%rd4], {%f568, %f568, %f568, %f568};
	st.local.v4.f32 	[%rd4+16], {%f568, %f568, %f568, %f568};
	st.local.v4.f32 	[%rd4+32], {%f568, %f568, %f568, %f568};
	st.local.v4.f32 	[%rd4+48], {%f568, %f568, %f568, %f568};
	st.local.v4.f32 	[%rd4+64], {%f568, %f568, %f568, %f568};
	st.local.v4.f32 	[%rd4+80], {%f568, %f568, %f568, %f568};
	st.local.v4.f32 	[%rd4+96], {%f568, %f568, %f568, %f568};
	st.local.v4.f32 	[%rd4+112], {%f568, %f568, %f568, %f568};
	st.local.v4.f32 	[%rd4+128], {%f568, %f568, %f568, %f568};
	st.local.v4.f32 	[%rd4+144], {%f568, %f568, %f568, %f568};
	st.local.v4.f32 	[%rd4+160], {%f568, %f568, %f568, %f568};
	st.local.v4.f32 	[%rd4+176], {%f568, %f568, %f568, %f568};
	st.local.v4.f32 	[%rd4+192], {%f568, %f568, %f568, %f568};
	st.local.v4.f32 	[%rd4+208], {%f568, %f568, %f568, %f568};
	st.local.v4.f32 	[%rd4+224], {%f568, %f568, %f568, %f568};
	st.local.v4.f32 	[%rd4+240], {%f568, %f568, %f568, %f568};
	add.s32 	%r23, %r107, -1;
	and.b32  	%r24, %r107, 15;
	add.s32 	%r25, %r24, -1;
	and.b32  	%r26, %r107, 7;
	and.b32  	%r27, %r107, 2147483632;
	and.b32  	%r28, %r107, 3;
	mov.f32 	%f569, 0fFF7FFFFF;
	mov.b32 	%r232, 0;
	mov.u32 	%r231, %r106;
$L__BB0_16:
	min.s32 	%r125, %r231, 64;
	max.s32 	%r34, %r125, 1;
	and.b32  	%r35, %r34, 3;
	sub.s32 	%r36, %r106, %r232;
	min.s32 	%r126, %r36, 64;
	mul.lo.s32 	%r37, %r126, %r107;
	setp.ge.s32 	%p12, %r4, %r37;
	@%p12 bra 	$L__BB0_19;
	mul.lo.s32 	%r38, %r232, %r107;
	mov.u32 	%r233, %r4;
$L__BB0_18:
	ld.param.u64 	%rd162, [_Z21flashattn2_fwd_kernelPKfS0_S0_PfS1_iiiib_param_2];
	ld.param.u64 	%rd161, [_Z21flashattn2_fwd_kernelPKfS0_S0_PfS1_iiiib_param_1];
	add.s32 	%r127, %r233, %r38;
	cvt.s64.s32 	%rd71, %r127;
	add.s64 	%rd72, %rd71, %rd7;
	cvta.to.global.u64 	%rd73, %rd161;
	shl.b64 	%rd74, %rd72, 2;
	add.s64 	%rd75, %rd73, %rd74;
	ld.global.nc.f32 	%f98, [%rd75];
	shl.b32 	%r128, %r233, 2;
	mov.u32 	%r129, shared;
	add.s32 	%r130, %r129, %r128;
	st.shared.f32 	[%r130], %f98;
	cvta.to.global.u64 	%rd76, %rd162;
	add.s64 	%rd77, %rd76, %rd74;
	ld.global.nc.f32 	%f99, [%rd77];
	add.s32 	%r131, %r130, %r3;
	st.shared.f32 	[%r131], %f99;
	mov.u32 	%r132, %ntid.x;
	add.s32 	%r233, %r233, %r132;
	setp.lt.s32 	%p13, %r233, %r37;
	@%p13 bra 	$L__BB0_18;
$L__BB0_19:
	bar.sync 	0;
	setp.lt.s32 	%p14, %r36, 1;
	mov.f32 	%f585, 0fFF7FFFFF;
	@%p14 bra 	$L__BB0_83;
	setp.lt.s32 	%p15, %r107, 1;
	@%p15 bra 	$L__BB0_53;
	mov.b32 	%r234, 0;
$L__BB0_22:
	setp.lt.u32 	%p43, %r23, 15;
	mul.lo.s32 	%r42, %r234, %r107;
	mov.f32 	%f577, 0f00000000;
	mov.b32 	%r237, 0;
	@%p43 bra 	$L__BB0_25;
	mov.f32 	%f577, 0f00000000;
	mov.b32 	%r235, 0;
$L__BB0_24:
	.pragma "nounroll";
	mul.wide.u32 	%rd83, %r235, 4;
	add.s64 	%rd84, %rd3, %rd83;
	ld.local.v4.f32 	{%f104, %f105, %f106, %f107}, [%rd84];
	add.s32 	%r159, %r235, %r42;
	shl.b32 	%r160, %r159, 2;
	mov.u32 	%r161, shared;
	add.s32 	%r162, %r161, %r160;
	ld.shared.f32 	%f108, [%r162];
	fma.rn.f32 	%f109, %f104, %f108, %f577;
	ld.shared.f32 	%f110, [%r162+4];
	fma.rn.f32 	%f111, %f105, %f110, %f109;
	ld.shared.f32 	%f112, [%r162+8];
	fma.rn.f32 	%f113, %f106, %f112, %f111;
	ld.shared.f32 	%f114, [%r162+12];
	fma.rn.f32 	%f115, %f107, %f114, %f113;
	ld.local.v4.f32 	{%f116, %f117, %f118, %f119}, [%rd84+16];
	ld.shared.f32 	%f120, [%r162+16];
	fma.rn.f32 	%f121, %f116, %f120, %f115;
	ld.shared.f32 	%f122, [%r162+20];
	fma.rn.f32 	%f123, %f117, %f122, %f121;
	ld.shared.f32 	%f124, [%r162+24];
	fma.rn.f32 	%f125, %f118, %f124, %f123;
	ld.shared.f32 	%f126, [%r162+28];
	fma.rn.f32 	%f127, %f119, %f126, %f125;
	ld.local.v4.f32 	{%f128, %f129, %f130, %f131}, [%rd84+32];
	ld.shared.f32 	%f132, [%r162+32];
	fma.rn.f32 	%f133, %f128, %f132, %f127;
	ld.shared.f32 	%f134, [%r162+36];
	fma.rn.f32 	%f135, %f129, %f134, %f133;
	ld.shared.f32 	%f136, [%r162+40];
	fma.rn.f32 	%f137, %f130, %f136, %f135;
	ld.shared.f32 	%f138, [%r162+44];
	fma.rn.f32 	%f139, %f131, %f138, %f137;
	ld.local.v4.f32 	{%f140, %f141, %f142, %f143}, [%rd84+48];
	ld.shared.f32 	%f144, [%r162+48];
	fma.rn.f32 	%f145, %f140, %f144, %f139;
	ld.shared.f32 	%f146, [%r162+52];
	fma.rn.f32 	%f147, %f141, %f146, %f145;
	ld.shared.f32 	%f148, [%r162+56];
	fma.rn.f32 	%f149, %f142, %f148, %f147;
	ld.shared.f32 	%f150, [%r162+60];
	fma.rn.f32 	%f577, %f143, %f150, %f149;
	add.s32 	%r235, %r235, 16;
	setp.eq.s32 	%p44, %r235, %r27;
	mov.u32 	%r237, %r27;
	@%p44 bra 	$L__BB0_25;
	bra.uni 	$L__BB0_24;
$L__BB0_25:
	setp.eq.s32 	%p45, %r24, 0;
	@%p45 bra 	$L__BB0_35;
	setp.lt.u32 	%p46, %r25, 7;
	@%p46 bra 	$L__BB0_28;
	mul.wide.u32 	%rd85, %r237, 4;
	add.s64 	%rd86, %rd3, %rd85;
	ld.local.f32 	%f152, [%rd86];
	add.s32 	%r163, %r237, %r42;
	shl.b32 	%r164, %r163, 2;
	mov.u32 	%r165, shared;
	add.s32 	%r166, %r165, %r164;
	ld.shared.f32 	%f153, [%r166];
	fma.rn.f32 	%f154, %f152, %f153, %f577;
	ld.local.f32 	%f155, [%rd86+4];
	ld.shared.f32 	%f156, [%r166+4];
	fma.rn.f32 	%f157, %f155, %f156, %f154;
	ld.local.f32 	%f158, [%rd86+8];
	ld.shared.f32 	%f159, [%r166+8];
	fma.rn.f32 	%f160, %f158, %f159, %f157;
	ld.local.f32 	%f161, [%rd86+12];
	ld.shared.f32 	%f162, [%r166+12];
	fma.rn.f32 	%f163, %f161, %f162, %f160;
	ld.local.f32 	%f164, [%rd86+16];
	ld.shared.f32 	%f165, [%r166+16];
	fma.rn.f32 	%f166, %f164, %f165, %f163;
	ld.local.f32 	%f167, [%rd86+20];
	ld.shared.f32 	%f168, [%r166+20];
	fma.rn.f32 	%f169, %f167, %f168, %f166;
	ld.local.f32 	%f170, [%rd86+24];
	ld.shared.f32 	%f171, [%r166+24];
	fma.rn.f32 	%f172, %f170, %f171, %f169;
	ld.local.f32 	%f173, [%rd86+28];
	ld.shared.f32 	%f174, [%r166+28];
	fma.rn.f32 	%f577, %f173, %f174, %f172;
	add.s32 	%r237, %r237, 8;
$L__BB0_28:
	setp.eq.s32 	%p47, %r26, 0;
	@%p47 bra 	$L__BB0_35;
	add.s32 	%r167, %r26, -1;
	setp.lt.u32 	%p48, %r167, 3;
	@%p48 bra 	$L__BB0_31;
	mul.wide.u32 	%rd87, %r237, 4;
	add.s64 	%rd88, %rd3, %rd87;
	ld.local.f32 	%f176, [%rd88];
	add.s32 	%r168, %r237, %r42;
	shl.b32 	%r169, %r168, 2;
	mov.u32 	%r170, shared;
	add.s32 	%r171, %r170, %r169;
	ld.shared.f32 	%f177, [%r171];
	fma.rn.f32 	%f178, %f176, %f177, %f577;
	ld.local.f32 	%f179, [%rd88+4];
	ld.shared.f32 	%f180, [%r171+4];
	fma.rn.f32 	%f181, %f179, %f180, %f178;
	ld.local.f32 	%f182, [%rd88+8];
	ld.shared.f32 	%f183, [%r171+8];
	fma.rn.f32 	%f184, %f182, %f183, %f181;
	ld.local.f32 	%f185, [%rd88+12];
	ld.shared.f32 	%f186, [%r171+12];
	fma.rn.f32 	%f577, %f185, %f186, %f184;
	add.s32 	%r237, %r237, 4;
$L__BB0_31:
	setp.eq.s32 	%p49, %r28, 0;
	@%p49 bra 	$L__BB0_35;
	setp.eq.s32 	%p50, %r28, 1;
	mul.wide.u32 	%rd89, %r237, 4;
	add.s64 	%rd10, %rd3, %rd89;
	ld.local.f32 	%f187, [%rd10];
	add.s32 	%r172, %r237, %r42;
	shl.b32 	%r173, %r172, 2;
	mov.u32 	%r174, shared;
	add.s32 	%r51, %r174, %r173;
	ld.shared.f32 	%f188, [%r51];
	fma.rn.f32 	%f577, %f187, %f188, %f577;
	@%p50 bra 	$L__BB0_35;
	setp.eq.s32 	%p51, %r28, 2;
	ld.local.f32 	%f189, [%rd10+4];
	ld.shared.f32 	%f190, [%r51+4];
	fma.rn.f32 	%f577, %f189, %f190, %f577;
	@%p51 bra 	$L__BB0_35;
	ld.local.f32 	%f191, [%rd10+8];
	ld.shared.f32 	%f192, [%r51+8];
	fma.rn.f32 	%f577, %f191, %f192, %f577;
$L__BB0_35:
	setp.ne.s16 	%p52, %rs1, 0;
	add.s32 	%r175, %r234, %r232;
	setp.gt.u32 	%p53, %r175, %r5;
	and.pred  	%p54, %p52, %p53;
	@%p54 bra 	$L__BB0_51;
	mul.wide.u32 	%rd90, %r234, 4;
	add.s64 	%rd91, %rd5, %rd90;
	st.local.f32 	[%rd91], %f577;
	bra.uni 	$L__BB0_52;
$L__BB0_37:
	setp.lt.s32 	%p100, %r107, 1;
	@%p100 bra 	$L__BB0_49;
	mul.lo.s32 	%r29, %r107, %r5;
	setp.lt.u32 	%p101, %r23, 7;
	mov.b32 	%r259, 0;
	@%p101 bra 	$L__BB0_41;
	add.s64 	%rd166, %rd4, 16;
	and.b32  	%r259, %r107, 2147483640;
	neg.s32 	%r258, %r259;
	cvt.u64.u32 	%rd121, %r29;
	add.s64 	%rd122, %rd7, %rd121;
	shl.b64 	%rd123, %rd122, 2;
	add.s64 	%rd124, %rd123, %rd2;
	add.s64 	%rd165, %rd124, 16;
$L__BB0_40:
	.pragma "nounroll";
	ld.local.v4.f32 	{%f516, %f517, %f518, %f519}, [%rd166+-16];
	div.rn.f32 	%f520, %f516, %f568;
	st.global.f32 	[%rd165+-16], %f520;
	div.rn.f32 	%f521, %f517, %f568;
	st.global.f32 	[%rd165+-12], %f521;
	div.rn.f32 	%f522, %f518, %f568;
	st.global.f32 	[%rd165+-8], %f522;
	div.rn.f32 	%f523, %f519, %f568;
	st.global.f32 	[%rd165+-4], %f523;
	ld.local.v4.f32 	{%f524, %f525, %f526, %f527}, [%rd166];
	div.rn.f32 	%f528, %f524, %f568;
	st.global.f32 	[%rd165], %f528;
	div.rn.f32 	%f529, %f525, %f568;
	st.global.f32 	[%rd165+4], %f529;
	div.rn.f32 	%f530, %f526, %f568;
	st.global.f32 	[%rd165+8], %f530;
	div.rn.f32 	%f531, %f527, %f568;
	st.global.f32 	[%rd165+12], %f531;
	add.s32 	%r258, %r258, 8;
	add.s64 	%rd166, %rd166, 32;
	add.s64 	%rd165, %rd165, 32;
	setp.ne.s32 	%p102, %r258, 0;
	@%p102 bra 	$L__BB0_40;
$L__BB0_41:
	setp.eq.s32 	%p103, %r26, 0;
	@%p103 bra 	$L__BB0_49;
	setp.lt.u32 	%p104, %r26, 4;
	@%p104 bra 	$L__BB0_44;
	cvt.u64.u32 	%rd125, %r259;
	mul.wide.u32 	%rd126, %r259, 4;
	add.s64 	%rd127, %rd4, %rd126;
	ld.local.f32 	%f532, [%rd127];
	div.rn.f32 	%f533, %f532, %f568;
	add.s32 	%r217, %r259, %r29;
	cvt.u64.u32 	%rd128, %r217;
	add.s64 	%rd129, %rd128, %rd7;
	shl.b64 	%rd130, %rd129, 2;
	add.s64 	%rd131, %rd2, %rd130;
	st.global.f32 	[%rd131], %f533;
	ld.local.f32 	%f534, [%rd127+4];
	div.rn.f32 	%f535, %f534, %f568;
	cvt.u64.u32 	%rd132, %r29;
	add.s64 	%rd133, %rd125, %rd132;
	add.s64 	%rd134, %rd133, %rd7;
	shl.b64 	%rd135, %rd134, 2;
	add.s64 	%rd136, %rd2, %rd135;
	st.global.f32 	[%rd136+4], %f535;
	ld.local.f32 	%f536, [%rd127+8];
	div.rn.f32 	%f537, %f536, %f568;
	st.global.f32 	[%rd136+8], %f537;
	ld.local.f32 	%f538, [%rd127+12];
	div.rn.f32 	%f539, %f538, %f568;
	st.global.f32 	[%rd136+12], %f539;
	add.s32 	%r259, %r259, 4;
$L__BB0_44:
	setp.eq.s32 	%p105, %r28, 0;
	@%p105 bra 	$L__BB0_49;
	setp.eq.s32 	%p106, %r28, 1;
	@%p106 bra 	$L__BB0_47;
	cvt.u64.u32 	%rd137, %r259;
	mul.wide.u32 	%rd138, %r259, 4;
	add.s64 	%rd139, %rd4, %rd138;
	ld.local.f32 	%f540, [%rd139];
	div.rn.f32 	%f541, %f540, %f568;
	add.s32 	%r218, %r259, %r29;
	cvt.u64.u32 	%rd140, %r218;
	add.s64 	%rd141, %rd140, %rd7;
	shl.b64 	%rd142, %rd141, 2;
	add.s64 	%rd143, %rd2, %rd142;
	st.global.f32 	[%rd143], %f541;
	ld.local.f32 	%f542, [%rd139+4];
	div.rn.f32 	%f543, %f542, %f568;
	cvt.u64.u32 	%rd144, %r29;
	add.s64 	%rd145, %rd137, %rd144;
	add.s64 	%rd146, %rd145, %rd7;
	shl.b64 	%rd147, %rd146, 2;
	add.s64 	%rd148, %rd2, %rd147;
	st.global.f32 	[%rd148+4], %f543;
	add.s32 	%r259, %r259, 2;
$L__BB0_47:
	and.b32  	%r219, %r107, 1;
	setp.eq.b32 	%p107, %r219, 1;
	not.pred 	%p108, %p107;
	@%p108 bra 	$L__BB0_49;
	mul.wide.u32 	%rd149, %r259, 4;
	add.s64 	%rd150, %rd4, %rd149;
	ld.local.f32 	%f544, [%rd150];
	div.rn.f32 	%f545, %f544, %f568;
	add.s32 	%r220, %r259, %r29;
	cvt.u64.u32 	%rd151, %r220;
	add.s64 	%rd152, %rd151, %rd7;
	shl.b64 	%rd153, %rd152, 2;
	add.s64 	%rd154, %rd2, %rd153;
	st.global.f32 	[%rd154], %f545;
$L__BB0_49:
	ld.param.u64 	%rd163, [_Z21flashattn2_fwd_kernelPKfS0_S0_PfS1_iiiib_param_4];
	setp.lt.f32 	%p109, %f568, 0f00800000;
	mul.f32 	%f546, %f568, 0f4B000000;
	selp.f32 	%f547, %f546, %f568, %p109;
	selp.f32 	%f548, 0fC1B80000, 0f00000000, %p109;
	mov.b32 	%r221, %f547;
	add.s32 	%r222, %r221, -1059760811;
	and.b32  	%r223, %r222, -8388608;
	sub.s32 	%r224, %r221, %r223;
	mov.b32 	%f549, %r224;
	cvt.rn.f32.s32 	%f550, %r223;
	fma.rn.f32 	%f551, %f550, 0f34000000, %f548;
	add.f32 	%f552, %f549, 0fBF800000;
	fma.rn.f32 	%f553, %f552, 0fBE055027, 0f3E1039F6;
	fma.rn.f32 	%f554, %f553, %f552, 0fBDF8CDCC;
	fma.rn.f32 	%f555, %f554, %f552, 0f3E0F2955;
	fma.rn.f32 	%f556, %f555, %f552, 0fBE2AD8B9;
	fma.rn.f32 	%f557, %f556, %f552, 0f3E4CED0B;
	fma.rn.f32 	%f558, %f557, %f552, 0fBE7FFF22;
	fma.rn.f32 	%f559, %f558, %f552, 0f3EAAAA78;
	fma.rn.f32 	%f560, %f559, %f552, 0fBF000000;
	mul.f32 	%f561, %f552, %f560;
	fma.rn.f32 	%f562, %f561, %f552, %f552;
	fma.rn.f32 	%f563, %f551, 0f3F317218, %f562;
	setp.gt.u32 	%p110, %r221, 2139095039;
	fma.rn.f32 	%f564, %f547, 0f7F800000, 0f7F800000;
	selp.f32 	%f565, %f564, %f563, %p110;
	setp.eq.f32 	%p111, %f547, 0f00000000;
	selp.f32 	%f566, 0fFF800000, %f565, %p111;
	add.f32 	%f567, %f31, %f566;
	cvt.u64.u32 	%rd155, %r5;
	cvt.s64.s32 	%rd156, %r2;
	add.s64 	%rd157, %rd156, %rd155;
	cvta.to.global.u64 	%rd158, %rd163;
	shl.b64 	%rd159, %rd157, 2;
	add.s64 	%rd160, %rd158, %rd159;
	st.global.f32 	[%rd160], %f567;
$L__BB0_50:
	ret;
$L__BB0_51:
	mul.wide.u32 	%rd92, %r234, 4;
	add.s64 	%rd93, %rd5, %rd92;
	mov.b32 	%r176, -8388608;
	st.local.u32 	[%rd93], %r176;
$L__BB0_52:
	add.s32 	%r234, %r234, 1;
	setp.eq.s32 	%p55, %r234, %r34;
	@%p55 bra 	$L__BB0_70;
	bra.uni 	$L__BB0_22;
$L__BB0_53:
	setp.lt.s32 	%p16, %r231, 4;
	mov.b32 	%r240, 0;
	@%p16 bra 	$L__BB0_57;
	add.s64 	%rd164, %rd5, 8;
	and.b32  	%r134, %r34, 124;
	neg.s32 	%r242, %r134;
	add.s32 	%r241, %r232, 3;
$L__BB0_55:
	.pragma "nounroll";
	setp.eq.s16 	%p17, %rs1, 0;
	add.s32 	%r60, %r241, -2;
	add.s32 	%r135, %r241, -3;
	setp.le.u32 	%p18, %r135, %r5;
	or.pred  	%p19, %p17, %p18;
	@%p19 bra 	$L__BB0_108;
	mov.b32 	%r137, -8388608;
	st.local.u32 	[%rd164+-8], %r137;
	bra.uni 	$L__BB0_109;
$L__BB0_57:
	setp.eq.s32 	%p30, %r35, 0;
	@%p30 bra 	$L__BB0_70;
	setp.eq.s32 	%p31, %r35, 1;
	@%p31 bra 	$L__BB0_66;
	setp.ne.s16 	%p32, %rs1, 0;
	add.s32 	%r55, %r240, %r232;
	setp.gt.u32 	%p33, %r55, %r5;
	and.pred  	%p34, %p32, %p33;
	mul.wide.u32 	%rd78, %r240, 4;
	add.s64 	%rd12, %rd5, %rd78;
	@%p34 bra 	$L__BB0_61;
	mov.b32 	%r146, 0;
	st.local.u32 	[%rd12], %r146;
	bra.uni 	$L__BB0_62;
$L__BB0_61:
	mov.b32 	%r147, -8388608;
	st.local.u32 	[%rd12], %r147;
$L__BB0_62:
	add.s32 	%r148, %r55, 1;
	setp.gt.u32 	%p36, %r148, %r5;
	and.pred  	%p37, %p32, %p36;
	@%p37 bra 	$L__BB0_64;
	mov.b32 	%r149, 0;
	st.local.u32 	[%rd12+4], %r149;
	bra.uni 	$L__BB0_65;
$L__BB0_64:
	mov.b32 	%r150, -8388608;
	st.local.u32 	[%rd12+4], %r150;
$L__BB0_65:
	add.s32 	%r240, %r240, 2;
$L__BB0_66:
	and.b32  	%r151, %r34, 1;
	setp.eq.b32 	%p38, %r151, 1;
	not.pred 	%p39, %p38;
	@%p39 bra 	$L__BB0_70;
	setp.ne.s16 	%p40, %rs1, 0;
	add.s32 	%r153, %r240, %r232;
	setp.gt.u32 	%p41, %r153, %r5;
	and.pred  	%p42, %p40, %p41;
	@%p42 bra 	$L__BB0_69;
	mul.wide.u32 	%rd79, %r240, 4;
	add.s64 	%rd80, %rd5, %rd79;
	mov.b32 	%r154, 0;
	st.local.u32 	[%rd80], %r154;
	bra.uni 	$L__BB0_70;
$L__BB0_69:
	mul.wide.u32 	%rd81, %r240, 4;
	add.s64 	%rd82, %rd5, %rd81;
	mov.b32 	%r155, -8388608;
	st.local.u32 	[%rd82], %r155;
$L__BB0_70:
	setp.lt.s32 	%p56, %r231, 16;
	mov.f32 	%f585, 0fFF7FFFFF;
	mov.b32 	%r245, 0;
	@%p56 bra 	$L__BB0_73;
	mov.f32 	%f585, 0fFF7FFFFF;
	mov.b32 	%r243, 0;
$L__BB0_72:
	.pragma "nounroll";
	mul.wide.u32 	%rd94, %r243, 4;
	add.s64 	%rd95, %rd5, %rd94;
	ld.local.v4.f32 	{%f196, %f197, %f198, %f199}, [%rd95];
	max.f32 	%f200, %f585, %f196;
	max.f32 	%f201, %f200, %f197;
	max.f32 	%f202, %f201, %f198;
	max.f32 	%f203, %f202, %f199;
	ld.local.v4.f32 	{%f204, %f205, %f206, %f207}, [%rd95+16];
	max.f32 	%f208, %f203, %f204;
	max.f32 	%f209, %f208, %f205;
	max.f32 	%f210, %f209, %f206;
	max.f32 	%f211, %f210, %f207;
	ld.local.v4.f32 	{%f212, %f213, %f214, %f215}, [%rd95+32];
	max.f32 	%f216, %f211, %f212;
	max.f32 	%f217, %f216, %f213;
	max.f32 	%f218, %f217, %f214;
	max.f32 	%f219, %f218, %f215;
	ld.local.v4.f32 	{%f220, %f221, %f222, %f223}, [%rd95+48];
	max.f32 	%f224, %f219, %f220;
	max.f32 	%f225, %f224, %f221;
	max.f32 	%f226, %f225, %f222;
	max.f32 	%f585, %f226, %f223;
	add.s32 	%r243, %r243, 16;
	and.b32  	%r245, %r34, 112;
	setp.ne.s32 	%p57, %r243, %r245;
	@%p57 bra 	$L__BB0_72;
$L__BB0_73:
	and.b32  	%r68, %r34, 15;
	setp.eq.s32 	%p58, %r68, 0;
	@%p58 bra 	$L__BB0_83;
	setp.lt.u32 	%p59, %r68, 8;
	@%p59 bra 	$L__BB0_76;
	mul.wide.u32 	%rd96, %r245, 4;
	add.s64 	%rd97, %rd5, %rd96;
	ld.local.f32 	%f228, [%rd97];
	max.f32 	%f229, %f585, %f228;
	ld.local.f32 	%f230, [%rd97+4];
	max.f32 	%f231, %f229, %f230;
	ld.local.f32 	%f232, [%rd97+8];
	max.f32 	%f233, %f231, %f232;
	ld.local.f32 	%f234, [%rd97+12];
	max.f32 	%f235, %f233, %f234;
	ld.local.f32 	%f236, [%rd97+16];
	max.f32 	%f237, %f235, %f236;
	ld.local.f32 	%f238, [%rd97+20];
	max.f32 	%f239, %f237, %f238;
	ld.local.f32 	%f240, [%rd97+24];
	max.f32 	%f241, %f239, %f240;
	ld.local.f32 	%f242, [%rd97+28];
	max.f32 	%f585, %f241, %f242;
	add.s32 	%r245, %r245, 8;
$L__BB0_76:
	and.b32  	%r71, %r34, 7;
	setp.eq.s32 	%p60, %r71, 0;
	@%p60 bra 	$L__BB0_83;
	setp.lt.u32 	%p61, %r71, 4;
	@%p61 bra 	$L__BB0_79;
	mul.wide.u32 	%rd98, %r245, 4;
	add.s64 	%rd99, %rd5, %rd98;
	ld.local.f32 	%f244, [%rd99];
	max.f32 	%f245, %f585, %f244;
	ld.local.f32 	%f246, [%rd99+4];
	max.f32 	%f247, %f245, %f246;
	ld.local.f32 	%f248, [%rd99+8];
	max.f32 	%f249, %f247, %f248;
	ld.local.f32 	%f250, [%rd99+12];
	max.f32 	%f585, %f249, %f250;
	add.s32 	%r245, %r245, 4;
$L__BB0_79:
	setp.eq.s32 	%p62, %r35, 0;
	@%p62 bra 	$L__BB0_83;
	mul.wide.u32 	%rd100, %r245, 4;
	add.s64 	%rd15, %rd5, %rd100;
	ld.local.f32 	%f251, [%rd15];
	max.f32 	%f585, %f585, %f251;
	setp.eq.s32 	%p63, %r35, 1;
	@%p63 bra 	$L__BB0_83;
	ld.local.f32 	%f252, [%rd15+4];
	max.f32 	%f585, %f585, %f252;
	setp.eq.s32 	%p64, %r35, 2;
	@%p64 bra 	$L__BB0_83;
	ld.local.f32 	%f253, [%rd15+8];
	max.f32 	%f585, %f585, %f253;
$L__BB0_83:
	max.f32 	%f31, %f569, %f585;
	sub.f32 	%f255, %f569, %f31;
	fma.rn.f32 	%f256, %f255, 0f3BBB989D, 0f3F000000;
	cvt.sat.f32.f32 	%f257, %f256;
	mov.f32 	%f258, 0f4B400001;
	mov.f32 	%f259, 0f437C0000;
	fma.rm.f32 	%f260, %f257, %f259, %f258;
	add.f32 	%f261, %f260, 0fCB40007F;
	neg.f32 	%f262, %f261;
	fma.rn.f32 	%f263, %f255, 0f3FB8AA3B, %f262;
	fma.rn.f32 	%f264, %f255, 0f32A57060, %f263;
	mov.b32 	%r179, %f260;
	shl.b32 	%r180, %r179, 23;
	mov.b32 	%f265, %r180;
	ex2.approx.ftz.f32 	%f266, %f264;
	mul.f32 	%f32, %f266, %f265;
	mov.f32 	%f591, 0f00000000;
	@%p14 bra 	$L__BB0_105;
	setp.lt.s32 	%p66, %r231, 4;
	mov.f32 	%f591, 0f00000000;
	mov.b32 	%r247, 0;
	@%p66 bra 	$L__BB0_95;
	mov.f32 	%f591, 0f00000000;
	mov.b32 	%r248, 0;
$L__BB0_86:
	mul.wide.u32 	%rd101, %r248, 4;
	add.s64 	%rd18, %rd5, %rd101;
	ld.local.f32 	%f49, [%rd18];
	setp.eq.f32 	%p67, %f49, 0fFF800000;
	mov.f32 	%f593, 0f00000000;
	@%p67 bra 	$L__BB0_88;
	sub.f32 	%f271, %f49, %f31;
	fma.rn.f32 	%f272, %f271, 0f3BBB989D, 0f3F000000;
	cvt.sat.f32.f32 	%f273, %f272;
	mov.f32 	%f274, 0f4B400001;
	mov.f32 	%f275, 0f437C0000;
	fma.rm.f32 	%f276, %f273, %f275, %f274;
	add.f32 	%f277, %f276, 0fCB40007F;
	neg.f32 	%f278, %f277;
	fma.rn.f32 	%f279, %f271, 0f3FB8AA3B, %f278;
	fma.rn.f32 	%f280, %f271, 0f32A57060, %f279;
	mov.b32 	%r183, %f276;
	shl.b32 	%r184, %r183, 23;
	mov.b32 	%f281, %r184;
	ex2.approx.ftz.f32 	%f282, %f280;
	mul.f32 	%f593, %f282, %f281;
$L__BB0_88:
	mul.wide.u32 	%rd102, %r248, 4;
	add.s64 	%rd19, %rd6, %rd102;
	st.local.f32 	[%rd19], %f593;
	add.f32 	%f52, %f591, %f593;
	ld.local.f32 	%f53, [%rd18+4];
	setp.eq.f32 	%p68, %f53, 0fFF800000;
	mov.f32 	%f594, 0f00000000;
	@%p68 bra 	$L__BB0_90;
	sub.f32 	%f284, %f53, %f31;
	fma.rn.f32 	%f285, %f284, 0f3BBB989D, 0f3F000000;
	cvt.sat.f32.f32 	%f286, %f285;
	mov.f32 	%f287, 0f4B400001;
	mov.f32 	%f288, 0f437C0000;
	fma.rm.f32 	%f289, %f286, %f288, %f287;
	add.f32 	%f290, %f289, 0fCB40007F;
	neg.f32 	%f291, %f290;
	fma.rn.f32 	%f292, %f284, 0f3FB8AA3B, %f291;
	fma.rn.f32 	%f293, %f284, 0f32A57060, %f292;
	mov.b32 	%r185, %f289;
	shl.b32 	%r186, %r185, 23;
	mov.b32 	%f294, %r186;
	ex2.approx.ftz.f32 	%f295, %f293;
	mul.f32 	%f594, %f295, %f294;
$L__BB0_90:
	st.local.f32 	[%rd19+4], %f594;
	add.f32 	%f56, %f52, %f594;
	ld.local.f32 	%f57, [%rd18+8];
	setp.eq.f32 	%p69, %f57, 0fFF800000;
	mov.f32 	%f595, 0f00000000;
	@%p69 bra 	$L__BB0_92;
	sub.f32 	%f297, %f57, %f31;
	fma.rn.f32 	%f298, %f297, 0f3BBB989D, 0f3F000000;
	cvt.sat.f32.f32 	%f299, %f298;
	mov.f32 	%f300, 0f4B400001;
	mov.f32 	%f301, 0f437C0000;
	fma.rm.f32 	%f302, %f299, %f301, %f300;
	add.f32 	%f303, %f302, 0fCB40007F;
	neg.f32 	%f304, %f303;
	fma.rn.f32 	%f305, %f297, 0f3FB8AA3B, %f304;
	fma.rn.f32 	%f306, %f297, 0f32A57060, %f305;
	mov.b32 	%r187, %f302;
	shl.b32 	%r188, %r187, 23;
	mov.b32 	%f307, %r188;
	ex2.approx.ftz.f32 	%f308, %f306;
	mul.f32 	%f595, %f308, %f307;
$L__BB0_92:
	st.local.f32 	[%rd19+8], %f595;
	add.f32 	%f60, %f56, %f595;
	ld.local.f32 	%f61, [%rd18+12];
	setp.eq.f32 	%p70, %f61, 0fFF800000;
	mov.f32 	%f596, 0f00000000;
	@%p70 bra 	$L__BB0_94;
	sub.f32 	%f310, %f61, %f31;
	fma.rn.f32 	%f311, %f310, 0f3BBB989D, 0f3F000000;
	cvt.sat.f32.f32 	%f312, %f311;
	mov.f32 	%f313, 0f4B400001;
	mov.f32 	%f314, 0f437C0000;
	fma.rm.f32 	%f315, %f312, %f314, %f313;
	add.f32 	%f316, %f315, 0fCB40007F;
	neg.f32 	%f317, %f316;
	fma.rn.f32 	%f318, %f310, 0f3FB8AA3B, %f317;
	fma.rn.f32 	%f319, %f310, 0f32A57060, %f318;
	mov.b32 	%r189, %f315;
	shl.b32 	%r190, %r189, 23;
	mov.b32 	%f320, %r190;
	ex2.approx.ftz.f32 	%f321, %f319;
	mul.f32 	%f596, %f321, %f320;
$L__BB0_94:
	st.local.f32 	[%rd19+12], %f596;
	add.f32 	%f591, %f60, %f596;
	add.s32 	%r248, %r248, 4;
	and.b32  	%r247, %r34, 124;
	setp.eq.s32 	%p71, %r248, %r247;
	@%p71 bra 	$L__BB0_95;
	bra.uni 	$L__BB0_86;
$L__BB0_95:
	setp.eq.s32 	%p72, %r35, 0;
	@%p72 bra 	$L__BB0_105;
	mul.wide.u32 	%rd103, %r247, 4;
	add.s64 	%rd16, %rd5, %rd103;
	ld.local.f32 	%f35, [%rd16];
	setp.eq.f32 	%p73, %f35, 0fFF800000;
	mov.f32 	%f588, 0f00000000;
	@%p73 bra 	$L__BB0_98;
	sub.f32 	%f323, %f35, %f31;
	fma.rn.f32 	%f324, %f323, 0f3BBB989D, 0f3F000000;
	cvt.sat.f32.f32 	%f325, %f324;
	mov.f32 	%f326, 0f4B400001;
	mov.f32 	%f327, 0f437C0000;
	fma.rm.f32 	%f328, %f325, %f327, %f326;
	add.f32 	%f329, %f328, 0fCB40007F;
	neg.f32 	%f330, %f329;
	fma.rn.f32 	%f331, %f323, 0f3FB8AA3B, %f330;
	fma.rn.f32 	%f332, %f323, 0f32A57060, %f331;
	mov.b32 	%r191, %f328;
	shl.b32 	%r192, %r191, 23;
	mov.b32 	%f333, %r192;
	ex2.approx.ftz.f32 	%f334, %f332;
	mul.f32 	%f588, %f334, %f333;
$L__BB0_98:
	mul.wide.u32 	%rd104, %r247, 4;
	add.s64 	%rd17, %rd6, %rd104;
	st.local.f32 	[%rd17], %f588;
	add.f32 	%f591, %f591, %f588;
	setp.eq.s32 	%p74, %r35, 1;
	@%p74 bra 	$L__BB0_105;
	ld.local.f32 	%f39, [%rd16+4];
	setp.eq.f32 	%p75, %f39, 0fFF800000;
	mov.f32 	%f589, 0f00000000;
	@%p75 bra 	$L__BB0_101;
	sub.f32 	%f336, %f39, %f31;
	fma.rn.f32 	%f337, %f336, 0f3BBB989D, 0f3F000000;
	cvt.sat.f32.f32 	%f338, %f337;
	mov.f32 	%f339, 0f4B400001;
	mov.f32 	%f340, 0f437C0000;
	fma.rm.f32 	%f341, %f338, %f340, %f339;
	add.f32 	%f342, %f341, 0fCB40007F;
	neg.f32 	%f343, %f342;
	fma.rn.f32 	%f344, %f336, 0f3FB8AA3B, %f343;
	fma.rn.f32 	%f345, %f336, 0f32A57060, %f344;
	mov.b32 	%r193, %f341;
	shl.b32 	%r194, %r193, 23;
	mov.b32 	%f346, %r194;
	ex2.approx.ftz.f32 	%f347, %f345;
	mul.f32 	%f589, %f347, %f346;
$L__BB0_101:
	st.local.f32 	[%rd17+4], %f589;
	add.f32 	%f591, %f591, %f589;
	setp.eq.s32 	%p76, %r35, 2;
	@%p76 bra 	$L__BB0_105;
	ld.local.f32 	%f43, [%rd16+8];
	setp.eq.f32 	%p77, %f43, 0fFF800000;
	mov.f32 	%f590, 0f00000000;
	@%p77 bra 	$L__BB0_104;
	sub.f32 	%f349, %f43, %f31;
	fma.rn.f32 	%f350, %f349, 0f3BBB989D, 0f3F000000;
	cvt.sat.f32.f32 	%f351, %f350;
	mov.f32 	%f352, 0f4B400001;
	mov.f32 	%f353, 0f437C0000;
	fma.rm.f32 	%f354, %f351, %f353, %f352;
	add.f32 	%f355, %f354, 0fCB40007F;
	neg.f32 	%f356, %f355;
	fma.rn.f32 	%f357, %f349, 0f3FB8AA3B, %f356;
	fma.rn.f32 	%f358, %f349, 0f32A57060, %f357;
	mov.b32 	%r195, %f354;
	shl.b32 	%r196, %r195, 23;
	mov.b32 	%f359, %r196;
	ex2.approx.ftz.f32 	%f360, %f358;
	mul.f32 	%f590, %f360, %f359;
$L__BB0_104:
	st.local.f32 	[%rd17+8], %f590;
	add.f32 	%f591, %f591, %f590;
$L__BB0_105:
	setp.lt.s32 	%p78, %r107, 1;
	@%p78 bra 	$L__BB0_130;
	setp.lt.u32 	%p79, %r23, 15;
	mov.b32 	%r250, 0;
	@%p79 bra 	$L__BB0_120;
	mov.b32 	%r257, 0;
	bra.uni 	$L__BB0_119;
$L__BB0_108:
	mov.b32 	%r136, 0;
	st.local.u32 	[%rd164+-8], %r136;
$L__BB0_109:
	setp.ne.s16 	%p20, %rs1, 0;
	setp.gt.u32 	%p21, %r60, %r5;
	and.pred  	%p22, %p20, %p21;
	@%p22 bra 	$L__BB0_111;
	mov.b32 	%r138, 0;
	st.local.u32 	[%rd164+-4], %r138;
	bra.uni 	$L__BB0_112;
$L__BB0_111:
	mov.b32 	%r139, -8388608;
	st.local.u32 	[%rd164+-4], %r139;
$L__BB0_112:
	add.s32 	%r140, %r60, 1;
	setp.gt.u32 	%p24, %r140, %r5;
	and.pred  	%p25, %p20, %p24;
	@%p25 bra 	$L__BB0_114;
	mov.b32 	%r141, 0;
	st.local.u32 	[%rd164], %r141;
	bra.uni 	$L__BB0_115;
$L__BB0_114:
	mov.b32 	%r142, -8388608;
	st.local.u32 	[%rd164], %r142;
$L__BB0_115:
	setp.gt.u32 	%p27, %r241, %r5;
	and.pred  	%p28, %p20, %p27;
	@%p28 bra 	$L__BB0_117;
	mov.b32 	%r143, 0;
	st.local.u32 	[%rd164+4], %r143;
	bra.uni 	$L__BB0_118;
$L__BB0_117:
	mov.b32 	%r144, -8388608;
	st.local.u32 	[%rd164+4], %r144;
$L__BB0_118:
	and.b32  	%r240, %r34, 124;
	add.s32 	%r242, %r242, 4;
	add.s32 	%r241, %r241, 4;
	add.s64 	%rd164, %rd164, 16;
	setp.eq.s32 	%p29, %r242, 0;
	@%p29 bra 	$L__BB0_57;
	bra.uni 	$L__BB0_55;
$L__BB0_119:
	.pragma "nounroll";
	mul.wide.u32 	%rd105, %r257, 4;
	add.s64 	%rd106, %rd4, %rd105;
	ld.local.v4.f32 	{%f361, %f362, %f363, %f364}, [%rd106];
	mul.f32 	%f365, %f32, %f361;
	mul.f32 	%f366, %f32, %f362;
	mul.f32 	%f367, %f32, %f363;
	mul.f32 	%f368, %f32, %f364;
	st.local.v4.f32 	[%rd106], {%f365, %f366, %f367, %f368};
	ld.local.v4.f32 	{%f369, %f370, %f371, %f372}, [%rd106+16];
	mul.f32 	%f373, %f32, %f369;
	mul.f32 	%f374, %f32, %f370;
	mul.f32 	%f375, %f32, %f371;
	mul.f32 	%f376, %f32, %f372;
	st.local.v4.f32 	[%rd106+16], {%f373, %f374, %f375, %f376};
	ld.local.v4.f32 	{%f377, %f378, %f379, %f380}, [%rd106+32];
	mul.f32 	%f381, %f32, %f377;
	mul.f32 	%f382, %f32, %f378;
	mul.f32 	%f383, %f32, %f379;
	mul.f32 	%f384, %f32, %f380;
	st.local.v4.f32 	[%rd106+32], {%f381, %f382, %f383, %f384};
	ld.local.v4.f32 	{%f385, %f386, %f387, %f388}, [%rd106+48];
	mul.f32 	%f389, %f32, %f385;
	mul.f32 	%f390, %f32, %f386;
	mul.f32 	%f391, %f32, %f387;
	mul.f32 	%f392, %f32, %f388;
	st.local.v4.f32 	[%rd106+48], {%f389, %f390, %f391, %f392};
	add.s32 	%r257, %r257, 16;
	setp.eq.s32 	%p80, %r257, %r27;
	mov.u32 	%r250, %r27;
	@%p80 bra 	$L__BB0_120;
	bra.uni 	$L__BB0_119;
$L__BB0_120:
	setp.eq.s32 	%p81, %r24, 0;
	@%p81 bra 	$L__BB0_130;
	setp.lt.u32 	%p82, %r25, 7;
	@%p82 bra 	$L__BB0_123;
	mul.wide.u32 	%rd107, %r250, 4;
	add.s64 	%rd108, %rd4, %rd107;
	ld.local.f32 	%f393, [%rd108];
	mul.f32 	%f394, %f32, %f393;
	st.local.f32 	[%rd108], %f394;
	ld.local.f32 	%f395, [%rd108+4];
	mul.f32 	%f396, %f32, %f395;
	st.local.f32 	[%rd108+4], %f396;
	ld.local.f32 	%f397, [%rd108+8];
	mul.f32 	%f398, %f32, %f397;
	st.local.f32 	[%rd108+8], %f398;
	ld.local.f32 	%f399, [%rd108+12];
	mul.f32 	%f400, %f32, %f399;
	st.local.f32 	[%rd108+12], %f400;
	ld.local.f32 	%f401, [%rd108+16];
	mul.f32 	%f402, %f32, %f401;
	st.local.f32 	[%rd108+16], %f402;
	ld.local.f32 	%f403, [%rd108+20];
	mul.f32 	%f404, %f32, %f403;
	st.local.f32 	[%rd108+20], %f404;
	ld.local.f32 	%f405, [%rd108+24];
	mul.f32 	%f406, %f32, %f405;
	st.local.f32 	[%rd108+24], %f406;
	ld.local.f32 	%f407, [%rd108+28];
	mul.f32 	%f408, %f32, %f407;
	st.local.f32 	[%rd108+28], %f408;
	add.s32 	%r250, %r250, 8;
$L__BB0_123:
	setp.eq.s32 	%p83, %r26, 0;
	@%p83 bra 	$L__BB0_130;
	add.s32 	%r199, %r26, -1;
	setp.lt.u32 	%p84, %r199, 3;
	@%p84 bra 	$L__BB0_126;
	mul.wide.u32 	%rd109, %r250, 4;
	add.s64 	%rd110, %rd4, %rd109;
	ld.local.f32 	%f409, [%rd110];
	mul.f32 	%f410, %f32, %f409;
	st.local.f32 	[%rd110], %f410;
	ld.local.f32 	%f411, [%rd110+4];
	mul.f32 	%f412, %f32, %f411;
	st.local.f32 	[%rd110+4], %f412;
	ld.local.f32 	%f413, [%rd110+8];
	mul.f32 	%f414, %f32, %f413;
	st.local.f32 	[%rd110+8], %f414;
	ld.local.f32 	%f415, [%rd110+12];
	mul.f32 	%f416, %f32, %f415;
	st.local.f32 	[%rd110+12], %f416;
	add.s32 	%r250, %r250, 4;
$L__BB0_126:
	setp.eq.s32 	%p85, %r28, 0;
	@%p85 bra 	$L__BB0_130;
	setp.eq.s32 	%p86, %r28, 1;
	mul.wide.u32 	%rd111, %r250, 4;
	add.s64 	%rd20, %rd4, %rd111;
	ld.local.f32 	%f417, [%rd20];
	mul.f32 	%f418, %f32, %f417;
	st.local.f32 	[%rd20], %f418;
	@%p86 bra 	$L__BB0_130;
	setp.eq.s32 	%p87, %r28, 2;
	ld.local.f32 	%f419, [%rd20+4];
	mul.f32 	%f420, %f32, %f419;
	st.local.f32 	[%rd20+4], %f420;
	@%p87 bra 	$L__BB0_130;
	ld.local.f32 	%f421, [%rd20+8];
	mul.f32 	%f422, %f32, %f421;
	st.local.f32 	[%rd20+8], %f422;
$L__BB0_130:
	min.s32 	%r200, %r36, %r107;
	setp.lt.s32 	%p88, %r200, 1;
	@%p88 bra 	$L__BB0_146;
	mov.b32 	%r252, 0;
$L__BB0_132:
	setp.lt.u32 	%p89, %r23, 15;
	mul.wide.u32 	%rd112, %r252, 4;
	add.s64 	%rd113, %rd6, %rd112;
	ld.local.f32 	%f65, [%rd113];
	mul.lo.s32 	%r84, %r252, %r107;
	mov.b32 	%r255, 0;
	@%p89 bra 	$L__BB0_135;
	mov.b32 	%r253, 0;
$L__BB0_134:
	.pragma "nounroll";
	add.s32 	%r204, %r253, %r84;
	shl.b32 	%r205, %r204, 2;
	add.s32 	%r206, %r22, %r205;
	ld.shared.f32 	%f423, [%r206];
	mul.wide.u32 	%rd114, %r253, 4;
	add.s64 	%rd115, %rd4, %rd114;
	ld.local.v4.f32 	{%f424, %f425, %f426, %f427}, [%rd115];
	fma.rn.f32 	%f428, %f65, %f423, %f424;
	ld.shared.f32 	%f429, [%r206+4];
	fma.rn.f32 	%f430, %f65, %f429, %f425;
	ld.shared.f32 	%f431, [%r206+8];
	fma.rn.f32 	%f432, %f65, %f431, %f426;
	ld.shared.f32 	%f433, [%r206+12];
	fma.rn.f32 	%f434, %f65, %f433, %f427;
	st.local.v4.f32 	[%rd115], {%f428, %f430, %f432, %f434};
	ld.shared.f32 	%f435, [%r206+16];
	ld.local.v4.f32 	{%f436, %f437, %f438, %f439}, [%rd115+16];
	fma.rn.f32 	%f440, %f65, %f435, %f436;
	ld.shared.f32 	%f441, [%r206+20];
	fma.rn.f32 	%f442, %f65, %f441, %f437;
	ld.shared.f32 	%f443, [%r206+24];
	fma.rn.f32 	%f444, %f65, %f443, %f438;
	ld.shared.f32 	%f445, [%r206+28];
	fma.rn.f32 	%f446, %f65, %f445, %f439;
	st.local.v4.f32 	[%rd115+16], {%f440, %f442, %f444, %f446};
	ld.shared.f32 	%f447, [%r206+32];
	ld.local.v4.f32 	{%f448, %f449, %f450, %f451}, [%rd115+32];
	fma.rn.f32 	%f452, %f65, %f447, %f448;
	ld.shared.f32 	%f453, [%r206+36];
	fma.rn.f32 	%f454, %f65, %f453, %f449;
	ld.shared.f32 	%f455, [%r206+40];
	fma.rn.f32 	%f456, %f65, %f455, %f450;
	ld.shared.f32 	%f457, [%r206+44];
	fma.rn.f32 	%f458, %f65, %f457, %f451;
	st.local.v4.f32 	[%rd115+32], {%f452, %f454, %f456, %f458};
	ld.shared.f32 	%f459, [%r206+48];
	ld.local.v4.f32 	{%f460, %f461, %f462, %f463}, [%rd115+48];
	fma.rn.f32 	%f464, %f65, %f459, %f460;
	ld.shared.f32 	%f465, [%r206+52];
	fma.rn.f32 	%f466, %f65, %f465, %f461;
	ld.shared.f32 	%f467, [%r206+56];
	fma.rn.f32 	%f468, %f65, %f467, %f462;
	ld.shared.f32 	%f469, [%r206+60];
	fma.rn.f32 	%f470, %f65, %f469, %f463;
	st.local.v4.f32 	[%rd115+48], {%f464, %f466, %f468, %f470};
	add.s32 	%r253, %r253, 16;
	setp.ne.s32 	%p90, %r253, %r27;
	mov.u32 	%r255, %r27;
	@%p90 bra 	$L__BB0_134;
$L__BB0_135:
	setp.eq.s32 	%p91, %r24, 0;
	@%p91 bra 	$L__BB0_145;
	setp.lt.u32 	%p92, %r25, 7;
	@%p92 bra 	$L__BB0_138;
	add.s32 	%r207, %r255, %r84;
	shl.b32 	%r208, %r207, 2;
	add.s32 	%r209, %r22, %r208;
	ld.shared.f32 	%f471, [%r209];
	mul.wide.u32 	%rd116, %r255, 4;
	add.s64 	%rd117, %rd4, %rd116;
	ld.local.f32 	%f472, [%rd117];
	fma.rn.f32 	%f473, %f65, %f471, %f472;
	st.local.f32 	[%rd117], %f473;
	ld.shared.f32 	%f474, [%r209+4];
	ld.local.f32 	%f475, [%rd117+4];
	fma.rn.f32 	%f476, %f65, %f474, %f475;
	st.local.f32 	[%rd117+4], %f476;
	ld.shared.f32 	%f477, [%r209+8];
	ld.local.f32 	%f478, [%rd117+8];
	fma.rn.f32 	%f479, %f65, %f477, %f478;
	st.local.f32 	[%rd117+8], %f479;
	ld.shared.f32 	%f480, [%r209+12];
	ld.local.f32 	%f481, [%rd117+12];
	fma.rn.f32 	%f482, %f65, %f480, %f481;
	st.local.f32 	[%rd117+12], %f482;
	ld.shared.f32 	%f483, [%r209+16];
	ld.local.f32 	%f484, [%rd117+16];
	fma.rn.f32 	%f485, %f65, %f483, %f484;
	st.local.f32 	[%rd117+16], %f485;
	ld.shared.f32 	%f486, [%r209+20];
	ld.local.f32 	%f487, [%rd117+20];
	fma.rn.f32 	%f488, %f65, %f486, %f487;
	st.local.f32 	[%rd117+20], %f488;
	ld.shared.f32 	%f489, [%r209+24];
	ld.local.f32 	%f490, [%rd117+24];
	fma.rn.f32 	%f491, %f65, %f489, %f490;
	st.local.f32 	[%rd117+24], %f491;
	ld.shared.f32 	%f492, [%r209+28];
	ld.local.f32 	%f493, [%rd117+28];
	fma.rn.f32 	%f494, %f65, %f492, %f493;
	st.local.f32 	[%rd117+28], %f494;
	add.s32 	%r255, %r255, 8;
$L__BB0_138:
	setp.eq.s32 	%p93, %r26, 0;
	@%p93 bra 	$L__BB0_145;
	add.s32 	%r210, %r26, -1;
	setp.lt.u32 	%p94, %r210, 3;
	@%p94 bra 	$L__BB0_141;
	add.s32 	%r211, %r255, %r84;
	shl.b32 	%r212, %r211, 2;
	add.s32 	%r213, %r22, %r212;
	ld.shared.f32 	%f495, [%r213];
	mul.wide.u32 	%rd118, %r255, 4;
	add.s64 	%rd119, %rd4, %rd118;
	ld.local.f32 	%f496, [%rd119];
	fma.rn.f32 	%f497, %f65, %f495, %f496;
	st.local.f32 	[%rd119], %f497;
	ld.shared.f32 	%f498, [%r213+4];
	ld.local.f32 	%f499, [%rd119+4];
	fma.rn.f32 	%f500, %f65, %f498, %f499;
	st.local.f32 	[%rd119+4], %f500;
	ld.shared.f32 	%f501, [%r213+8];
	ld.local.f32 	%f502, [%rd119+8];
	fma.rn.f32 	%f503, %f65, %f501, %f502;
	st.local.f32 	[%rd119+8], %f503;
	ld.shared.f32 	%f504, [%r213+12];
	ld.local.f32 	%f505, [%rd119+12];
	fma.rn.f32 	%f506, %f65, %f504, %f505;
	st.local.f32 	[%rd119+12], %f506;
	add.s32 	%r255, %r255, 4;
$L__BB0_141:
	setp.eq.s32 	%p95, %r28, 0;
	@%p95 bra 	$L__BB0_145;
	setp.eq.s32 	%p96, %r28, 1;
	add.s32 	%r214, %r255, %r84;
	shl.b32 	%r215, %r214, 2;
	add.s32 	%r92, %r22, %r215;
	ld.shared.f32 	%f507, [%r92];
	mul.wide.u32 	%rd120, %r255, 4;
	add.s64 	%rd21, %rd4, %rd120;
	ld.local.f32 	%f508, [%rd21];
	fma.rn.f32 	%f509, %f65, %f507, %f508;
	st.local.f32 	[%rd21], %f509;
	@%p96 bra 	$L__BB0_145;
	setp.eq.s32 	%p97, %r28, 2;
	ld.shared.f32 	%f510, [%r92+4];
	ld.local.f32 	%f511, [%rd21+4];
	fma.rn.f32 	%f512, %f65, %f510, %f511;
	st.local.f32 	[%rd21+4], %f512;
	@%p97 bra 	$L__BB0_145;
	ld.shared.f32 	%f513, [%r92+8];
	ld.local.f32 	%f514, [%rd21+8];
	fma.rn.f32 	%f515, %f65, %f513, %f514;
	st.local.f32 	[%rd21+8], %f515;
$L__BB0_145:
	add.s32 	%r252, %r252, 1;
	setp.eq.s32 	%p98, %r252, %r34;
	@%p98 bra 	$L__BB0_146;
	bra.uni 	$L__BB0_132;
$L__BB0_146:
	fma.rn.f32 	%f568, %f568, %f32, %f591;
	bar.sync 	0;
	add.s32 	%r232, %r232, 64;
	setp.lt.s32 	%p99, %r232, %r106;
	add.s32 	%r231, %r231, -64;
	mov.f32 	%f569, %f31;
	@%p99 bra 	$L__BB0_16;
	bra.uni 	$L__BB0_37;

}
	// .globl	_Z21flashattn2_bwd_kernelPKfS0_S0_S0_S0_S0_PfS1_S1_iiiib
.visible .entry _Z21flashattn2_bwd_kernelPKfS0_S0_S0_S0_S0_PfS1_S1_iiiib(
	.param .u64 .ptr .align 1 _Z21flashattn2_bwd_kernelPKfS0_S0_S0_S0_S0_PfS1_S1_iiiib_param_0,
	.param .u64 .ptr .align 1 _Z21flashattn2_bwd_kernelPKfS0_S0_S0_S0_S0_PfS1_S1_iiiib_param_1,
	.param .u64 .ptr .align 1 _Z21flashattn2_bwd_kernelPKfS0_S0_S0_S0_S0_PfS1_S1_iiiib_param_2,
	.param .u64 .ptr .align 1 _Z21flashattn2_bwd_kernelPKfS0_S0_S0_S0_S0_PfS1_S1_iiiib_param_3,
	.param .u64 .ptr .align 1 _Z21flashattn2_bwd_kernelPKfS0_S0_S0_S0_S0_PfS1_S1_iiiib_param_4,
	.param .u64 .ptr .align 1 _Z21flashattn2_bwd_kernelPKfS0_S0_S0_S0_S0_PfS1_S1_iiiib_param_5,
	.param .u64 .ptr .align 1 _Z21flashattn2_bwd_kernelPKfS0_S0_S0_S0_S0_PfS1_S1_iiiib_param_6,
	.param .u64 .ptr .align 1 _Z21flashattn2_bwd_kernelPKfS0_S0_S0_S0_S0_PfS1_S1_iiiib_param_7,
	.param .u64 .ptr .align 1 _Z21flashattn2_bwd_kernelPKfS0_S0_S0_S0_S0_PfS1_S1_iiiib_param_8,
	.param .u32 _Z21flashattn2_bwd_kernelPKfS0_S0_S0_S0_S0_PfS1_S1_iiiib_param_9,
	.param .u32 _Z21flashattn2_bwd_kernelPKfS0_S0_S0_S0_S0_PfS1_S1_iiiib_param_10,
	.param .u32 _Z21flashattn2_bwd_kernelPKfS0_S0_S0_S0_S0_PfS1_S1_iiiib_param_11,
	.param .u32 _Z21flashattn2_bwd_kernelPKfS0_S0_S0_S0_S0_PfS1_S1_iiiib_param_12,
	.param .u8 _Z21flashattn2_bwd_kernelPKfS0_S0_S0_S0_S0_PfS1_S1_iiiib_param_13
)
{
	.local .align 16 .b8 	__local_depot1[768];
	.reg .b64 	%SP;
	.reg .b64 	%SPL;
	.reg .pred 	%p<128>;
	.reg .b16 	%rs<2>;
	.reg .b32 	%r<382>;
	.reg .b32 	%f<935>;
	.reg .b64 	%rd<237>;

	mov.u64 	%SPL, __local_depot1;
	ld.param.u64 	%rd38, [_Z21flashattn2_bwd_kernelPKfS0_S0_S0_S0_S0_PfS1_S1_iiiib_param_0];
	ld.param.u64 	%rd39, [_Z21flashattn2_bwd_kernelPKfS0_S0_S0_S0_S0_PfS1_S1_iiiib_param_4];
	ld.param.u64 	%rd37, [_Z21flashattn2_bwd_kernelPKfS0_S0_S0_S0_S0_PfS1_S1_iiiib_param_5];
	ld.param.u64 	%rd40, [_Z21flashattn2_bwd_kernelPKfS0_S0_S0_S0_S0_PfS1_S1_iiiib_param_6];
	ld.param.u64 	%rd41, [_Z21flashattn2_bwd_kernelPKfS0_S0_S0_S0_S0_PfS1_S1_iiiib_param_7];
	ld.param.u64 	%rd42, [_Z21flashattn2_bwd_kernelPKfS0_S0_S0_S0_S0_PfS1_S1_iiiib_param_8];
	ld.param.u32 	%r143, [_Z21flashattn2_bwd_kernelPKfS0_S0_S0_S0_S0_PfS1_S1_iiiib_param_10];
	ld.param.u32 	%r144, [_Z21flashattn2_bwd_kernelPKfS0_S0_S0_S0_S0_PfS1_S1_iiiib_param_11];
	ld.param.s8 	%rs1, [_Z21flashattn2_bwd_kernelPKfS0_S0_S0_S0_S0_PfS1_S1_iiiib_param_13];
	cvta.to.global.u64 	%rd1, %rd39;
	cvta.to.global.u64 	%rd2, %rd38;
	cvta.to.global.u64 	%rd3, %rd42;
	cvta.to.global.u64 	%rd4, %rd41;
	cvta.to.global.u64 	%rd5, %rd40;
	add.u64 	%rd6, %SPL, 0;
	add.u64 	%rd7, %SPL, 256;
	add.u64 	%rd8, %SPL, 512;
	mov.u32 	%r146, %ctaid.x;
	shl.b32 	%r1, %r146, 6;
	setp.le.s32 	%p1, %r144, %r1;
	@%p1 bra 	$L__BB1_158;
	ld.param.u32 	%r302, [_Z21flashattn2_bwd_kernelPKfS0_S0_S0_S0_S0_PfS1_S1_iiiib_param_12];
	ld.param.u64 	%rd230, [_Z21flashattn2_bwd_kernelPKfS0_S0_S0_S0_S0_PfS1_S1_iiiib_param_2];
	ld.param.u64 	%rd228, [_Z21flashattn2_bwd_kernelPKfS0_S0_S0_S0_S0_PfS1_S1_iiiib_param_1];
	cvta.to.global.u64 	%rd9, %rd228;
	cvta.to.global.u64 	%rd10, %rd230;
	mov.u32 	%r147, %ctaid.z;
	mov.u32 	%r148, %ctaid.y;
	sub.s32 	%r149, %r144, %r1;
	min.s32 	%r150, %r149, 64;
	mad.lo.s32 	%r151, %r143, %r147, %r148;
	mul.lo.s32 	%r2, %r151, %r144;
	mul.lo.s32 	%r152, %r2, %r302;
	cvt.s64.s32 	%rd11, %r152;
	mov.u32 	%r3, %tid.x;
	setp.ge.s32 	%p2, %r3, %r150;
	@%p2 bra 	$L__BB1_158;
	ld.param.u32 	%r303, [_Z21flashattn2_bwd_kernelPKfS0_S0_S0_S0_S0_PfS1_S1_iiiib_param_12];
	add.s32 	%r4, %r1, %r3;
	setp.lt.s32 	%p3, %r303, 1;
	@%p3 bra 	$L__BB1_26;
	ld.param.u32 	%r304, [_Z21flashattn2_bwd_kernelPKfS0_S0_S0_S0_S0_PfS1_S1_iiiib_param_12];
	mul.lo.s32 	%r5, %r304, %r4;
	add.s32 	%r6, %r304, -1;
	and.b32  	%r7, %r304, 7;
	setp.lt.u32 	%p4, %r6, 7;
	mov.b32 	%r332, 0;
	@%p4 bra 	$L__BB1_6;
	ld.param.u32 	%r305, [_Z21flashattn2_bwd_kernelPKfS0_S0_S0_S0_S0_PfS1_S1_iiiib_param_12];
	and.b32  	%r332, %r305, 2147483640;
	mov.b32 	%r335, 0;
$L__BB1_5:
	.pragma "nounroll";
	add.s32 	%r155, %r335, %r5;
	cvt.u64.u32 	%rd46, %r155;
	add.s64 	%rd47, %rd46, %rd11;
	shl.b64 	%rd48, %rd47, 2;
	add.s64 	%rd49, %rd2, %rd48;
	ld.global.nc.f32 	%f81, [%rd49];
	mul.wide.u32 	%rd50, %r335, 4;
	add.s64 	%rd51, %rd6, %rd50;
	add.s64 	%rd52, %rd1, %rd48;
	ld.global.nc.f32 	%f82, [%rd52];
	add.s64 	%rd53, %rd7, %rd50;
	ld.global.nc.f32 	%f83, [%rd49+4];
	ld.global.nc.f32 	%f84, [%rd52+4];
	ld.global.nc.f32 	%f85, [%rd49+8];
	ld.global.nc.f32 	%f86, [%rd52+8];
	ld.global.nc.f32 	%f87, [%rd49+12];
	st.local.v4.f32 	[%rd51], {%f81, %f83, %f85, %f87};
	ld.global.nc.f32 	%f88, [%rd52+12];
	st.local.v4.f32 	[%rd53], {%f82, %f84, %f86, %f88};
	ld.global.nc.f32 	%f89, [%rd49+16];
	ld.global.nc.f32 	%f90, [%rd52+16];
	ld.global.nc.f32 	%f91, [%rd49+20];
	ld.global.nc.f32 	%f92, [%rd52+20];
	ld.global.nc.f32 	%f93, [%rd49+24];
	ld.global.nc.f32 	%f94, [%rd52+24];
	ld.global.nc.f32 	%f95, [%rd49+28];
	st.local.v4.f32 	[%rd51+16], {%f89, %f91, %f93, %f95};
	ld.global.nc.f32 	%f96, [%rd52+28];
	st.local.v4.f32 	[%rd53+16], {%f90, %f92, %f94, %f96};
	add.s32 	%r335, %r335, 8;
	setp.eq.s32 	%p5, %r335, %r332;
	@%p5 bra 	$L__BB1_6;
	bra.uni 	$L__BB1_5;
$L__BB1_6:
	setp.eq.s32 	%p6, %r7, 0;
	@%p6 bra 	$L__BB1_14;
	ld.param.u32 	%r306, [_Z21flashattn2_bwd_kernelPKfS0_S0_S0_S0_S0_PfS1_S1_iiiib_param_12];
	and.b32  	%r10, %r306, 3;
	setp.lt.u32 	%p7, %r7, 4;
	@%p7 bra 	$L__BB1_9;
	add.s32 	%r156, %r332, %r5;
	cvt.u64.u32 	%rd54, %r156;
	add.s64 	%rd55, %rd54, %rd11;
	shl.b64 	%rd56, %rd55, 2;
	add.s64 	%rd57, %rd2, %rd56;
	ld.global.nc.f32 	%f97, [%rd57];
	cvt.u64.u32 	%rd58, %r332;
	mul.wide.u32 	%rd59, %r332, 4;
	add.s64 	%rd60, %rd6, %rd59;
	st.local.f32 	[%rd60], %f97;
	add.s64 	%rd61, %rd1, %rd56;
	ld.global.nc.f32 	%f98, [%rd61];
	add.s64 	%rd62, %rd7, %rd59;
	st.local.f32 	[%rd62], %f98;
	cvt.u64.u32 	%rd63, %r5;
	add.s64 	%rd64, %rd58, %rd63;
	add.s64 	%rd65, %rd64, %rd11;
	shl.b64 	%rd66, %rd65, 2;
	add.s64 	%rd67, %rd2, %rd66;
	ld.global.nc.f32 	%f99, [%rd67+4];
	st.local.f32 	[%rd60+4], %f99;
	add.s64 	%rd68, %rd1, %rd66;
	ld.global.nc.f32 	%f100, [%rd68+4];
	st.local.f32 	[%rd62+4], %f100;
	ld.global.nc.f32 	%f101, [%rd67+8];
	st.local.f32 	[%rd60+8], %f101;
	ld.global.nc.f32 	%f102, [%rd68+8];
	st.local.f32 	[%rd62+8], %f102;
	ld.global.nc.f32 	%f103, [%rd67+12];
	st.local.f32 	[%rd60+12], %f103;
	ld.global.nc.f32 	%f104, [%rd68+12];
	st.local.f32 	[%rd62+12], %f104;
	add.s32 	%r332, %r332, 4;
$L__BB1_9:
	setp.eq.s32 	%p8, %r10, 0;
	@%p8 bra 	$L__BB1_14;
	setp.eq.s32 	%p9, %r10, 1;
	@%p9 bra 	$L__BB1_12;
	add.s32 	%r157, %r332, %r5;
	cvt.u64.u32 	%rd69, %r157;
	add.s64 	%rd70, %rd69, %rd11;
	shl.b64 	%rd71, %rd70, 2;
	add.s64 	%rd72, %rd2, %rd71;
	ld.global.nc.f32 	%f105, [%rd72];
	cvt.u64.u32 	%rd73, %r332;
	mul.wide.u32 	%rd74, %r332, 4;
	add.s64 	%rd75, %rd6, %rd74;
	st.local.f32 	[%rd75], %f105;
	add.s64 	%rd76, %rd1, %rd71;
	ld.global.nc.f32 	%f106, [%rd76];
	add.s64 	%rd77, %rd7, %rd74;
	st.local.f32 	[%rd77], %f106;
	cvt.u64.u32 	%rd78, %r5;
	add.s64 	%rd79, %rd73, %rd78;
	add.s64 	%rd80, %rd79, %rd11;
	shl.b64 	%rd81, %rd80, 2;
	add.s64 	%rd82, %rd2, %rd81;
	ld.global.nc.f32 	%f107, [%rd82+4];
	st.local.f32 	[%rd75+4], %f107;
	add.s64 	%rd83, %rd1, %rd81;
	ld.global.nc.f32 	%f108, [%rd83+4];
	st.local.f32 	[%rd77+4], %f108;
	add.s32 	%r332, %r332, 2;
$L__BB1_12:
	ld.param.u32 	%r307, [_Z21flashattn2_bwd_kernelPKfS0_S0_S0_S0_S0_PfS1_S1_iiiib_param_12];
	and.b32  	%r158, %r307, 1;
	setp.eq.b32 	%p10, %r158, 1;
	not.pred 	%p11, %p10;
	@%p11 bra 	$L__BB1_14;
	add.s32 	%r159, %r332, %r5;
	cvt.u64.u32 	%rd84, %r159;
	add.s64 	%rd85, %rd84, %rd11;
	shl.b64 	%rd86, %rd85, 2;
	add.s64 	%rd87, %rd2, %rd86;
	ld.global.nc.f32 	%f109, [%rd87];
	mul.wide.u32 	%rd88, %r332, 4;
	add.s64 	%rd89, %rd6, %rd88;
	st.local.f32 	[%rd89], %f109;
	add.s64 	%rd90, %rd1, %rd86;
	ld.global.nc.f32 	%f110, [%rd90];
	add.s64 	%rd91, %rd7, %rd88;
	st.local.f32 	[%rd91], %f110;
$L__BB1_14:
	ld.param.u32 	%r308, [_Z21flashattn2_bwd_kernelPKfS0_S0_S0_S0_S0_PfS1_S1_iiiib_param_12];
	and.b32  	%r15, %r308, 15;
	setp.lt.u32 	%p12, %r6, 15;
	mov.b32 	%r337, 0;
	@%p12 bra 	$L__BB1_17;
	ld.param.u32 	%r309, [_Z21flashattn2_bwd_kernelPKfS0_S0_S0_S0_S0_PfS1_S1_iiiib_param_12];
	and.b32  	%r337, %r309, 2147483632;
	mov.b32 	%r336, 0;
$L__BB1_16:
	.pragma "nounroll";
	mul.wide.u32 	%rd92, %r336, 4;
	add.s64 	%rd93, %rd8, %rd92;
	mov.f32 	%f111, 0f00000000;
	st.local.v4.f32 	[%rd93], {%f111, %f111, %f111, %f111};
	st.local.v4.f32 	[%rd93+16], {%f111, %f111, %f111, %f111};
	st.local.v4.f32 	[%rd93+32], {%f111, %f111, %f111, %f111};
	st.local.v4.f32 	[%rd93+48], {%f111, %f111, %f111, %f111};
	add.s32 	%r336, %r336, 16;
	setp.ne.s32 	%p13, %r336, %r337;
	@%p13 bra 	$L__BB1_16;
$L__BB1_17:
	setp.eq.s32 	%p14, %r15, 0;
	@%p14 bra 	$L__BB1_26;
	setp.lt.u32 	%p15, %r15, 8;
	@%p15 bra 	$L__BB1_20;
	mul.wide.u32 	%rd94, %r337, 4;
	add.s64 	%rd95, %rd8, %rd94;
	mov.b32 	%r162, 0;
	st.local.u32 	[%rd95], %r162;
	st.local.u32 	[%rd95+4], %r162;
	st.local.u32 	[%rd95+8], %r162;
	st.local.u32 	[%rd95+12], %r162;
	st.local.u32 	[%rd95+16], %r162;
	st.local.u32 	[%rd95+20], %r162;
	st.local.u32 	[%rd95+24], %r162;
	st.local.u32 	[%rd95+28], %r162;
	add.s32 	%r337, %r337, 8;
$L__BB1_20:
	setp.eq.s32 	%p16, %r7, 0;
	@%p16 bra 	$L__BB1_26;
	ld.param.u32 	%r310, [_Z21flashattn2_bwd_kernelPKfS0_S0_S0_S0_S0_PfS1_S1_iiiib_param_12];
	and.b32  	%r24, %r310, 3;
	setp.lt.u32 	%p17, %r7, 4;
	@%p17 bra 	$L__BB1_23;
	mul.wide.u32 	%rd96, %r337, 4;
	add.s64 	%rd97, %rd8, %rd96;
	mov.b32 	%r163, 0;
	st.local.u32 	[%rd97], %r163;
	st.local.u32 	[%rd97+4], %r163;
	st.local.u32 	[%rd97+8], %r163;
	st.local.u32 	[%rd97+12], %r163;
	add.s32 	%r337, %r337, 4;
$L__BB1_23:
	setp.eq.s32 	%p18, %r24, 0;
	@%p18 bra 	$L__BB1_26;
	mov.b32 	%r341, 0;
$L__BB1_25:
	.pragma "nounroll";
	mul.wide.u32 	%rd98, %r337, 4;
	add.s64 	%rd99, %rd8, %rd98;
	mov.b32 	%r165, 0;
	st.local.u32 	[%rd99], %r165;
	add.s32 	%r337, %r337, 1;
	add.s32 	%r341, %r341, 1;
	setp.ne.s32 	%p19, %r341, %r24;
	@%p19 bra 	$L__BB1_25;
$L__BB1_26:
	ld.param.u32 	%r311, [_Z21flashattn2_bwd_kernelPKfS0_S0_S0_S0_S0_PfS1_S1_iiiib_param_12];
	shl.b64 	%rd100, %rd11, 2;
	add.s64 	%rd12, %rd9, %rd100;
	add.s64 	%rd13, %rd10, %rd100;
	shl.b32 	%r31, %r311, 8;
	mov.u32 	%r167, shared;
	add.s32 	%r32, %r167, %r31;
	mov.u32 	%r33, %ntid.x;
	cvt.u64.u32 	%rd101, %r4;
	cvt.s64.s32 	%rd102, %r2;
	add.s64 	%rd103, %rd102, %rd101;
	cvta.to.global.u64 	%rd104, %rd37;
	shl.b64 	%rd105, %rd103, 2;
	add.s64 	%rd14, %rd104, %rd105;
	add.s32 	%r34, %r311, -1;
	and.b32  	%r35, %r311, 15;
	add.s32 	%r36, %r35, -1;
	and.b32  	%r37, %r311, 7;
	add.s32 	%r38, %r37, -1;
	and.b32  	%r39, %r311, 2147483632;
	and.b32  	%r40, %r311, 3;
	mov.f32 	%f918, 0f00000000;
	mov.b32 	%r343, 0;
	mov.u32 	%r342, %r144;
$L__BB1_27:
	ld.param.u32 	%r312, [_Z21flashattn2_bwd_kernelPKfS0_S0_S0_S0_S0_PfS1_S1_iiiib_param_12];
	min.s32 	%r168, %r342, 64;
	max.s32 	%r44, %r168, 1;
	sub.s32 	%r45, %r144, %r343;
	min.s32 	%r169, %r45, 64;
	mul.lo.s32 	%r46, %r169, %r312;
	setp.ge.s32 	%p20, %r3, %r46;
	@%p20 bra 	$L__BB1_30;
	ld.param.u32 	%r313, [_Z21flashattn2_bwd_kernelPKfS0_S0_S0_S0_S0_PfS1_S1_iiiib_param_12];
	mul.lo.s32 	%r47, %r343, %r313;
	mov.u32 	%r344, %r3;
$L__BB1_29:
	add.s32 	%r170, %r344, %r47;
	mul.wide.s32 	%rd106, %r170, 4;
	add.s64 	%rd107, %rd12, %rd106;
	ld.global.nc.f32 	%f113, [%rd107];
	shl.b32 	%r171, %r344, 2;
	mov.u32 	%r172, shared;
	add.s32 	%r173, %r172, %r171;
	st.shared.f32 	[%r173], %f113;
	add.s64 	%rd108, %rd13, %rd106;
	ld.global.nc.f32 	%f114, [%rd108];
	add.s32 	%r174, %r173, %r31;
	st.shared.f32 	[%r174], %f114;
	add.s32 	%r344, %r344, %r33;
	setp.lt.s32 	%p21, %r344, %r46;
	@%p21 bra 	$L__BB1_29;
$L__BB1_30:
	bar.sync 	0;
	setp.lt.s32 	%p22, %r45, 1;
	@%p22 bra 	$L__BB1_82;
	ld.param.u32 	%r314, [_Z21flashattn2_bwd_kernelPKfS0_S0_S0_S0_S0_PfS1_S1_iiiib_param_12];
	setp.lt.s32 	%p23, %r314, 1;
	@%p23 bra 	$L__BB1_62;
	mov.b32 	%r345, 0;
$L__BB1_33:
	setp.ne.s16 	%p50, %rs1, 0;
	add.s32 	%r197, %r345, %r343;
	setp.gt.u32 	%p51, %r197, %r4;
	and.pred  	%p52, %p50, %p51;
	@%p52 bra 	$L__BB1_61;
	ld.param.u32 	%r315, [_Z21flashattn2_bwd_kernelPKfS0_S0_S0_S0_S0_PfS1_S1_iiiib_param_12];
	setp.lt.u32 	%p53, %r34, 15;
	mul.lo.s32 	%r51, %r345, %r315;
	mov.f32 	%f899, 0f00000000;
	mov.b32 	%r348, 0;
	@%p53 bra 	$L__BB1_37;
	mov.f32 	%f899, 0f00000000;
	mov.b32 	%r346, 0;
$L__BB1_36:
	.pragma "nounroll";
	mul.wide.u32 	%rd109, %r346, 4;
	add.s64 	%rd110, %rd6, %rd109;
	ld.local.v4.f32 	{%f224, %f225, %f226, %f227}, [%rd110];
	add.s32 	%r200, %r346, %r51;
	shl.b32 	%r201, %r200, 2;
	mov.u32 	%r202, shared;
	add.s32 	%r203, %r202, %r201;
	ld.shared.f32 	%f228, [%r203];
	fma.rn.f32 	%f229, %f224, %f228, %f899;
	ld.shared.f32 	%f230, [%r203+4];
	fma.rn.f32 	%f231, %f225, %f230, %f229;
	ld.shared.f32 	%f232, [%r203+8];
	fma.rn.f32 	%f233, %f226, %f232, %f231;
	ld.shared.f32 	%f234, [%r203+12];
	fma.rn.f32 	%f235, %f227, %f234, %f233;
	ld.local.v4.f32 	{%f236, %f237, %f238, %f239}, [%rd110+16];
	ld.shared.f32 	%f240, [%r203+16];
	fma.rn.f32 	%f241, %f236, %f240, %f235;
	ld.shared.f32 	%f242, [%r203+20];
	fma.rn.f32 	%f243, %f237, %f242, %f241;
	ld.shared.f32 	%f244, [%r203+24];
	fma.rn.f32 	%f245, %f238, %f244, %f243;
	ld.shared.f32 	%f246, [%r203+28];
	fma.rn.f32 	%f247, %f239, %f246, %f245;
	ld.local.v4.f32 	{%f248, %f249, %f250, %f251}, [%rd110+32];
	ld.shared.f32 	%f252, [%r203+32];
	fma.rn.f32 	%f253, %f248, %f252, %f247;
	ld.shared.f32 	%f254, [%r203+36];
	fma.rn.f32 	%f255, %f249, %f254, %f253;
	ld.shared.f32 	%f256, [%r203+40];
	fma.rn.f32 	%f257, %f250, %f256, %f255;
	ld.shared.f32 	%f258, [%r203+44];
	fma.rn.f32 	%f259, %f251, %f258, %f257;
	ld.local.v4.f32 	{%f260, %f261, %f262, %f263}, [%rd110+48];
	ld.shared.f32 	%f264, [%r203+48];
	fma.rn.f32 	%f265, %f260, %f264, %f259;
	ld.shared.f32 	%f266, [%r203+52];
	fma.rn.f32 	%f267, %f261, %f266, %f265;
	ld.shared.f32 	%f268, [%r203+56];
	fma.rn.f32 	%f269, %f262, %f268, %f267;
	ld.shared.f32 	%f270, [%r203+60];
	fma.rn.f32 	%f899, %f263, %f270, %f269;
	add.s32 	%r346, %r346, 16;
	setp.ne.s32 	%p54, %r346, %r39;
	mov.u32 	%r348, %r39;
	@%p54 bra 	$L__BB1_36;
$L__BB1_37:
	setp.eq.s32 	%p55, %r35, 0;
	@%p55 bra 	$L__BB1_47;
	setp.lt.u32 	%p56, %r36, 7;
	@%p56 bra 	$L__BB1_40;
	mul.wide.u32 	%rd111, %r348, 4;
	add.s64 	%rd112, %rd6, %rd111;
	ld.local.f32 	%f272, [%rd112];
	add.s32 	%r204, %r348, %r51;
	shl.b32 	%r205, %r204, 2;
	mov.u32 	%r206, shared;
	add.s32 	%r207, %r206, %r205;
	ld.shared.f32 	%f273, [%r207];
	fma.rn.f32 	%f274, %f272, %f273, %f899;
	ld.local.f32 	%f275, [%rd112+4];
	ld.shared.f32 	%f276, [%r207+4];
	fma.rn.f32 	%f277, %f275, %f276, %f274;
	ld.local.f32 	%f278, [%rd112+8];
	ld.shared.f32 	%f279, [%r207+8];
	fma.rn.f32 	%f280, %f278, %f279, %f277;
	ld.local.f32 	%f281, [%rd112+12];
	ld.shared.f32 	%f282, [%r207+12];
	fma.rn.f32 	%f283, %f281, %f282, %f280;
	ld.local.f32 	%f284, [%rd112+16];
	ld.shared.f32 	%f285, [%r207+16];
	fma.rn.f32 	%f286, %f284, %f285, %f283;
	ld.local.f32 	%f287, [%rd112+20];
	ld.shared.f32 	%f288, [%r207+20];
	fma.rn.f32 	%f289, %f287, %f288, %f286;
	ld.local.f32 	%f290, [%rd112+24];
	ld.shared.f32 	%f291, [%r207+24];
	fma.rn.f32 	%f292, %f290, %f291, %f289;
	ld.local.f32 	%f293, [%rd112+28];
	ld.shared.f32 	%f294, [%r207+28];
	fma.rn.f32 	%f899, %f293, %f294, %f292;
	add.s32 	%r348, %r348, 8;
$L__BB1_40:
	setp.eq.s32 	%p57, %r37, 0;
	@%p57 bra 	$L__BB1_47;
	setp.lt.u32 	%p58, %r38, 3;
	@%p58 bra 	$L__BB1_43;
	mul.wide.u32 	%rd113, %r348, 4;
	add.s64 	%rd114, %rd6, %rd113;
	ld.local.f32 	%f296, [%rd114];
	add.s32 	%r208, %r348, %r51;
	shl.b32 	%r209, %r208, 2;
	mov.u32 	%r210, shared;
	add.s32 	%r211, %r210, %r209;
	ld.shared.f32 	%f297, [%r211];
	fma.rn.f32 	%f298, %f296, %f297, %f899;
	ld.local.f32 	%f299, [%rd114+4];
	ld.shared.f32 	%f300, [%r211+4];
	fma.rn.f32 	%f301, %f299, %f300, %f298;
	ld.local.f32 	%f302, [%rd114+8];
	ld.shared.f32 	%f303, [%r211+8];
	fma.rn.f32 	%f304, %f302, %f303, %f301;
	ld.local.f32 	%f305, [%rd114+12];
	ld.shared.f32 	%f306, [%r211+12];
	fma.rn.f32 	%f899, %f305, %f306, %f304;
	add.s32 	%r348, %r348, 4;
$L__BB1_43:
	setp.eq.s32 	%p59, %r40, 0;
	@%p59 bra 	$L__BB1_47;
	setp.eq.s32 	%p60, %r40, 1;
	mul.wide.u32 	%rd115, %r348, 4;
	add.s64 	%rd15, %rd6, %rd115;
	ld.local.f32 	%f307, [%rd15];
	add.s32 	%r212, %r348, %r51;
	shl.b32 	%r213, %r212, 2;
	mov.u32 	%r214, shared;
	add.s32 	%r59, %r214, %r213;
	ld.shared.f32 	%f308, [%r59];
	fma.rn.f32 	%f899, %f307, %f308, %f899;
	@%p60 bra 	$L__BB1_47;
	setp.eq.s32 	%p61, %r40, 2;
	ld.local.f32 	%f309, [%rd15+4];
	ld.shared.f32 	%f310, [%r59+4];
	fma.rn.f32 	%f899, %f309, %f310, %f899;
	@%p61 bra 	$L__BB1_47;
	ld.local.f32 	%f311, [%rd15+8];
	ld.shared.f32 	%f312, [%r59+8];
	fma.rn.f32 	%f899, %f311, %f312, %f899;
$L__BB1_47:
	ld.global.nc.f32 	%f315, [%rd14];
	sub.f32 	%f17, %f899, %f315;
	mov.f32 	%f907, 0f00000000;
	mov.b32 	%r352, 0;
	@%p53 bra 	$L__BB1_50;
	mov.f32 	%f907, 0f00000000;
	mov.b32 	%r350, 0;
$L__BB1_49:
	.pragma "nounroll";
	mul.wide.u32 	%rd116, %r350, 4;
	add.s64 	%rd117, %rd7, %rd116;
	ld.local.v4.f32 	{%f317, %f318, %f319, %f320}, [%rd117];
	add.s32 	%r217, %r350, %r51;
	shl.b32 	%r218, %r217, 2;
	add.s32 	%r219, %r32, %r218;
	ld.shared.f32 	%f321, [%r219];
	fma.rn.f32 	%f322, %f317, %f321, %f907;
	ld.shared.f32 	%f323, [%r219+4];
	fma.rn.f32 	%f324, %f318, %f323, %f322;
	ld.shared.f32 	%f325, [%r219+8];
	fma.rn.f32 	%f326, %f319, %f325, %f324;
	ld.shared.f32 	%f327, [%r219+12];
	fma.rn.f32 	%f328, %f320, %f327, %f326;
	ld.local.v4.f32 	{%f329, %f330, %f331, %f332}, [%rd117+16];
	ld.shared.f32 	%f333, [%r219+16];
	fma.rn.f32 	%f334, %f329, %f333, %f328;
	ld.shared.f32 	%f335, [%r219+20];
	fma.rn.f32 	%f336, %f330, %f335, %f334;
	ld.shared.f32 	%f337, [%r219+24];
	fma.rn.f32 	%f338, %f331, %f337, %f336;
	ld.shared.f32 	%f339, [%r219+28];
	fma.rn.f32 	%f340, %f332, %f339, %f338;
	ld.local.v4.f32 	{%f341, %f342, %f343, %f344}, [%rd117+32];
	ld.shared.f32 	%f345, [%r219+32];
	fma.rn.f32 	%f346, %f341, %f345, %f340;
	ld.shared.f32 	%f347, [%r219+36];
	fma.rn.f32 	%f348, %f342, %f347, %f346;
	ld.shared.f32 	%f349, [%r219+40];
	fma.rn.f32 	%f350, %f343, %f349, %f348;
	ld.shared.f32 	%f351, [%r219+44];
	fma.rn.f32 	%f352, %f344, %f351, %f350;
	ld.local.v4.f32 	{%f353, %f354, %f355, %f356}, [%rd117+48];
	ld.shared.f32 	%f357, [%r219+48];
	fma.rn.f32 	%f358, %f353, %f357, %f352;
	ld.shared.f32 	%f359, [%r219+52];
	fma.rn.f32 	%f360, %f354, %f359, %f358;
	ld.shared.f32 	%f361, [%r219+56];
	fma.rn.f32 	%f362, %f355, %f361, %f360;
	ld.shared.f32 	%f363, [%r219+60];
	fma.rn.f32 	%f907, %f356, %f363, %f362;
	add.s32 	%r350, %r350, 16;
	setp.ne.s32 	%p63, %r350, %r39;
	mov.u32 	%r352, %r39;
	@%p63 bra 	$L__BB1_49;
$L__BB1_50:
	@%p55 bra 	$L__BB1_60;
	setp.lt.u32 	%p65, %r36, 7;
	@%p65 bra 	$L__BB1_53;
	mul.wide.u32 	%rd118, %r352, 4;
	add.s64 	%rd119, %rd7, %rd118;
	ld.local.f32 	%f365, [%rd119];
	add.s32 	%r220, %r352, %r51;
	shl.b32 	%r221, %r220, 2;
	add.s32 	%r222, %r32, %r221;
	ld.shared.f32 	%f366, [%r222];
	fma.rn.f32 	%f367, %f365, %f366, %f907;
	ld.local.f32 	%f368, [%rd119+4];
	ld.shared.f32 	%f369, [%r222+4];
	fma.rn.f32 	%f370, %f368, %f369, %f367;
	ld.local.f32 	%f371, [%rd119+8];
	ld.shared.f32 	%f372, [%r222+8];
	fma.rn.f32 	%f373, %f371, %f372, %f370;
	ld.local.f32 	%f374, [%rd119+12];
	ld.shared.f32 	%f375, [%r222+12];
	fma.rn.f32 	%f376, %f374, %f375, %f373;
	ld.local.f32 	%f377, [%rd119+16];
	ld.shared.f32 	%f378, [%r222+16];
	fma.rn.f32 	%f379, %f377, %f378, %f376;
	ld.local.f32 	%f380, [%rd119+20];
	ld.shared.f32 	%f381, [%r222+20];
	fma.rn.f32 	%f382, %f380, %f381, %f379;
	ld.local.f32 	%f383, [%rd119+24];
	ld.shared.f32 	%f384, [%r222+24];
	fma.rn.f32 	%f385, %f383, %f384, %f382;
	ld.local.f32 	%f386, [%rd119+28];
	ld.shared.f32 	%f387, [%r222+28];
	fma.rn.f32 	%f907, %f386, %f387, %f385;
	add.s32 	%r352, %r352, 8;
$L__BB1_53:
	setp.eq.s32 	%p66, %r37, 0;
	@%p66 bra 	$L__BB1_60;
	setp.lt.u32 	%p67, %r38, 3;
	@%p67 bra 	$L__BB1_56;
	mul.wide.u32 	%rd120, %r352, 4;
	add.s64 	%rd121, %rd7, %rd120;
	ld.local.f32 	%f389, [%rd121];
	add.s32 	%r223, %r352, %r51;
	shl.b32 	%r224, %r223, 2;
	add.s32 	%r225, %r32, %r224;
	ld.shared.f32 	%f390, [%r225];
	fma.rn.f32 	%f391, %f389, %f390, %f907;
	ld.local.f32 	%f392, [%rd121+4];
	ld.shared.f32 	%f393, [%r225+4];
	fma.rn.f32 	%f394, %f392, %f393, %f391;
	ld.local.f32 	%f395, [%rd121+8];
	ld.shared.f32 	%f396, [%r225+8];
	fma.rn.f32 	%f397, %f395, %f396, %f394;
	ld.local.f32 	%f398, [%rd121+12];
	ld.shared.f32 	%f399, [%r225+12];
	fma.rn.f32 	%f907, %f398, %f399, %f397;
	add.s32 	%r352, %r352, 4;
$L__BB1_56:
	setp.eq.s32 	%p68, %r40, 0;
	@%p68 bra 	$L__BB1_60;
	setp.eq.s32 	%p69, %r40, 1;
	mul.wide.u32 	%rd122, %r352, 4;
	add.s64 	%rd16, %rd7, %rd122;
	ld.local.f32 	%f400, [%rd16];
	add.s32 	%r226, %r352, %r51;
	shl.b32 	%r227, %r226, 2;
	add.s32 	%r67, %r32, %r227;
	ld.shared.f32 	%f401, [%r67];
	fma.rn.f32 	%f907, %f400, %f401, %f907;
	@%p69 bra 	$L__BB1_60;
	setp.eq.s32 	%p70, %r40, 2;
	ld.local.f32 	%f402, [%rd16+4];
	ld.shared.f32 	%f403, [%r67+4];
	fma.rn.f32 	%f907, %f402, %f403, %f907;
	@%p70 bra 	$L__BB1_60;
	ld.local.f32 	%f404, [%rd16+8];
	ld.shared.f32 	%f405, [%r67+8];
	fma.rn.f32 	%f907, %f404, %f405, %f907;
$L__BB1_60:
	fma.rn.f32 	%f406, %f17, 0f3BBB989D, 0f3F000000;
	cvt.sat.f32.f32 	%f407, %f406;
	mov.f32 	%f408, 0f4B400001;
	mov.f32 	%f409, 0f437C0000;
	fma.rm.f32 	%f410, %f407, %f409, %f408;
	add.f32 	%f411, %f410, 0fCB40007F;
	neg.f32 	%f412, %f411;
	fma.rn.f32 	%f413, %f17, 0f3FB8AA3B, %f412;
	fma.rn.f32 	%f414, %f17, 0f32A57060, %f413;
	ex2.approx.ftz.f32 	%f415, %f414;
	mov.b32 	%r228, %f410;
	shl.b32 	%r229, %r228, 23;
	mov.b32 	%f416, %r229;
	mul.f32 	%f417, %f415, %f416;
	fma.rn.f32 	%f918, %f417, %f907, %f918;
$L__BB1_61:
	add.s32 	%r345, %r345, 1;
	setp.eq.s32 	%p71, %r345, %r44;
	@%p71 bra 	$L__BB1_82;
	bra.uni 	$L__BB1_33;
$L__BB1_62:
	and.b32  	%r69, %r44, 3;
	setp.lt.s32 	%p24, %r342, 4;
	mov.b32 	%r355, 0;
	@%p24 bra 	$L__BB1_73;
	and.b32  	%r355, %r44, 124;
	mov.b32 	%r354, 0;
$L__BB1_64:
	setp.ne.s16 	%p25, %rs1, 0;
	add.s32 	%r72, %r354, %r343;
	setp.gt.u32 	%p26, %r72, %r4;
	and.pred  	%p27, %p25, %p26;
	@%p27 bra 	$L__BB1_66;
	ld.global.nc.f32 	%f116, [%rd14];
	mov.f32 	%f117, 0f00000000;
	sub.f32 	%f118, %f117, %f116;
	fma.rn.f32 	%f119, %f118, 0f3BBB989D, 0f3F000000;
	cvt.sat.f32.f32 	%f120, %f119;
	mov.f32 	%f121, 0f4B400001;
	mov.f32 	%f122, 0f437C0000;
	fma.rm.f32 	%f123, %f120, %f122, %f121;
	add.f32 	%f124, %f123, 0fCB40007F;
	neg.f32 	%f125, %f124;
	fma.rn.f32 	%f126, %f118, 0f3FB8AA3B, %f125;
	fma.rn.f32 	%f127, %f118, 0f32A57060, %f126;
	mov.b32 	%r177, %f123;
	shl.b32 	%r178, %r177, 23;
	mov.b32 	%f128, %r178;
	ex2.approx.ftz.f32 	%f129, %f127;
	mul.f32 	%f130, %f129, %f128;
	fma.rn.f32 	%f918, %f130, 0f00000000, %f918;
$L__BB1_66:
	setp.ge.u32 	%p29, %r72, %r4;
	and.pred  	%p30, %p25, %p29;
	@%p30 bra 	$L__BB1_68;
	ld.global.nc.f32 	%f131, [%rd14];
	mov.f32 	%f132, 0f00000000;
	sub.f32 	%f133, %f132, %f131;
	fma.rn.f32 	%f134, %f133, 0f3BBB989D, 0f3F000000;
	cvt.sat.f32.f32 	%f135, %f134;
	mov.f32 	%f136, 0f4B400001;
	mov.f32 	%f137, 0f437C0000;
	fma.rm.f32 	%f138, %f135, %f137, %f136;
	add.f32 	%f139, %f138, 0fCB40007F;
	neg.f32 	%f140, %f139;
	fma.rn.f32 	%f141, %f133, 0f3FB8AA3B, %f140;
	fma.rn.f32 	%f142, %f133, 0f32A57060, %f141;
	mov.b32 	%r179, %f138;
	shl.b32 	%r180, %r179, 23;
	mov.b32 	%f143, %r180;
	ex2.approx.ftz.f32 	%f144, %f142;
	mul.f32 	%f145, %f144, %f143;
	fma.rn.f32 	%f918, %f145, 0f00000000, %f918;
$L__BB1_68:
	add.s32 	%r181, %r72, 2;
	setp.gt.u32 	%p32, %r181, %r4;
	and.pred  	%p33, %p25, %p32;
	@%p33 bra 	$L__BB1_70;
	ld.global.nc.f32 	%f146, [%rd14];
	mov.f32 	%f147, 0f00000000;
	sub.f32 	%f148, %f147, %f146;
	fma.rn.f32 	%f149, %f148, 0f3BBB989D, 0f3F000000;
	cvt.sat.f32.f32 	%f150, %f149;
	mov.f32 	%f151, 0f4B400001;
	mov.f32 	%f152, 0f437C0000;
	fma.rm.f32 	%f153, %f150, %f152, %f151;
	add.f32 	%f154, %f153, 0fCB40007F;
	neg.f32 	%f155, %f154;
	fma.rn.f32 	%f156, %f148, 0f3FB8AA3B, %f155;
	fma.rn.f32 	%f157, %f148, 0f32A57060, %f156;
	mov.b32 	%r182, %f153;
	shl.b32 	%r183, %r182, 23;
	mov.b32 	%f158, %r183;
	ex2.approx.ftz.f32 	%f159, %f157;
	mul.f32 	%f160, %f159, %f158;
	fma.rn.f32 	%f918, %f160, 0f00000000, %f918;
$L__BB1_70:
	add.s32 	%r184, %r72, 3;
	setp.gt.u32 	%p35, %r184, %r4;
	and.pred  	%p36, %p25, %p35;
	@%p36 bra 	$L__BB1_72;
	ld.global.nc.f32 	%f161, [%rd14];
	mov.f32 	%f162, 0f00000000;
	sub.f32 	%f163, %f162, %f161;
	fma.rn.f32 	%f164, %f163, 0f3BBB989D, 0f3F000000;
	cvt.sat.f32.f32 	%f165, %f164;
	mov.f32 	%f166, 0f4B400001;
	mov.f32 	%f167, 0f437C0000;
	fma.rm.f32 	%f168, %f165, %f167, %f166;
	add.f32 	%f169, %f168, 0fCB40007F;
	neg.f32 	%f170, %f169;
	fma.rn.f32 	%f171, %f163, 0f3FB8AA3B, %f170;
	fma.rn.f32 	%f172, %f163, 0f32A57060, %f171;
	mov.b32 	%r185, %f168;
	shl.b32 	%r186, %r185, 23;
	mov.b32 	%f173, %r186;
	ex2.approx.ftz.f32 	%f174, %f172;
	mul.f32 	%f175, %f174, %f173;
	fma.rn.f32 	%f918, %f175, 0f00000000, %f918;
$L__BB1_72:
	add.s32 	%r354, %r354, 4;
	setp.ne.s32 	%p37, %r354, %r355;
	@%p37 bra 	$L__BB1_64;
$L__BB1_73:
	setp.eq.s32 	%p38, %r69, 0;
	@%p38 bra 	$L__BB1_82;
	setp.ne.s16 	%p39, %rs1, 0;
	add.s32 	%r75, %r355, %r343;
	setp.gt.u32 	%p40, %r75, %r4;
	and.pred  	%p41, %p39, %p40;
	@%p41 bra 	$L__BB1_76;
	ld.global.nc.f32 	%f176, [%rd14];
	mov.f32 	%f177, 0f00000000;
	sub.f32 	%f178, %f177, %f176;
	fma.rn.f32 	%f179, %f178, 0f3BBB989D, 0f3F000000;
	cvt.sat.f32.f32 	%f180, %f179;
	mov.f32 	%f181, 0f4B400001;
	mov.f32 	%f182, 0f437C0000;
	fma.rm.f32 	%f183, %f180, %f182, %f181;
	add.f32 	%f184, %f183, 0fCB40007F;
	neg.f32 	%f185, %f184;
	fma.rn.f32 	%f186, %f178, 0f3FB8AA3B, %f185;
	fma.rn.f32 	%f187, %f178, 0f32A57060, %f186;
	mov.b32 	%r188, %f183;
	shl.b32 	%r189, %r188, 23;
	mov.b32 	%f188, %r189;
	ex2.approx.ftz.f32 	%f189, %f187;
	mul.f32 	%f190, %f189, %f188;
	fma.rn.f32 	%f918, %f190, 0f00000000, %f918;
$L__BB1_76:
	setp.eq.s32 	%p42, %r69, 1;
	@%p42 bra 	$L__BB1_82;
	add.s32 	%r190, %r75, 1;
	setp.gt.u32 	%p44, %r190, %r4;
	and.pred  	%p45, %p39, %p44;
	@%p45 bra 	$L__BB1_79;
	ld.global.nc.f32 	%f191, [%rd14];
	mov.f32 	%f192, 0f00000000;
	sub.f32 	%f193, %f192, %f191;
	fma.rn.f32 	%f194, %f193, 0f3BBB989D, 0f3F000000;
	cvt.sat.f32.f32 	%f195, %f194;
	mov.f32 	%f196, 0f4B400001;
	mov.f32 	%f197, 0f437C0000;
	fma.rm.f32 	%f198, %f195, %f197, %f196;
	add.f32 	%f199, %f198, 0fCB40007F;
	neg.f32 	%f200, %f199;
	fma.rn.f32 	%f201, %f193, 0f3FB8AA3B, %f200;
	fma.rn.f32 	%f202, %f193, 0f32A57060, %f201;
	mov.b32 	%r191, %f198;
	shl.b32 	%r192, %r191, 23;
	mov.b32 	%f203, %r192;
	ex2.approx.ftz.f32 	%f204, %f202;
	mul.f32 	%f205, %f204, %f203;
	fma.rn.f32 	%f918, %f205, 0f00000000, %f918;
$L__BB1_79:
	setp.eq.s32 	%p46, %r69, 2;
	@%p46 bra 	$L__BB1_82;
	add.s32 	%r193, %r75, 2;
	setp.gt.u32 	%p48, %r193, %r4;
	and.pred  	%p49, %p39, %p48;
	@%p49 bra 	$L__BB1_82;
	ld.global.nc.f32 	%f206, [%rd14];
	mov.f32 	%f207, 0f00000000;
	sub.f32 	%f208, %f207, %f206;
	fma.rn.f32 	%f209, %f208, 0f3BBB989D, 0f3F000000;
	cvt.sat.f32.f32 	%f210, %f209;
	mov.f32 	%f211, 0f4B400001;
	mov.f32 	%f212, 0f437C0000;
	fma.rm.f32 	%f213, %f210, %f212, %f211;
	add.f32 	%f214, %f213, 0fCB40007F;
	neg.f32 	%f215, %f214;
	fma.rn.f32 	%f216, %f208, 0f3FB8AA3B, %f215;
	fma.rn.f32 	%f217, %f208, 0f32A57060, %f216;
	mov.b32 	%r194, %f213;
	shl.b32 	%r195, %r194, 23;
	mov.b32 	%f218, %r195;
	ex2.approx.ftz.f32 	%f219, %f217;
	mul.f32 	%f220, %f219, %f218;
	fma.rn.f32 	%f918, %f220, 0f00000000, %f918;
$L__BB1_82:
	bar.sync 	0;
	add.s32 	%r343, %r343, 64;
	setp.lt.s32 	%p72, %r343, %r144;
	add.s32 	%r342, %r342, -64;
	@%p72 bra 	$L__BB1_27;
	ld.param.u32 	%r316, [_Z21flashattn2_bwd_kernelPKfS0_S0_S0_S0_S0_PfS1_S1_iiiib_param_12];
	and.b32  	%r41, %r316, 2147483640;
	mov.b32 	%r357, 0;
	shl.b64 	%rd124, %rd11, 2;
	add.s64 	%rd19, %rd6, 32;
	mov.u32 	%r356, %r144;
$L__BB1_84:
	ld.param.u32 	%r317, [_Z21flashattn2_bwd_kernelPKfS0_S0_S0_S0_S0_PfS1_S1_iiiib_param_12];
	sub.s32 	%r82, %r144, %r357;
	min.s32 	%r231, %r82, 64;
	mul.lo.s32 	%r83, %r231, %r317;
	setp.ge.s32 	%p73, %r3, %r83;
	@%p73 bra 	$L__BB1_87;
	ld.param.u32 	%r318, [_Z21flashattn2_bwd_kernelPKfS0_S0_S0_S0_S0_PfS1_S1_iiiib_param_12];
	mul.lo.s32 	%r84, %r357, %r318;
	mov.u32 	%r358, %r3;
$L__BB1_86:
	ld.param.u64 	%rd231, [_Z21flashattn2_bwd_kernelPKfS0_S0_S0_S0_S0_PfS1_S1_iiiib_param_2];
	ld.param.u64 	%rd229, [_Z21flashattn2_bwd_kernelPKfS0_S0_S0_S0_S0_PfS1_S1_iiiib_param_1];
	add.s32 	%r232, %r358, %r84;
	cvta.to.global.u64 	%rd123, %rd229;
	add.s64 	%rd125, %rd123, %rd124;
	mul.wide.s32 	%rd126, %r232, 4;
	add.s64 	%rd127, %rd125, %rd126;
	ld.global.nc.f32 	%f418, [%rd127];
	shl.b32 	%r233, %r358, 2;
	mov.u32 	%r234, shared;
	add.s32 	%r235, %r234, %r233;
	st.shared.f32 	[%r235], %f418;
	cvta.to.global.u64 	%rd128, %rd231;
	add.s64 	%rd129, %rd128, %rd124;
	add.s64 	%rd130, %rd129, %rd126;
	ld.global.nc.f32 	%f419, [%rd130];
	add.s32 	%r236, %r235, %r31;
	st.shared.f32 	[%r236], %f419;
	mov.u32 	%r237, %ntid.x;
	add.s32 	%r358, %r358, %r237;
	setp.lt.s32 	%p74, %r358, %r83;
	@%p74 bra 	$L__BB1_86;
$L__BB1_87:
	ld.param.u32 	%r319, [_Z21flashattn2_bwd_kernelPKfS0_S0_S0_S0_S0_PfS1_S1_iiiib_param_12];
	bar.sync 	0;
	min.s32 	%r238, %r82, %r319;
	setp.lt.s32 	%p75, %r238, 1;
	@%p75 bra 	$L__BB1_144;
	min.s32 	%r240, %r356, 64;
	max.s32 	%r87, %r240, 1;
	mov.b32 	%r359, 0;
$L__BB1_89:
	setp.ne.s16 	%p76, %rs1, 0;
	add.s32 	%r89, %r359, %r357;
	setp.gt.u32 	%p77, %r89, %r4;
	and.pred  	%p78, %p76, %p77;
	@%p78 bra 	$L__BB1_143;
	ld.param.u32 	%r320, [_Z21flashattn2_bwd_kernelPKfS0_S0_S0_S0_S0_PfS1_S1_iiiib_param_12];
	add.s32 	%r90, %r35, -1;
	setp.lt.s32 	%p79, %r320, 1;
	mov.f32 	%f926, 0f00000000;
	@%p79 bra 	$L__BB1_104;
	ld.param.u32 	%r321, [_Z21flashattn2_bwd_kernelPKfS0_S0_S0_S0_S0_PfS1_S1_iiiib_param_12];
	setp.lt.u32 	%p80, %r34, 15;
	mul.lo.s32 	%r91, %r359, %r321;
	mov.f32 	%f926, 0f00000000;
	mov.b32 	%r363, 0;
	@%p80 bra 	$L__BB1_94;
	ld.param.u32 	%r322, [_Z21flashattn2_bwd_kernelPKfS0_S0_S0_S0_S0_PfS1_S1_iiiib_param_12];
	and.b32  	%r242, %r322, 2147483632;
	neg.s32 	%r361, %r242;
	mul.lo.s32 	%r243, %r322, %r359;
	shl.b32 	%r244, %r243, 2;
	mov.u32 	%r245, shared;
	add.s32 	%r246, %r245, %r244;
	add.s32 	%r360, %r246, 32;
	mov.f32 	%f926, 0f00000000;
	mov.u64 	%rd232, %rd19;
$L__BB1_93:
	.pragma "nounroll";
	ld.local.v4.f32 	{%f424, %f425, %f426, %f427}, [%rd232+-32];
	ld.shared.f32 	%f428, [%r360+-32];
	fma.rn.f32 	%f429, %f424, %f428, %f926;
	ld.shared.f32 	%f430, [%r360+-28];
	fma.rn.f32 	%f431, %f425, %f430, %f429;
	ld.shared.f32 	%f432, [%r360+-24];
	fma.rn.f32 	%f433, %f426, %f432, %f431;
	ld.shared.f32 	%f434, [%r360+-20];
	fma.rn.f32 	%f435, %f427, %f434, %f433;
	ld.local.v4.f32 	{%f436, %f437, %f438, %f439}, [%rd232+-16];
	ld.shared.f32 	%f440, [%r360+-16];
	fma.rn.f32 	%f441, %f436, %f440, %f435;
	ld.shared.f32 	%f442, [%r360+-12];
	fma.rn.f32 	%f443, %f437, %f442, %f441;
	ld.shared.f32 	%f444, [%r360+-8];
	fma.rn.f32 	%f445, %f438, %f444, %f443;
	ld.shared.f32 	%f446, [%r360+-4];
	fma.rn.f32 	%f447, %f439, %f446, %f445;
	ld.local.v4.f32 	{%f448, %f449, %f450, %f451}, [%rd232];
	ld.shared.f32 	%f452, [%r360];
	fma.rn.f32 	%f453, %f448, %f452, %f447;
	ld.shared.f32 	%f454, [%r360+4];
	fma.rn.f32 	%f455, %f449, %f454, %f453;
	ld.shared.f32 	%f456, [%r360+8];
	fma.rn.f32 	%f457, %f450, %f456, %f455;
	ld.shared.f32 	%f458, [%r360+12];
	fma.rn.f32 	%f459, %f451, %f458, %f457;
	ld.local.v4.f32 	{%f460, %f461, %f462, %f463}, [%rd232+16];
	ld.shared.f32 	%f464, [%r360+16];
	fma.rn.f32 	%f465, %f460, %f464, %f459;
	ld.shared.f32 	%f466, [%r360+20];
	fma.rn.f32 	%f467, %f461, %f466, %f465;
	ld.shared.f32 	%f468, [%r360+24];
	fma.rn.f32 	%f469, %f462, %f468, %f467;
	ld.shared.f32 	%f470, [%r360+28];
	fma.rn.f32 	%f926, %f463, %f470, %f469;
	add.s32 	%r361, %r361, 16;
	add.s64 	%rd232, %rd232, 64;
	add.s32 	%r360, %r360, 64;
	setp.ne.s32 	%p81, %r361, 0;
	mov.u32 	%r363, %r39;
	@%p81 bra 	$L__BB1_93;
$L__BB1_94:
	setp.eq.s32 	%p82, %r35, 0;
	@%p82 bra 	$L__BB1_104;
	setp.lt.u32 	%p83, %r90, 7;
	@%p83 bra 	$L__BB1_97;
	mul.wide.u32 	%rd131, %r363, 4;
	add.s64 	%rd132, %rd6, %rd131;
	ld.local.f32 	%f472, [%rd132];
	add.s32 	%r247, %r363, %r91;
	shl.b32 	%r248, %r247, 2;
	mov.u32 	%r249, shared;
	add.s32 	%r250, %r249, %r248;
	ld.shared.f32 	%f473, [%r250];
	fma.rn.f32 	%f474, %f472, %f473, %f926;
	ld.local.f32 	%f475, [%rd132+4];
	ld.shared.f32 	%f476, [%r250+4];
	fma.rn.f32 	%f477, %f475, %f476, %f474;
	ld.local.f32 	%f478, [%rd132+8];
	ld.shared.f32 	%f479, [%r250+8];
	fma.rn.f32 	%f480, %f478, %f479, %f477;
	ld.local.f32 	%f481, [%rd132+12];
	ld.shared.f32 	%f482, [%r250+12];
	fma.rn.f32 	%f483, %f481, %f482, %f480;
	ld.local.f32 	%f484, [%rd132+16];
	ld.shared.f32 	%f485, [%r250+16];
	fma.rn.f32 	%f486, %f484, %f485, %f483;
	ld.local.f32 	%f487, [%rd132+20];
	ld.shared.f32 	%f488, [%r250+20];
	fma.rn.f32 	%f489, %f487, %f488, %f486;
	ld.local.f32 	%f490, [%rd132+24];
	ld.shared.f32 	%f491, [%r250+24];
	fma.rn.f32 	%f492, %f490, %f491, %f489;
	ld.local.f32 	%f493, [%rd132+28];
	ld.shared.f32 	%f494, [%r250+28];
	fma.rn.f32 	%f926, %f493, %f494, %f492;
	add.s32 	%r363, %r363, 8;
$L__BB1_97:
	setp.eq.s32 	%p84, %r37, 0;
	@%p84 bra 	$L__BB1_104;
	setp.lt.u32 	%p85, %r38, 3;
	@%p85 bra 	$L__BB1_100;
	mul.wide.u32 	%rd133, %r363, 4;
	add.s64 	%rd134, %rd6, %rd133;
	ld.local.f32 	%f496, [%rd134];
	add.s32 	%r251, %r363, %r91;
	shl.b32 	%r252, %r251, 2;
	mov.u32 	%r253, shared;
	add.s32 	%r254, %r253, %r252;
	ld.shared.f32 	%f497, [%r254];
	fma.rn.f32 	%f498, %f496, %f497, %f926;
	ld.local.f32 	%f499, [%rd134+4];
	ld.shared.f32 	%f500, [%r254+4];
	fma.rn.f32 	%f501, %f499, %f500, %f498;
	ld.local.f32 	%f502, [%rd134+8];
	ld.shared.f32 	%f503, [%r254+8];
	fma.rn.f32 	%f504, %f502, %f503, %f501;
	ld.local.f32 	%f505, [%rd134+12];
	ld.shared.f32 	%f506, [%r254+12];
	fma.rn.f32 	%f926, %f505, %f506, %f504;
	add.s32 	%r363, %r363, 4;
$L__BB1_100:
	setp.eq.s32 	%p86, %r40, 0;
	@%p86 bra 	$L__BB1_104;
	setp.eq.s32 	%p87, %r40, 1;
	mul.wide.u32 	%rd135, %r363, 4;
	add.s64 	%rd22, %rd6, %rd135;
	ld.local.f32 	%f507, [%rd22];
	add.s32 	%r255, %r363, %r91;
	shl.b32 	%r256, %r255, 2;
	mov.u32 	%r257, shared;
	add.s32 	%r103, %r257, %r256;
	ld.shared.f32 	%f508, [%r103];
	fma.rn.f32 	%f926, %f507, %f508, %f926;
	@%p87 bra 	$L__BB1_104;
	setp.eq.s32 	%p88, %r40, 2;
	ld.local.f32 	%f509, [%rd22+4];
	ld.shared.f32 	%f510, [%r103+4];
	fma.rn.f32 	%f926, %f509, %f510, %f926;
	@%p88 bra 	$L__BB1_104;
	ld.local.f32 	%f511, [%rd22+8];
	ld.shared.f32 	%f512, [%r103+8];
	fma.rn.f32 	%f926, %f511, %f512, %f926;
$L__BB1_104:
	ld.param.u32 	%r323, [_Z21flashattn2_bwd_kernelPKfS0_S0_S0_S0_S0_PfS1_S1_iiiib_param_12];
	setp.lt.s32 	%p89, %r323, 1;
	ld.global.nc.f32 	%f514, [%rd14];
	sub.f32 	%f515, %f926, %f514;
	fma.rn.f32 	%f516, %f515, 0f3BBB989D, 0f3F000000;
	cvt.sat.f32.f32 	%f517, %f516;
	mov.f32 	%f518, 0f4B400001;
	mov.f32 	%f519, 0f437C0000;
	fma.rm.f32 	%f520, %f517, %f519, %f518;
	add.f32 	%f521, %f520, 0fCB40007F;
	neg.f32 	%f522, %f521;
	fma.rn.f32 	%f523, %f515, 0f3FB8AA3B, %f522;
	fma.rn.f32 	%f524, %f515, 0f32A57060, %f523;
	mov.b32 	%r258, %f520;
	shl.b32 	%r259, %r258, 23;
	mov.b32 	%f525, %r259;
	ex2.approx.ftz.f32 	%f526, %f524;
	mul.f32 	%f65, %f526, %f525;
	mov.f32 	%f934, 0f00000000;
	@%p89 bra 	$L__BB1_118;
	ld.param.u32 	%r324, [_Z21flashattn2_bwd_kernelPKfS0_S0_S0_S0_S0_PfS1_S1_iiiib_param_12];
	setp.lt.u32 	%p90, %r34, 15;
	mul.lo.s32 	%r104, %r359, %r324;
	mov.f32 	%f934, 0f00000000;
	mov.b32 	%r367, 0;
	@%p90 bra 	$L__BB1_108;
	mov.f32 	%f934, 0f00000000;
	mov.b32 	%r365, 0;
$L__BB1_107:
	.pragma "nounroll";
	mul.wide.u32 	%rd136, %r365, 4;
	add.s64 	%rd137, %rd7, %rd136;
	ld.local.v4.f32 	{%f530, %f531, %f532, %f533}, [%rd137];
	add.s32 	%r262, %r365, %r104;
	shl.b32 	%r263, %r262, 2;
	add.s32 	%r264, %r32, %r263;
	ld.shared.f32 	%f534, [%r264];
	fma.rn.f32 	%f535, %f530, %f534, %f934;
	ld.shared.f32 	%f536, [%r264+4];
	fma.rn.f32 	%f537, %f531, %f536, %f535;
	ld.shared.f32 	%f538, [%r264+8];
	fma.rn.f32 	%f539, %f532, %f538, %f537;
	ld.shared.f32 	%f540, [%r264+12];
	fma.rn.f32 	%f541, %f533, %f540, %f539;
	ld.local.v4.f32 	{%f542, %f543, %f544, %f545}, [%rd137+16];
	ld.shared.f32 	%f546, [%r264+16];
	fma.rn.f32 	%f547, %f542, %f546, %f541;
	ld.shared.f32 	%f548, [%r264+20];
	fma.rn.f32 	%f549, %f543, %f548, %f547;
	ld.shared.f32 	%f550, [%r264+24];
	fma.rn.f32 	%f551, %f544, %f550, %f549;
	ld.shared.f32 	%f552, [%r264+28];
	fma.rn.f32 	%f553, %f545, %f552, %f551;
	ld.local.v4.f32 	{%f554, %f555, %f556, %f557}, [%rd137+32];
	ld.shared.f32 	%f558, [%r264+32];
	fma.rn.f32 	%f559, %f554, %f558, %f553;
	ld.shared.f32 	%f560, [%r264+36];
	fma.rn.f32 	%f561, %f555, %f560, %f559;
	ld.shared.f32 	%f562, [%r264+40];
	fma.rn.f32 	%f563, %f556, %f562, %f561;
	ld.shared.f32 	%f564, [%r264+44];
	fma.rn.f32 	%f565, %f557, %f564, %f563;
	ld.local.v4.f32 	{%f566, %f567, %f568, %f569}, [%rd137+48];
	ld.shared.f32 	%f570, [%r264+48];
	fma.rn.f32 	%f571, %f566, %f570, %f565;
	ld.shared.f32 	%f572, [%r264+52];
	fma.rn.f32 	%f573, %f567, %f572, %f571;
	ld.shared.f32 	%f574, [%r264+56];
	fma.rn.f32 	%f575, %f568, %f574, %f573;
	ld.shared.f32 	%f576, [%r264+60];
	fma.rn.f32 	%f934, %f569, %f576, %f575;
	add.s32 	%r365, %r365, 16;
	setp.ne.s32 	%p91, %r365, %r39;
	mov.u32 	%r367, %r39;
	@%p91 bra 	$L__BB1_107;
$L__BB1_108:
	setp.eq.s32 	%p92, %r35, 0;
	@%p92 bra 	$L__BB1_118;
	setp.lt.u32 	%p93, %r90, 7;
	@%p93 bra 	$L__BB1_111;
	mul.wide.u32 	%rd138, %r367, 4;
	add.s64 	%rd139, %rd7, %rd138;
	ld.local.f32 	%f578, [%rd139];
	add.s32 	%r265, %r367, %r104;
	shl.b32 	%r266, %r265, 2;
	add.s32 	%r267, %r32, %r266;
	ld.shared.f32 	%f579, [%r267];
	fma.rn.f32 	%f580, %f578, %f579, %f934;
	ld.local.f32 	%f581, [%rd139+4];
	ld.shared.f32 	%f582, [%r267+4];
	fma.rn.f32 	%f583, %f581, %f582, %f580;
	ld.local.f32 	%f584, [%rd139+8];
	ld.shared.f32 	%f585, [%r267+8];
	fma.rn.f32 	%f586, %f584, %f585, %f583;
	ld.local.f32 	%f587, [%rd139+12];
	ld.shared.f32 	%f588, [%r267+12];
	fma.rn.f32 	%f589, %f587, %f588, %f586;
	ld.local.f32 	%f590, [%rd139+16];
	ld.shared.f32 	%f591, [%r267+16];
	fma.rn.f32 	%f592, %f590, %f591, %f589;
	ld.local.f32 	%f593, [%rd139+20];
	ld.shared.f32 	%f594, [%r267+20];
	fma.rn.f32 	%f595, %f593, %f594, %f592;
	ld.local.f32 	%f596, [%rd139+24];
	ld.shared.f32 	%f597, [%r267+24];
	fma.rn.f32 	%f598, %f596, %f597, %f595;
	ld.local.f32 	%f599, [%rd139+28];
	ld.shared.f32 	%f600, [%r267+28];
	fma.rn.f32 	%f934, %f599, %f600, %f598;
	add.s32 	%r367, %r367, 8;
$L__BB1_111:
	setp.eq.s32 	%p94, %r37, 0;
	@%p94 bra 	$L__BB1_118;
	setp.lt.u32 	%p95, %r38, 3;
	@%p95 bra 	$L__BB1_114;
	mul.wide.u32 	%rd140, %r367, 4;
	add.s64 	%rd141, %rd7, %rd140;
	ld.local.f32 	%f602, [%rd141];
	add.s32 	%r268, %r367, %r104;
	shl.b32 	%r269, %r268, 2;
	add.s32 	%r270, %r32, %r269;
	ld.shared.f32 	%f603, [%r270];
	fma.rn.f32 	%f604, %f602, %f603, %f934;
	ld.local.f32 	%f605, [%rd141+4];
	ld.shared.f32 	%f606, [%r270+4];
	fma.rn.f32 	%f607, %f605, %f606, %f604;
	ld.local.f32 	%f608, [%rd141+8];
	ld.shared.f32 	%f609, [%r270+8];
	fma.rn.f32 	%f610, %f608, %f609, %f607;
	ld.local.f32 	%f611, [%rd141+12];
	ld.shared.f32 	%f612, [%r270+12];
	fma.rn.f32 	%f934, %f611, %f612, %f610;
	add.s32 	%r367, %r367, 4;
$L__BB1_114:
	setp.eq.s32 	%p96, %r40, 0;
	@%p96 bra 	$L__BB1_118;
	setp.eq.s32 	%p97, %r40, 1;
	mul.wide.u32 	%rd142, %r367, 4;
	add.s64 	%rd23, %rd7, %rd142;
	ld.local.f32 	%f613, [%rd23];
	add.s32 	%r271, %r367, %r104;
	shl.b32 	%r272, %r271, 2;
	add.s32 	%r112, %r32, %r272;
	ld.shared.f32 	%f614, [%r112];
	fma.rn.f32 	%f934, %f613, %f614, %f934;
	@%p97 bra 	$L__BB1_118;
	setp.eq.s32 	%p98, %r40, 2;
	ld.local.f32 	%f615, [%rd23+4];
	ld.shared.f32 	%f616, [%r112+4];
	fma.rn.f32 	%f934, %f615, %f616, %f934;
	@%p98 bra 	$L__BB1_118;
	ld.local.f32 	%f617, [%rd23+8];
	ld.shared.f32 	%f618, [%r112+8];
	fma.rn.f32 	%f934, %f617, %f618, %f934;
$L__BB1_118:
	ld.param.u32 	%r325, [_Z21flashattn2_bwd_kernelPKfS0_S0_S0_S0_S0_PfS1_S1_iiiib_param_12];
	setp.lt.s32 	%p99, %r325, 1;
	sub.f32 	%f619, %f934, %f918;
	mul.f32 	%f80, %f65, %f619;
	@%p99 bra 	$L__BB1_132;
	ld.param.u32 	%r326, [_Z21flashattn2_bwd_kernelPKfS0_S0_S0_S0_S0_PfS1_S1_iiiib_param_12];
	setp.lt.u32 	%p100, %r34, 15;
	mul.lo.s32 	%r113, %r359, %r326;
	mov.b32 	%r371, 0;
	@%p100 bra 	$L__BB1_122;
	mov.b32 	%r369, 0;
$L__BB1_121:
	.pragma "nounroll";
	add.s32 	%r275, %r369, %r113;
	shl.b32 	%r276, %r275, 2;
	mov.u32 	%r277, shared;
	add.s32 	%r278, %r277, %r276;
	ld.shared.f32 	%f620, [%r278];
	mul.wide.u32 	%rd143, %r369, 4;
	add.s64 	%rd144, %rd8, %rd143;
	ld.local.v4.f32 	{%f621, %f622, %f623, %f624}, [%rd144];
	fma.rn.f32 	%f625, %f80, %f620, %f621;
	ld.shared.f32 	%f626, [%r278+4];
	fma.rn.f32 	%f627, %f80, %f626, %f622;
	ld.shared.f32 	%f628, [%r278+8];
	fma.rn.f32 	%f629, %f80, %f628, %f623;
	ld.shared.f32 	%f630, [%r278+12];
	fma.rn.f32 	%f631, %f80, %f630, %f624;
	st.local.v4.f32 	[%rd144], {%f625, %f627, %f629, %f631};
	ld.shared.f32 	%f632, [%r278+16];
	ld.local.v4.f32 	{%f633, %f634, %f635, %f636}, [%rd144+16];
	fma.rn.f32 	%f637, %f80, %f632, %f633;
	ld.shared.f32 	%f638, [%r278+20];
	fma.rn.f32 	%f639, %f80, %f638, %f634;
	ld.shared.f32 	%f640, [%r278+24];
	fma.rn.f32 	%f641, %f80, %f640, %f635;
	ld.shared.f32 	%f642, [%r278+28];
	fma.rn.f32 	%f643, %f80, %f642, %f636;
	st.local.v4.f32 	[%rd144+16], {%f637, %f639, %f641, %f643};
	ld.shared.f32 	%f644, [%r278+32];
	ld.local.v4.f32 	{%f645, %f646, %f647, %f648}, [%rd144+32];
	fma.rn.f32 	%f649, %f80, %f644, %f645;
	ld.shared.f32 	%f650, [%r278+36];
	fma.rn.f32 	%f651, %f80, %f650, %f646;
	ld.shared.f32 	%f652, [%r278+40];
	fma.rn.f32 	%f653, %f80, %f652, %f647;
	ld.shared.f32 	%f654, [%r278+44];
	fma.rn.f32 	%f655, %f80, %f654, %f648;
	st.local.v4.f32 	[%rd144+32], {%f649, %f651, %f653, %f655};
	ld.shared.f32 	%f656, [%r278+48];
	ld.local.v4.f32 	{%f657, %f658, %f659, %f660}, [%rd144+48];
	fma.rn.f32 	%f661, %f80, %f656, %f657;
	ld.shared.f32 	%f662, [%r278+52];
	fma.rn.f32 	%f663, %f80, %f662, %f658;
	ld.shared.f32 	%f664, [%r278+56];
	fma.rn.f32 	%f665, %f80, %f664, %f659;
	ld.shared.f32 	%f666, [%r278+60];
	fma.rn.f32 	%f667, %f80, %f666, %f660;
	st.local.v4.f32 	[%rd144+48], {%f661, %f663, %f665, %f667};
	add.s32 	%r369, %r369, 16;
	setp.ne.s32 	%p101, %r369, %r39;
	mov.u32 	%r371, %r39;
	@%p101 bra 	$L__BB1_121;
$L__BB1_122:
	setp.eq.s32 	%p102, %r35, 0;
	@%p102 bra 	$L__BB1_132;
	setp.lt.u32 	%p103, %r90, 7;
	@%p103 bra 	$L__BB1_125;
	add.s32 	%r279, %r371, %r113;
	shl.b32 	%r280, %r279, 2;
	mov.u32 	%r281, shared;
	add.s32 	%r282, %r281, %r280;
	ld.shared.f32 	%f668, [%r282];
	mul.wide.u32 	%rd145, %r371, 4;
	add.s64 	%rd146, %rd8, %rd145;
	ld.local.f32 	%f669, [%rd146];
	fma.rn.f32 	%f670, %f80, %f668, %f669;
	st.local.f32 	[%rd146], %f670;
	ld.shared.f32 	%f671, [%r282+4];
	ld.local.f32 	%f672, [%rd146+4];
	fma.rn.f32 	%f673, %f80, %f671, %f672;
	st.local.f32 	[%rd146+4], %f673;
	ld.shared.f32 	%f674, [%r282+8];
	ld.local.f32 	%f675, [%rd146+8];
	fma.rn.f32 	%f676, %f80, %f674, %f675;
	st.local.f32 	[%rd146+8], %f676;
	ld.shared.f32 	%f677, [%r282+12];
	ld.local.f32 	%f678, [%rd146+12];
	fma.rn.f32 	%f679, %f80, %f677, %f678;
	st.local.f32 	[%rd146+12], %f679;
	ld.shared.f32 	%f680, [%r282+16];
	ld.local.f32 	%f681, [%rd146+16];
	fma.rn.f32 	%f682, %f80, %f680, %f681;
	st.local.f32 	[%rd146+16], %f682;
	ld.shared.f32 	%f683, [%r282+20];
	ld.local.f32 	%f684, [%rd146+20];
	fma.rn.f32 	%f685, %f80, %f683, %f684;
	st.local.f32 	[%rd146+20], %f685;
	ld.shared.f32 	%f686, [%r282+24];
	ld.local.f32 	%f687, [%rd146+24];
	fma.rn.f32 	%f688, %f80, %f686, %f687;
	st.local.f32 	[%rd146+24], %f688;
	ld.shared.f32 	%f689, [%r282+28];
	ld.local.f32 	%f690, [%rd146+28];
	fma.rn.f32 	%f691, %f80, %f689, %f690;
	st.local.f32 	[%rd146+28], %f691;
	add.s32 	%r371, %r371, 8;
$L__BB1_125:
	setp.eq.s32 	%p104, %r37, 0;
	@%p104 bra 	$L__BB1_132;
	setp.lt.u32 	%p105, %r38, 3;
	@%p105 bra 	$L__BB1_128;
	add.s32 	%r283, %r371, %r113;
	shl.b32 	%r284, %r283, 2;
	mov.u32 	%r285, shared;
	add.s32 	%r286, %r285, %r284;
	ld.shared.f32 	%f692, [%r286];
	mul.wide.u32 	%rd147, %r371, 4;
	add.s64 	%rd148, %rd8, %rd147;
	ld.local.f32 	%f693, [%rd148];
	fma.rn.f32 	%f694, %f80, %f692, %f693;
	st.local.f32 	[%rd148], %f694;
	ld.shared.f32 	%f695, [%r286+4];
	ld.local.f32 	%f696, [%rd148+4];
	fma.rn.f32 	%f697, %f80, %f695, %f696;
	st.local.f32 	[%rd148+4], %f697;
	ld.shared.f32 	%f698, [%r286+8];
	ld.local.f32 	%f699, [%rd148+8];
	fma.rn.f32 	%f700, %f80, %f698, %f699;
	st.local.f32 	[%rd148+8], %f700;
	ld.shared.f32 	%f701, [%r286+12];
	ld.local.f32 	%f702, [%rd148+12];
	fma.rn.f32 	%f703, %f80, %f701, %f702;
	st.local.f32 	[%rd148+12], %f703;
	add.s32 	%r371, %r371, 4;
$L__BB1_128:
	setp.eq.s32 	%p106, %r40, 0;
	@%p106 bra 	$L__BB1_132;
	setp.eq.s32 	%p107, %r40, 1;
	add.s32 	%r287, %r371, %r113;
	shl.b32 	%r288, %r287, 2;
	mov.u32 	%r289, shared;
	add.s32 	%r121, %r289, %r288;
	ld.shared.f32 	%f704, [%r121];
	mul.wide.u32 	%rd149, %r371, 4;
	add.s64 	%rd24, %rd8, %rd149;
	ld.local.f32 	%f705, [%rd24];
	fma.rn.f32 	%f706, %f80, %f704, %f705;
	st.local.f32 	[%rd24], %f706;
	@%p107 bra 	$L__BB1_132;
	setp.eq.s32 	%p108, %r40, 2;
	ld.shared.f32 	%f707, [%r121+4];
	ld.local.f32 	%f708, [%rd24+4];
	fma.rn.f32 	%f709, %f80, %f707, %f708;
	st.local.f32 	[%rd24+4], %f709;
	@%p108 bra 	$L__BB1_132;
	ld.shared.f32 	%f710, [%r121+8];
	ld.local.f32 	%f711, [%rd24+8];
	fma.rn.f32 	%f712, %f80, %f710, %f711;
	st.local.f32 	[%rd24+8], %f712;
$L__BB1_132:
	ld.param.u32 	%r327, [_Z21flashattn2_bwd_kernelPKfS0_S0_S0_S0_S0_PfS1_S1_iiiib_param_12];
	setp.lt.u32 	%p109, %r34, 7;
	mul.lo.s32 	%r122, %r89, %r327;
	mov.b32 	%r375, 0;
	@%p109 bra 	$L__BB1_135;
	mov.b32 	%r373, 0;
$L__BB1_134:
	.pragma "nounroll";
	add.s32 	%r292, %r373, %r122;
	cvt.u64.u32 	%rd150, %r292;
	add.s64 	%rd151, %rd150, %rd11;
	shl.b64 	%rd152, %rd151, 2;
	add.s64 	%rd153, %rd4, %rd152;
	mul.wide.u32 	%rd154, %r373, 4;
	add.s64 	%rd155, %rd6, %rd154;
	ld.local.f32 	%f713, [%rd155];
	mul.f32 	%f714, %f80, %f713;
	atom.global.add.f32 	%f715, [%rd153], %f714;
	add.s64 	%rd156, %rd3, %rd152;
	add.s64 	%rd157, %rd7, %rd154;
	ld.local.f32 	%f716, [%rd157];
	mul.f32 	%f717, %f65, %f716;
	atom.global.add.f32 	%f718, [%rd156], %f717;
	ld.local.f32 	%f719, [%rd155+4];
	mul.f32 	%f720, %f80, %f719;
	atom.global.add.f32 	%f721, [%rd153+4], %f720;
	ld.local.f32 	%f722, [%rd157+4];
	mul.f32 	%f723, %f65, %f722;
	atom.global.add.f32 	%f724, [%rd156+4], %f723;
	ld.local.f32 	%f725, [%rd155+8];
	mul.f32 	%f726, %f80, %f725;
	atom.global.add.f32 	%f727, [%rd153+8], %f726;
	ld.local.f32 	%f728, [%rd157+8];
	mul.f32 	%f729, %f65, %f728;
	atom.global.add.f32 	%f730, [%rd156+8], %f729;
	ld.local.f32 	%f731, [%rd155+12];
	mul.f32 	%f732, %f80, %f731;
	atom.global.add.f32 	%f733, [%rd153+12], %f732;
	ld.local.f32 	%f734, [%rd157+12];
	mul.f32 	%f735, %f65, %f734;
	atom.global.add.f32 	%f736, [%rd156+12], %f735;
	ld.local.f32 	%f737, [%rd155+16];
	mul.f32 	%f738, %f80, %f737;
	atom.global.add.f32 	%f739, [%rd153+16], %f738;
	ld.local.f32 	%f740, [%rd157+16];
	mul.f32 	%f741, %f65, %f740;
	atom.global.add.f32 	%f742, [%rd156+16], %f741;
	ld.local.f32 	%f743, [%rd155+20];
	mul.f32 	%f744, %f80, %f743;
	atom.global.add.f32 	%f745, [%rd153+20], %f744;
	ld.local.f32 	%f746, [%rd157+20];
	mul.f32 	%f747, %f65, %f746;
	atom.global.add.f32 	%f748, [%rd156+20], %f747;
	ld.local.f32 	%f749, [%rd155+24];
	mul.f32 	%f750, %f80, %f749;
	atom.global.add.f32 	%f751, [%rd153+24], %f750;
	ld.local.f32 	%f752, [%rd157+24];
	mul.f32 	%f753, %f65, %f752;
	atom.global.add.f32 	%f754, [%rd156+24], %f753;
	ld.local.f32 	%f755, [%rd155+28];
	mul.f32 	%f756, %f80, %f755;
	atom.global.add.f32 	%f757, [%rd153+28], %f756;
	ld.local.f32 	%f758, [%rd157+28];
	mul.f32 	%f759, %f65, %f758;
	atom.global.add.f32 	%f760, [%rd156+28], %f759;
	add.s32 	%r373, %r373, 8;
	setp.ne.s32 	%p110, %r373, %r41;
	mov.u32 	%r375, %r41;
	@%p110 bra 	$L__BB1_134;
$L__BB1_135:
	setp.eq.s32 	%p111, %r37, 0;
	@%p111 bra 	$L__BB1_143;
	setp.lt.u32 	%p112, %r38, 3;
	@%p112 bra 	$L__BB1_138;
	add.s32 	%r293, %r375, %r122;
	cvt.u64.u32 	%rd158, %r293;
	add.s64 	%rd159, %rd158, %rd11;
	shl.b64 	%rd160, %rd159, 2;
	add.s64 	%rd161, %rd4, %rd160;
	cvt.u64.u32 	%rd162, %r375;
	mul.wide.u32 	%rd163, %r375, 4;
	add.s64 	%rd164, %rd6, %rd163;
	ld.local.f32 	%f761, [%rd164];
	mul.f32 	%f762, %f80, %f761;
	atom.global.add.f32 	%f763, [%rd161], %f762;
	add.s64 	%rd165, %rd3, %rd160;
	add.s64 	%rd166, %rd7, %rd163;
	ld.local.f32 	%f764, [%rd166];
	mul.f32 	%f765, %f65, %f764;
	atom.global.add.f32 	%f766, [%rd165], %f765;
	cvt.u64.u32 	%rd167, %r122;
	add.s64 	%rd168, %rd162, %rd167;
	add.s64 	%rd169, %rd168, %rd11;
	shl.b64 	%rd170, %rd169, 2;
	add.s64 	%rd171, %rd4, %rd170;
	ld.local.f32 	%f767, [%rd164+4];
	mul.f32 	%f768, %f80, %f767;
	atom.global.add.f32 	%f769, [%rd171+4], %f768;
	add.s64 	%rd172, %rd3, %rd170;
	ld.local.f32 	%f770, [%rd166+4];
	mul.f32 	%f771, %f65, %f770;
	atom.global.add.f32 	%f772, [%rd172+4], %f771;
	ld.local.f32 	%f773, [%rd164+8];
	mul.f32 	%f774, %f80, %f773;
	atom.global.add.f32 	%f775, [%rd171+8], %f774;
	ld.local.f32 	%f776, [%rd166+8];
	mul.f32 	%f777, %f65, %f776;
	atom.global.add.f32 	%f778, [%rd172+8], %f777;
	ld.local.f32 	%f779, [%rd164+12];
	mul.f32 	%f780, %f80, %f779;
	atom.global.add.f32 	%f781, [%rd171+12], %f780;
	ld.local.f32 	%f782, [%rd166+12];
	mul.f32 	%f783, %f65, %f782;
	atom.global.add.f32 	%f784, [%rd172+12], %f783;
	add.s32 	%r375, %r375, 4;
$L__BB1_138:
	setp.eq.s32 	%p113, %r40, 0;
	@%p113 bra 	$L__BB1_143;
	setp.eq.s32 	%p114, %r40, 1;
	@%p114 bra 	$L__BB1_141;
	add.s32 	%r294, %r375, %r122;
	cvt.u64.u32 	%rd173, %r294;
	add.s64 	%rd174, %rd173, %rd11;
	shl.b64 	%rd175, %rd174, 2;
	add.s64 	%rd176, %rd4, %rd175;
	cvt.u64.u32 	%rd177, %r375;
	mul.wide.u32 	%rd178, %r375, 4;
	add.s64 	%rd179, %rd6, %rd178;
	ld.local.f32 	%f785, [%rd179];
	mul.f32 	%f786, %f80, %f785;
	atom.global.add.f32 	%f787, [%rd176], %f786;
	add.s64 	%rd180, %rd3, %rd175;
	add.s64 	%rd181, %rd7, %rd178;
	ld.local.f32 	%f788, [%rd181];
	mul.f32 	%f789, %f65, %f788;
	atom.global.add.f32 	%f790, [%rd180], %f789;
	cvt.u64.u32 	%rd182, %r122;
	add.s64 	%rd183, %rd177, %rd182;
	add.s64 	%rd184, %rd183, %rd11;
	shl.b64 	%rd185, %rd184, 2;
	add.s64 	%rd186, %rd4, %rd185;
	ld.local.f32 	%f791, [%rd179+4];
	mul.f32 	%f792, %f80, %f791;
	atom.global.add.f32 	%f793, [%rd186+4], %f792;
	add.s64 	%rd187, %rd3, %rd185;
	ld.local.f32 	%f794, [%rd181+4];
	mul.f32 	%f795, %f65, %f794;
	atom.global.add.f32 	%f796, [%rd187+4], %f795;
	add.s32 	%r375, %r375, 2;
$L__BB1_141:
	ld.param.u32 	%r328, [_Z21flashattn2_bwd_kernelPKfS0_S0_S0_S0_S0_PfS1_S1_iiiib_param_12];
	and.b32  	%r295, %r328, 1;
	setp.eq.b32 	%p115, %r295, 1;
	not.pred 	%p116, %p115;
	@%p116 bra 	$L__BB1_143;
	add.s32 	%r296, %r375, %r122;
	cvt.u64.u32 	%rd188, %r296;
	add.s64 	%rd189, %rd188, %rd11;
	shl.b64 	%rd190, %rd189, 2;
	add.s64 	%rd191, %rd4, %rd190;
	mul.wide.u32 	%rd192, %r375, 4;
	add.s64 	%rd193, %rd6, %rd192;
	ld.local.f32 	%f797, [%rd193];
	mul.f32 	%f798, %f80, %f797;
	atom.global.add.f32 	%f799, [%rd191], %f798;
	add.s64 	%rd194, %rd3, %rd190;
	add.s64 	%rd195, %rd7, %rd192;
	ld.local.f32 	%f800, [%rd195];
	mul.f32 	%f801, %f65, %f800;
	atom.global.add.f32 	%f802, [%rd194], %f801;
$L__BB1_143:
	add.s32 	%r359, %r359, 1;
	setp.ne.s32 	%p117, %r359, %r87;
	@%p117 bra 	$L__BB1_89;
$L__BB1_144:
	bar.sync 	0;
	add.s32 	%r357, %r357, 64;
	setp.lt.s32 	%p118, %r357, %r144;
	add.s32 	%r356, %r356, -64;
	@%p118 bra 	$L__BB1_84;
	ld.param.u32 	%r329, [_Z21flashattn2_bwd_kernelPKfS0_S0_S0_S0_S0_PfS1_S1_iiiib_param_12];
	setp.lt.s32 	%p119, %r329, 1;
	@%p119 bra 	$L__BB1_158;
	ld.param.u32 	%r330, [_Z21flashattn2_bwd_kernelPKfS0_S0_S0_S0_S0_PfS1_S1_iiiib_param_12];
	setp.lt.u32 	%p120, %r34, 15;
	mul.lo.s32 	%r78, %r330, %r4;
	mov.b32 	%r379, 0;
	@%p120 bra 	$L__BB1_149;
	ld.param.u32 	%r331, [_Z21flashattn2_bwd_kernelPKfS0_S0_S0_S0_S0_PfS1_S1_iiiib_param_12];
	and.b32  	%r298, %r331, 2147483632;
	neg.s32 	%r377, %r298;
	add.s64 	%rd234, %rd8, 32;
	cvt.u64.u32 	%rd196, %r78;
	add.s64 	%rd197, %rd11, %rd196;
	shl.b64 	%rd198, %rd197, 2;
	add.s64 	%rd199, %rd198, %rd5;
	add.s64 	%rd233, %rd199, 32;
$L__BB1_148:
	.pragma "nounroll";
	ld.local.v4.f32 	{%f803, %f804, %f805, %f806}, [%rd234+-32];
	ld.global.f32 	%f807, [%rd233+-32];
	add.f32 	%f808, %f803, %f807;
	st.global.f32 	[%rd233+-32], %f808;
	ld.global.f32 	%f809, [%rd233+-28];
	add.f32 	%f810, %f804, %f809;
	st.global.f32 	[%rd233+-28], %f810;
	ld.global.f32 	%f811, [%rd233+-24];
	add.f32 	%f812, %f805, %f811;
	st.global.f32 	[%rd233+-24], %f812;
	ld.global.f32 	%f813, [%rd233+-20];
	add.f32 	%f814, %f806, %f813;
	st.global.f32 	[%rd233+-20], %f814;
	ld.local.v4.f32 	{%f815, %f816, %f817, %f818}, [%rd234+-16];
	ld.global.f32 	%f819, [%rd233+-16];
	add.f32 	%f820, %f815, %f819;
	st.global.f32 	[%rd233+-16], %f820;
	ld.global.f32 	%f821, [%rd233+-12];
	add.f32 	%f822, %f816, %f821;
	st.global.f32 	[%rd233+-12], %f822;
	ld.global.f32 	%f823, [%rd233+-8];
	add.f32 	%f824, %f817, %f823;
	st.global.f32 	[%rd233+-8], %f824;
	ld.global.f32 	%f825, [%rd233+-4];
	add.f32 	%f826, %f818, %f825;
	st.global.f32 	[%rd233+-4], %f826;
	ld.local.v4.f32 	{%f827, %f828, %f829, %f830}, [%rd234];
	ld.global.f32 	%f831, [%rd233];
	add.f32 	%f832, %f827, %f831;
	st.global.f32 	[%rd233], %f832;
	ld.global.f32 	%f833, [%rd233+4];
	add.f32 	%f834, %f828, %f833;
	st.global.f32 	[%rd233+4], %f834;
	ld.global.f32 	%f835, [%rd233+8];
	add.f32 	%f836, %f829, %f835;
	st.global.f32 	[%rd233+8], %f836;
	ld.global.f32 	%f837, [%rd233+12];
	add.f32 	%f838, %f830, %f837;
	st.global.f32 	[%rd233+12], %f838;
	ld.local.v4.f32 	{%f839, %f840, %f841, %f842}, [%rd234+16];
	ld.global.f32 	%f843, [%rd233+16];
	add.f32 	%f844, %f839, %f843;
	st.global.f32 	[%rd233+16], %f844;
	ld.global.f32 	%f845, [%rd233+20];
	add.f32 	%f846, %f840, %f845;
	st.global.f32 	[%rd233+20], %f846;
	ld.global.f32 	%f847, [%rd233+24];
	add.f32 	%f848, %f841, %f847;
	st.global.f32 	[%rd233+24], %f848;
	ld.global.f32 	%f849, [%rd233+28];
	add.f32 	%f850, %f842, %f849;
	st.global.f32 	[%rd233+28], %f850;
	add.s32 	%r377, %r377, 16;
	add.s64 	%rd234, %rd234, 64;
	add.s64 	%rd233, %rd233, 64;
	setp.ne.s32 	%p121, %r377, 0;
	mov.u32 	%r379, %r39;
	@%p121 bra 	$L__BB1_148;
$L__BB1_149:
	setp.eq.s32 	%p122, %r35, 0;
	@%p122 bra 	$L__BB1_158;
	setp.lt.u32 	%p123, %r35, 8;
	@%p123 bra 	$L__BB1_152;
	cvt.u64.u32 	%rd200, %r379;
	mul.wide.u32 	%rd201, %r379, 4;
	add.s64 	%rd202, %rd8, %rd201;
	ld.local.f32 	%f851, [%rd202];
	add.s32 	%r299, %r379, %r78;
	cvt.u64.u32 	%rd203, %r299;
	add.s64 	%rd204, %rd203, %rd11;
	shl.b64 	%rd205, %rd204, 2;
	add.s64 	%rd206, %rd5, %rd205;
	ld.global.f32 	%f852, [%rd206];
	add.f32 	%f853, %f851, %f852;
	st.global.f32 	[%rd206], %f853;
	ld.local.f32 	%f854, [%rd202+4];
	cvt.u64.u32 	%rd207, %r78;
	add.s64 	%rd208, %rd200, %rd207;
	add.s64 	%rd209, %rd208, %rd11;
	shl.b64 	%rd210, %rd209, 2;
	add.s64 	%rd211, %rd5, %rd210;
	ld.global.f32 	%f855, [%rd211+4];
	add.f32 	%f856, %f854, %f855;
	st.global.f32 	[%rd211+4], %f856;
	ld.local.f32 	%f857, [%rd202+8];
	ld.global.f32 	%f858, [%rd211+8];
	add.f32 	%f859, %f857, %f858;
	st.global.f32 	[%rd211+8], %f859;
	ld.local.f32 	%f860, [%rd202+12];
	ld.global.f32 	%f861, [%rd211+12];
	add.f32 	%f862, %f860, %f861;
	st.global.f32 	[%rd211+12], %f862;
	ld.local.f32 	%f863, [%rd202+16];
	ld.global.f32 	%f864, [%rd211+16];
	add.f32 	%f865, %f863, %f864;
	st.global.f32 	[%rd211+16], %f865;
	ld.local.f32 	%f866, [%rd202+20];
	ld.global.f32 	%f867, [%rd211+20];
	add.f32 	%f868, %f866, %f867;
	st.global.f32 	[%rd211+20], %f868;
	ld.local.f32 	%f869, [%rd202+24];
	ld.global.f32 	%f870, [%rd211+24];
	add.f32 	%f871, %f869, %f870;
	st.global.f32 	[%rd211+24], %f871;
	ld.local.f32 	%f872, [%rd202+28];
	ld.global.f32 	%f873, [%rd211+28];
	add.f32 	%f874, %f872, %f873;
	st.global.f32 	[%rd211+28], %f874;
	add.s32 	%r379, %r379, 8;
$L__BB1_152:
	setp.eq.s32 	%p124, %r37, 0;
	@%p124 bra 	$L__BB1_158;
	setp.lt.u32 	%p125, %r37, 4;
	@%p125 bra 	$L__BB1_155;
	cvt.u64.u32 	%rd212, %r379;
	mul.wide.u32 	%rd213, %r379, 4;
	add.s64 	%rd214, %rd8, %rd213;
	ld.local.f32 	%f875, [%rd214];
	add.s32 	%r300, %r379, %r78;
	cvt.u64.u32 	%rd215, %r300;
	add.s64 	%rd216, %rd215, %rd11;
	shl.b64 	%rd217, %rd216, 2;
	add.s64 	%rd218, %rd5, %rd217;
	ld.global.f32 	%f876, [%rd218];
	add.f32 	%f877, %f875, %f876;
	st.global.f32 	[%rd218], %f877;
	ld.local.f32 	%f878, [%rd214+4];
	cvt.u64.u32 	%rd219, %r78;
	add.s64 	%rd220, %rd212, %rd219;
	add.s64 	%rd221, %rd220, %rd11;
	shl.b64 	%rd222, %rd221, 2;
	add.s64 	%rd223, %rd5, %rd222;
	ld.global.f32 	%f879, [%rd223+4];
	add.f32 	%f880, %f878, %f879;
	st.global.f32 	[%rd223+4], %f880;
	ld.local.f32 	%f881, [%rd214+8];
	ld.global.f32 	%f882, [%rd223+8];
	add.f32 	%f883, %f881, %f882;
	st.global.f32 	[%rd223+8], %f883;
	ld.local.f32 	%f884, [%rd214+12];
	ld.global.f32 	%f885, [%rd223+12];
	add.f32 	%f886, %f884, %f885;
	st.global.f32 	[%rd223+12], %f886;
	add.s32 	%r379, %r379, 4;
$L__BB1_155:
	setp.eq.s32 	%p126, %r40, 0;
	@%p126 bra 	$L__BB1_158;
	add.s32 	%r301, %r379, %r78;
	cvt.u64.u32 	%rd224, %r301;
	add.s64 	%rd225, %rd11, %rd224;
	shl.b64 	%rd226, %rd225, 2;
	add.s64 	%rd236, %rd5, %rd226;
	mul.wide.u32 	%rd227, %r379, 4;
	add.s64 	%rd235, %rd8, %rd227;
	neg.s32 	%r381, %r40;
$L__BB1_157:
	.pragma "nounroll";
	ld.local.f32 	%f887, [%rd235];
	ld.global.f32 	%f888, [%rd236];
	add.f32 	%f889, %f887, %f888;
	st.global.f32 	[%rd236], %f889;
	add.s64 	%rd236, %rd236, 4;
	add.s64 	%rd235, %rd235, 4;
	add.s32 	%r381, %r381, 1;
	setp.ne.s32 	%p127, %r381, 0;
	@%p127 bra 	$L__BB1_157;
$L__BB1_158:
	ret;

}


// ===== COMPILED SASS (sm_100) =====

	.target	sm_100

	.elftype	@"ET_EXEC"


//--------------------- .note.nv.tkinfo           --------------------------
	.section	.note.nv.tkinfo,"",@"SHT_NOTE"
	.sectionflags	@"SHF_NOTE_NV_TKINFO"
	.tkinfo
        /*0018*/ 	.word	0x00000002
        /*0030*/ 	.string	""
        /*0030*/ 	.string	"ptxas"
        /*0030*/ 	.string	"Cuda compilation tools, release 13.0, V13.0.88"
        /*0030*/ 	.string	"Build cuda_13.0.r13.0/compiler.36424714_0"
        /*0030*/ 	.string	"-arch sm_100 -m 64 "



//--------------------- .note.nv.cuinfo           --------------------------
	.section	.note.nv.cuinfo,"",@"SHT_NOTE"
	.sectionflags	@"SHF_NOTE_NV_CUINFO"
        /*0018*/ 	.short	0x0002
        /*001a*/ 	.short	0x0064
        /*001c*/ 	.short	0x0082
	.zero		2


//--------------------- .nv.info                  --------------------------
	.section	.nv.info,"",@"SHT_CUDA_INFO"
	.align	4


	//----- nvinfo : EIATTR_REGCOUNT
	.align		4
        /*0000*/ 	.byte	0x04, 0x2f
        /*0002*/ 	.short	(.L_1 - .L_0)
	.align		4
.L_0:
        /*0004*/ 	.word	index@(_Z21flashattn2_fwd_kernelPKfS0_S0_PfS1_iiiib)
        /*0008*/ 	.word	0x00000020


	//----- nvinfo : EIATTR_FRAME_SIZE
	.align		4
.L_1:
        /*000c*/ 	.byte	0x04, 0x11
        /*000e*/ 	.short	(.L_3 - .L_2)
	.align		4
.L_2:
        /*0010*/ 	.word	index@($__internal_0_$__cuda_sm3x_div_rn_noftz_f32_slowpath)
        /*0014*/ 	.word	0x00000400


	//----- nvinfo : EIATTR_FRAME_SIZE
	.align		4
.L_3:
        /*0018*/ 	.byte	0x04, 0x11
        /*001a*/ 	.short	(.L_5 - .L_4)
	.align		4
.L_4:
        /*001c*/ 	.word	index@(_Z21flashattn2_fwd_kernelPKfS0_S0_PfS1_iiiib)
        /*0020*/ 	.word	0x00000400


	//----- nvinfo : EIATTR_REGCOUNT
	.align		4
.L_5:
        /*0024*/ 	.byte	0x04, 0x2f
        /*0026*/ 	.short	(.L_7 - .L_6)
	.align		4
.L_6:
        /*0028*/ 	.word	index@(_Z21flashattn2_bwd_kernelPKfS0_S0_S0_S0_S0_PfS1_S1_iiiib)
        /*002c*/ 	.word	0x00000028


	//----- nvinfo : EIATTR_FRAME_SIZE
	.align		4
.L_7:
        /*0030*/ 	.byte	0x04, 0x11
        /*0032*/ 	.short	(.L_9 - .L_8)
	.align		4
.L_8:
        /*0034*/ 	.word	index@(_Z21flashattn2_bwd_kernelPKfS0_S0_S0_S0_S0_PfS1_S1_iiiib)
        /*0038*/ 	.word	0x00000300


	//----- nvinfo : EIATTR_MIN_STACK_SIZE
	.align		4
.L_9:
        /*003c*/ 	.byte	0x04, 0x12
        /*003e*/ 	.short	(.L_11 - .L_10)
	.align		4
.L_10:
        /*0040*/ 	.word	index@(_Z21flashattn2_bwd_kernelPKfS0_S0_S0_S0_S0_PfS1_S1_iiiib)
        /*0044*/ 	.word	0x00000300


	//----- nvinfo : EIATTR_MIN_STACK_SIZE
	.align		4
.L_11:
        /*0048*/ 	.byte	0x04, 0x12
        /*004a*/ 	.short	(.L_13 - .L_12)
	.align		4
.L_12:
        /*004c*/ 	.word	index@(_Z21flashattn2_fwd_kernelPKfS0_S0_PfS1_iiiib)
        /*0050*/ 	.word	0x00000400
.L_13:


//--------------------- .nv.compat                --------------------------
	.section	.nv.compat,"",@"SHT_CUDA_COMPAT_INFO"
	.align	4
        /*0000*/ 	.byte	0x02, 0x09, 0x00, 0x00, 0x02, 0x02, 0x01, 0x00, 0x02, 0x05, 0x05, 0x00, 0x03, 0x07, 0x01, 0x01
        /*0010*/ 	.byte	0x02, 0x03, 0x00, 0x00, 0x02, 0x06, 0x01, 0x00, 0x04, 0x0b, 0x08, 0x00, 0x01, 0x00, 0x00, 0x00
        /*0020*/ 	.byte	0x00, 0x00, 0x00, 0x00


//--------------------- .nv.info._Z21flashattn2_bwd_kernelPKfS0_S0_S0_S0_S0_PfS1_S1_iiiib --------------------------
	.section	.nv.info._Z21flashattn2_bwd_kernelPKfS0_S0_S0_S0_S0_PfS1_S1_iiiib,"",@"SHT_CUDA_INFO"
	.sectionflags	@""
	.align	4


	//----- nvinfo : EIATTR_CUDA_API_VERSION
	.align		4
        /*0000*/ 	.byte	0x04, 0x37
        /*0002*/ 	.short	(.L_15 - .L_14)
.L_14:
        /*0004*/ 	.word	0x00000082


	//----- nvinfo : EIATTR_KPARAM_INFO
	.align		4
.L_15:
        /*0008*/ 	.byte	0x04, 0x17
        /*000a*/ 	.short	(.L_17 - .L_16)
.L_16:
        /*000c*/ 	.word	0x00000000
        /*0010*/ 	.short	0x000d
        /*0012*/ 	.short	0x0058
        /*0014*/ 	.byte	0x00, 0xf0, 0x05, 0x00


	//----- nvinfo : EIATTR_KPARAM_INFO
	.align		4
.L_17:
        /*0018*/ 	.byte	0x04, 0x17
        /*001a*/ 	.short	(.L_19 - .L_18)
.L_18:
        /*001c*/ 	.word	0x00000000
        /*0020*/ 	.short	0x000c
        /*0022*/ 	.short	0x0054
        /*0024*/ 	.byte	0x00, 0xf0, 0x11, 0x00


	//----- nvinfo : EIATTR_KPARAM_INFO
	.align		4
.L_19:
        /*0028*/ 	.byte	0x04, 0x17
        /*002a*/ 	.short	(.L_21 - .L_20)
.L_20:
        /*002c*/ 	.word	0x00000000
        /*0030*/ 	.short	0x000b
        /*0032*/ 	.short	0x0050
        /*0034*/ 	.byte	0x00, 0xf0, 0x11, 0x00


	//----- nvinfo : EIATTR_KPARAM_INFO
	.align		4
.L_21:
        /*0038*/ 	.byte	0x04, 0x17
        /*003a*/ 	.short	(.L_23 - .L_22)
.L_22:
        /*003c*/ 	.word	0x00000000
        /*0040*/ 	.short	0x000a
        /*0042*/ 	.short	0x004c
        /*0044*/ 	.byte	0x00, 0xf0, 0x11, 0x00


	//----- nvinfo : EIATTR_KPARAM_INFO
	.align		4
.L_23:
        /*0048*/ 	.byte	0x04, 0x17
        /*004a*/ 	.short	(.L_25 - .L_24)
.L_24:
        /*004c*/ 	.word	0x00000000
        /*0050*/ 	.short	0x0009
        /*0052*/ 	.short	0x0048
        /*0054*/ 	.byte	0x00, 0xf0, 0x11, 0x00


	//----- nvinfo : EIATTR_KPARAM_INFO
	.align		4
.L_25:
        /*0058*/ 	.byte	0x04, 0x17
        /*005a*/ 	.short	(.L_27 - .L_26)
.L_26:
        /*005c*/ 	.word	0x00000000
        /*0060*/ 	.short	0x0008
        /*0062*/ 	.short	0x0040
        /*0064*/ 	.byte	0x00, 0xf5, 0x21, 0x00


	//----- nvinfo : EIATTR_KPARAM_INFO
	.align		4
.L_27:
        /*0068*/ 	.byte	0x04, 0x17
        /*006a*/ 	.short	(.L_29 - .L_28)
.L_28:
        /*006c*/ 	.word	0x00000000
        /*0070*/ 	.short	0x0007
        /*0072*/ 	.short	0x0038
        /*0074*/ 	.byte	0x00, 0xf5, 0x21, 0x00


	//----- nvinfo : EIATTR_KPARAM_INFO
	.align		4
.L_29:
        /*0078*/ 	.byte	0x04, 0x17
        /*007a*/ 	.short	(.L_31 - .L_30)
.L_30:
        /*007c*/ 	.word	0x00000000
        /*0080*/ 	.short	0x0006
        /*0082*/ 	.short	0x0030
        /*0084*/ 	.byte	0x00, 0xf5, 0x21, 0x00


	//----- nvinfo : EIATTR_KPARAM_INFO
	.align		4
.L_31:
        /*0088*/ 	.byte	0x04, 0x17
        /*008a*/ 	.short	(.L_33 - .L_32)
.L_32:
        /*008c*/ 	.word	0x00000000
        /*0090*/ 	.short	0x0005
        /*0092*/ 	.short	0x0028
        /*0094*/ 	.byte	0x00, 0xf5, 0x21, 0x00


	//----- nvinfo : EIATTR_KPARAM_INFO
	.align		4
.L_33:
        /*0098*/ 	.byte	0x04, 0x17
        /*009a*/ 	.short	(.L_35 - .L_34)
.L_34:
        /*009c*/ 	.word	0x00000000
        /*00a0*/ 	.short	0x0004
        /*00a2*/ 	.short	0x0020
        /*00a4*/ 	.byte	0x00, 0xf5, 0x21, 0x00


	//----- nvinfo : EIATTR_KPARAM_INFO
	.align		4
.L_35:
        /*00a8*/ 	.byte	0x04, 0x17
        /*00aa*/ 	.short	(.L_37 - .L_36)
.L_36:
        /*00ac*/ 	.word	0x00000000
        /*00b0*/ 	.short	0x0003
        /*00b2*/ 	.short	0x0018
        /*00b4*/ 	.byte	0x00, 0xf5, 0x21, 0x00


	//----- nvinfo : EIATTR_KPARAM_INFO
	.align		4
.L_37:
        /*00b8*/ 	.byte	0x04, 0x17
        /*00ba*/ 	.short	(.L_39 - .L_38)
.L_38:
        /*00bc*/ 	.word	0x00000000
        /*00c0*/ 	.short	0x0002
        /*00c2*/ 	.short	0x0010
        /*00c4*/ 	.byte	0x00, 0xf5, 0x21, 0x00


	//----- nvinfo : EIATTR_KPARAM_INFO
	.align		4
.L_39:
        /*00c8*/ 	.byte	0x04, 0x17
        /*00ca*/ 	.short	(.L_41 - .L_40)
.L_40:
        /*00cc*/ 	.word	0x00000000
        /*00d0*/ 	.short	0x0001
        /*00d2*/ 	.short	0x0008
        /*00d4*/ 	.byte	0x00, 0xf5, 0x21, 0x00


	//----- nvinfo : EIATTR_KPARAM_INFO
	.align		4
.L_41:
        /*00d8*/ 	.byte	0x04, 0x17
        /*00da*/ 	.short	(.L_43 - .L_42)
.L_42:
        /*00dc*/ 	.word	0x00000000
        /*00e0*/ 	.short	0x0000
        /*00e2*/ 	.short	0x0000
        /*00e4*/ 	.byte	0x00, 0xf5, 0x21, 0x00


	//----- nvinfo : EIATTR_SPARSE_MMA_MASK
	.align		4
.L_43:
        /*00e8*/ 	.byte	0x03, 0x50
        /*00ea*/ 	.short	0x0000


	//----- nvinfo : EIATTR_MAXREG_COUNT
	.align		4
        /*00ec*/ 	.byte	0x03, 0x1b
        /*00ee*/ 	.short	0x00ff


	//----- nvinfo : EIATTR_NUM_BARRIERS
	.align		4
        /*00f0*/ 	.byte	0x02, 0x4c
        /*00f2*/ 	.byte	0x01
	.zero		1


	//----- nvinfo : EIATTR_MERCURY_ISA_VERSION
	.align		4
        /*00f4*/ 	.byte	0x03, 0x5f
        /*00f6*/ 	.short	0x0101


	//----- nvinfo : EIATTR_VRC_CTA_INIT_COUNT
	.align		4
        /*00f8*/ 	.byte	0x02, 0x4a
	.zero		1
	.zero		1


	//----- nvinfo : EIATTR_EXIT_INSTR_OFFSETS
	.align		4
        /*00fc*/ 	.byte	0x04, 0x1c
        /*00fe*/ 	.short	(.L_45 - .L_44)


	//   ....[0]....
.L_44:
        /*0100*/ 	.word	0x00000080


	//   ....[1]....
        /*0104*/ 	.word	0x00000130


	//   ....[2]....
        /*0108*/ 	.word	0x00005300


	//   ....[3]....
        /*010c*/ 	.word	0x000057f0


	//   ....[4]....
        /*0110*/ 	.word	0x00005aa0


	//   ....[5]....
        /*0114*/ 	.word	0x00005c80


	//   ....[6]....
        /*0118*/ 	.word	0x00005dd0


	//----- nvinfo : EIATTR_CRS_STACK_SIZE
	.align		4
.L_45:
        /*011c*/ 	.byte	0x04, 0x1e
        /*011e*/ 	.short	(.L_47 - .L_46)
.L_46:
        /*0120*/ 	.word	0x00000000


	//----- nvinfo : EIATTR_CBANK_PARAM_SIZE
	.align		4
.L_47:
        /*0124*/ 	.byte	0x03, 0x19
        /*0126*/ 	.short	0x0059


	//----- nvinfo : EIATTR_PARAM_CBANK
	.align		4
        /*0128*/ 	.byte	0x04, 0x0a
        /*012a*/ 	.short	(.L_49 - .L_48)
	.align		4
.L_48:
        /*012c*/ 	.word	index@(.nv.constant0._Z21flashattn2_bwd_kernelPKfS0_S0_S0_S0_S0_PfS1_S1_iiiib)
        /*0130*/ 	.short	0x0380
        /*0132*/ 	.short	0x0059


	//----- nvinfo : EIATTR_SW_WAR
	.align		4
.L_49:
        /*0134*/ 	.byte	0x04, 0x36
        /*0136*/ 	.short	(.L_51 - .L_50)
.L_50:
        /*0138*/ 	.word	0x00000008
.L_51:


//--------------------- .nv.info._Z21flashattn2_fwd_kernelPKfS0_S0_PfS1_iiiib --------------------------
	.section	.nv.info._Z21flashattn2_fwd_kernelPKfS0_S0_PfS1_iiiib,"",@"SHT_CUDA_INFO"
	.sectionflags	@""
	.align	4


	//----- nvinfo : EIATTR_CUDA_API_VERSION
	.align		4
        /*0000*/ 	.byte	0x04, 0x37
        /*0002*/ 	.short	(.L_53 - .L_52)
.L_52:
        /*0004*/ 	.word	0x00000082


	//----- nvinfo : EIATTR_KPARAM_INFO
	.align		4
.L_53:
        /*0008*/ 	.byte	0x04, 0x17
        /*000a*/ 	.short	(.L_55 - .L_54)
.L_54:
        /*000c*/ 	.word	0x00000000
        /*0010*/ 	.short	0x0009
        /*0012*/ 	.short	0x0038
        /*0014*/ 	.byte	0x00, 0xf0, 0x05, 0x00


	//----- nvinfo : EIATTR_KPARAM_INFO
	.align		4
.L_55:
        /*0018*/ 	.byte	0x04, 0x17
        /*001a*/ 	.short	(.L_57 - .L_56)
.L_56:
        /*001c*/ 	.word	0x00000000
        /*0020*/ 	.short	0x0008
        /*0022*/ 	.short	0x0034
        /*0024*/ 	.byte	0x00, 0xf0, 0x11, 0x00


	//----- nvinfo : EIATTR_KPARAM_INFO
	.align		4
.L_57:
        /*0028*/ 	.byte	0x04, 0x17
        /*002a*/ 	.short	(.L_59 - .L_58)
.L_58:
        /*002c*/ 	.word	0x00000000
        /*0030*/ 	.short	0x0007
        /*0032*/ 	.short	0x0030
        /*0034*/ 	.byte	0x00, 0xf0, 0x11, 0x00


	//----- nvinfo : EIATTR_KPARAM_INFO
	.align		4
.L_59:
        /*0038*/ 	.byte	0x04, 0x17
        /*003a*/ 	.short	(.L_61 - .L_60)
.L_60:
        /*003c*/ 	.word	0x00000000
        /*0040*/ 	.short	0x0006
        /*0042*/ 	.short	0x002c
        /*0044*/ 	.byte	0x00, 0xf0, 0x11, 0x00


	//----- nvinfo : EIATTR_KPARAM_INFO
	.align		4
.L_61:
        /*0048*/ 	.byte	0x04, 0x17
        /*004a*/ 	.short	(.L_63 - .L_62)
.L_62:
        /*004c*/ 	.word	0x00000000
        /*0050*/ 	.short	0x0005
        /*0052*/ 	.short	0x0028
        /*0054*/ 	.byte	0x00, 0xf0, 0x11, 0x00


	//----- nvinfo : EIATTR_KPARAM_INFO
	.align		4
.L_63:
        /*0058*/ 	.byte	0x04, 0x17
        /*005a*/ 	.short	(.L_65 - .L_64)
.L_64:
        /*005c*/ 	.word	0x00000000
        /*0060*/ 	.short	0x0004
        /*0062*/ 	.short	0x0020
        /*0064*/ 	.byte	0x00, 0xf5, 0x21, 0x00


	//----- nvinfo : EIATTR_KPARAM_INFO
	.align		4
.L_65:
        /*0068*/ 	.byte	0x04, 0x17
        /*006a*/ 	.short	(.L_67 - .L_66)
.L_66:
        /*006c*/ 	.word	0x00000000
        /*0070*/ 	.short	0x0003
        /*0072*/ 	.short	0x0018
        /*0074*/ 	.byte	0x00, 0xf5, 0x21, 0x00


	//----- nvinfo : EIATTR_KPARAM_INFO
	.align		4
.L_67:
        /*0078*/ 	.byte	0x04, 0x17
        /*007a*/ 	.short	(.L_69 - .L_68)
.L_68:
        /*007c*/ 	.word	0x00000000
        /*0080*/ 	.short	0x0002
        /*0082*/ 	.short	0x0010
        /*0084*/ 	.byte	0x00, 0xf5, 0x21, 0x00


	//----- nvinfo : EIATTR_KPARAM_INFO
	.align		4
.L_69:
        /*0088*/ 	.byte	0x04, 0x17
        /*008a*/ 	.short	(.L_71 - .L_70)
.L_70:
        /*008c*/ 	.word	0x00000000
        /*0090*/ 	.short	0x0001
        /*0092*/ 	.short	0x0008
        /*0094*/ 	.byte	0x00, 0xf5, 0x21, 0x00


	//----- nvinfo : EIATTR_KPARAM_INFO
	.align		4
.L_71:
        /*0098*/ 	.byte	0x04, 0x17
        /*009a*/ 	.short	(.L_73 - .L_72)
.L_72:
        /*009c*/ 	.word	0x00000000
        /*00a0*/ 	.short	0x0000
        /*00a2*/ 	.short	0x0000
        /*00a4*/ 	.byte	0x00, 0xf5, 0x21, 0x00


	//----- nvinfo : EIATTR_SPARSE_MMA_MASK
	.align		4
.L_73:
        /*00a8*/ 	.byte	0x03, 0x50
        /*00aa*/ 	.short	0x0000


	//----- nvinfo : EIATTR_MAXREG_COUNT
	.align		4
        /*00ac*/ 	.byte	0x03, 0x1b
        /*00ae*/ 	.short	0x00ff


	//----- nvinfo : EIATTR_NUM_BARRIERS
	.align		4
        /*00b0*/ 	.byte	0x02, 0x4c
        /*00b2*/ 	.byte	0x01
	.zero		1


	//----- nvinfo : EIATTR_MERCURY_ISA_VERSION
	.align		4
        /*00b4*/ 	.byte	0x03, 0x5f
        /*00b6*/ 	.short	0x0101


	//----- nvinfo : EIATTR_VRC_CTA_INIT_COUNT
	.align		4
        /*00b8*/ 	.byte	0x02, 0x4a
	.zero		1
	.zero		1


	//----- nvinfo : EIATTR_EXIT_INSTR_OFFSETS
	.align		4
        /*00bc*/ 	.byte	0x04, 0x1c
        /*00be*/ 	.short	(.L_75 - .L_74)


	//   ....[0]....
.L_74:
        /*00c0*/ 	.word	0x00000070


	//   ....[1]....
        /*00c4*/ 	.word	0x00000120


	//   ....[2]....
        /*00c8*/ 	.word	0x00004cc0


	//----- nvinfo : EIATTR_CRS_STACK_SIZE
	.align		4
.L_75:
        /*00cc*/ 	.byte	0x04, 0x1e
        /*00ce*/ 	.short	(.L_77 - .L_76)
.L_76:
        /*00d0*/ 	.word	0x00000000


	//----- nvinfo : EIATTR_CBANK_PARAM_SIZE
	.align		4
.L_77:
        /*00d4*/ 	.byte	0x03, 0x19
        /*00d6*/ 	.short	0x0039


	//----- nvinfo : EIATTR_PARAM_CBANK
	.align		4
        /*00d8*/ 	.byte	0x04, 0x0a
        /*00da*/ 	.short	(.L_79 - .L_78)
	.align		4
.L_78:
        /*00dc*/ 	.word	index@(.nv.constant0._Z21flashattn2_fwd_kernelPKfS0_S0_PfS1_iiiib)
        /*00e0*/ 	.short	0x0380
        /*00e2*/ 	.short	0x0039


	//----- nvinfo : EIATTR_SW_WAR
	.align		4
.L_79:
        /*00e4*/ 	.byte	0x04, 0x36
        /*00e6*/ 	.short	(.L_81 - .L_80)
.L_80:
        /*00e8*/ 	.word	0x00000008
.L_81:


//--------------------- .nv.callgraph             --------------------------
	.section	.nv.callgraph,"",@"SHT_CUDA_CALLGRAPH"
	.align	4
	.sectionentsize	8
	.align		4
        /*0000*/ 	.word	0x00000000
	.align		4
        /*0004*/ 	.word	0xffffffff
	.align		4
        /*0008*/ 	.word	0x00000000
	.align		4
        /*000c*/ 	.word	0xfffffffe
	.align		4
        /*0010*/ 	.word	0x00000000
	.align		4
        /*0014*/ 	.word	0xfffffffd
	.align		4
        /*0018*/ 	.word	0x00000000
	.align		4
        /*001c*/ 	.word	0xfffffffc


//--------------------- .text._Z21flashattn2_bwd_kernelPKfS0_S0_S0_S0_S0_PfS1_S1_iiiib --------------------------
	.section	.text._Z21flashattn2_bwd_kernelPKfS0_S0_S0_S0_S0_PfS1_S1_iiiib,"ax",@progbits
	.align	128
        .global         _Z21flashattn2_bwd_kernelPKfS0_S0_S0_S0_S0_PfS1_S1_iiiib
        .type           _Z21flashattn2_bwd_kernelPKfS0_S0_S0_S0_S0_PfS1_S1_iiiib,@function
        .size           _Z21flashattn2_bwd_kernelPKfS0_S0_S0_S0_S0_PfS1_S1_iiiib,(.L_x_165 - _Z21flashattn2_bwd_kernelPKfS0_S0_S0_S0_S0_PfS1_S1_iiiib)
        .other          _Z21flashattn2_bwd_kernelPKfS0_S0_S0_S0_S0_PfS1_S1_iiiib,@"STO_CUDA_ENTRY STV_DEFAULT"
_Z21flashattn2_bwd_kernelPKfS0_S0_S0_S0_S0_PfS1_S1_iiiib:
.text._Z21flashattn2_bwd_kernelPKfS0_S0_S0_S0_S0_PfS1_S1_iiiib:
[----:B------:R-:W0:Y:S08]  /*0000*/  LDC R1, c[0x0][0x37c] ;  /* 0x0000df00ff017b82 */ /* 0x000e300000000800 */
[----:B------:R-:W1:Y:S01]  /*0010*/  S2UR UR4, SR_CTAID.X ;  /* 0x00000000000479c3 */ /* 0x000e620000002500 */
[----:B------:R-:W2:Y:S01]  /*0020*/  LDCU UR7, c[0x0][0x3d0] ;  /* 0x00007a00ff0777ac */ /* 0x000ea20008000800 */
[----:B0-----:R-:W-:-:S04]  /*0030*/  IADD3 R1, PT, PT, R1, -0x300, RZ ;  /* 0xfffffd0001017810 */ /* 0x001fc80007ffe0ff */
[----:B------:R-:W-:Y:S01]  /*0040*/  R2UR UR9, R1 ;  /* 0x00000000010972ca */ /* 0x000fe200000e0000 */
[----:B-1----:R-:W-:-:S04]  /*0050*/  USHF.L.U32 UR4, UR4, 0x6, URZ ;  /* 0x0000000604047899 */ /* 0x002fc800080006ff */
[----:B--2---:R-:W-:-:S06]  /*0060*/  UISETP.GE.AND UP0, UPT, UR4, UR7, UPT ;  /* 0x000000070400728c */ /* 0x004fcc000bf06270 */
[----:B------:R-:W-:-:S13]  /*0070*/  PLOP3.LUT P0, PT, PT, PT, UP0, 0x80, 0x8 ;  /* 0x000000000008781c */ /* 0x000fda0003f0f008 */
[----:B------:R-:W-:Y:S05]  /*0080*/  @P0 EXIT ;  /* 0x000000000000094d */ /* 0x000fea0003800000 */
[----:B------:R-:W0:Y:S01]  /*0090*/  S2R R3, SR_TID.X ;  /* 0x0000000000037919 */ /* 0x000e220000002100 */
[----:B------:R-:W-:Y:S01]  /*00a0*/  S2UR UR5, SR_CTAID.Z ;  /* 0x00000000000579c3 */ /* 0x000fe20000002700 */
[----:B------:R-:W1:Y:S01]  /*00b0*/  LDCU UR8, c[0x0][0x3cc] ;  /* 0x00007980ff0877ac */ /* 0x000e620008000800 */
[----:B------:R-:W-:Y:S02]  /*00c0*/  IADD3 R0, PT, PT, RZ, -UR4, RZ ;  /* 0x80000004ff007c10 */ /* 0x000fe4000fffe0ff */
[----:B------:R-:W-:-:S04]  /*00d0*/  MOV R5, UR7 ;  /* 0x0000000700057c02 */ /* 0x000fc80008000f00 */
[----:B------:R-:W1:Y:S01]  /*00e0*/  S2UR UR6, SR_CTAID.Y ;  /* 0x00000000000679c3 */ /* 0x000e620000002600 */
[----:B------:R-:W-:-:S04]  /*00f0*/  VIADDMNMX R0, R0, R5, 0x40, PT ;  /* 0x0000004000007446 */ /* 0x000fc80003800105 */
[----:B0-----:R-:W-:Y:S01]  /*0100*/  ISETP.GE.AND P0, PT, R3, R0, PT ;  /* 0x000000000300720c */ /* 0x001fe20003f06270 */
[----:B-1----:R-:W-:-:S04]  /*0110*/  UIMAD UR5, UR5, UR8, UR6 ;  /* 0x00000008050572a4 */ /* 0x002fc8000f8e0206 */
[----:B------:R-:W-:-:S08]  /*0120*/  UIMAD UR7, UR5, UR7, URZ ;  /* 0x00000007050772a4 */ /* 0x000fd0000f8e02ff */
[----:B------:R-:W-:Y:S05]  /*0130*/  @P0 EXIT ;  /* 0x000000000000094d */ /* 0x000fea0003800000 */
[----:B------:R-:W0:Y:S01]  /*0140*/  LDCU UR8, c[0x0][0x3d4] ;  /* 0x00007a80ff0877ac */ /* 0x000e220008000800 */
[----:B------:R-:W-:Y:S01]  /*0150*/  VIADD R0, R3, UR4 ;  /* 0x0000000403007c36 */ /* 0x000fe20008000000 */
[----:B------:R-:W-:Y:S01]  /*0160*/  IADD3 R2, PT, PT, R1, 0x100, RZ ;  /* 0x0000010001027810 */ /* 0x000fe20007ffe0ff */
[----:B------:R-:W1:Y:S01]  /*0170*/  LDCU.64 UR16, c[0x0][0x358] ;  /* 0x00006b00ff1077ac */ /* 0x000e620008000a00 */
[----:B------:R-:W-:Y:S02]  /*0180*/  UIADD3 UR6, UPT, UPT, UR9, 0x200, URZ ;  /* 0x0000020009067890 */ /* 0x000fe4000fffe0ff */
[----:B0-----:R-:W-:Y:S02]  /*0190*/  UISETP.GE.AND UP0, UPT, UR8, 0x1, UPT ;  /* 0x000000010800788c */ /* 0x001fe4000bf06270 */
[----:B------:R-:W-:Y:S02]  /*01a0*/  UIMAD UR18, UR7, UR8, URZ ;  /* 0x00000008071272a4 */ /* 0x000fe4000f8e02ff */
[----:B------:R-:W-:-:S02]  /*01b0*/  UIADD3 UR20, UPT, UPT, UR8, -0x1, URZ ;  /* 0xffffffff08147890 */ /* 0x000fc4000fffe0ff */
[----:B------:R-:W-:-:S03]  /*01c0*/  USHF.R.S32.HI UR19, URZ, 0x1f, UR18 ;  /* 0x0000001fff137899 */ /* 0x000fc60008011412 */
[----:B-1----:R-:W-:Y:S09]  /*01d0*/  BRA.U !UP0, `(.L_x_0) ;  /* 0x0000000908e07547 */ /* 0x002ff2000b800000 */
[----:B------:R-:W-:Y:S01]  /*01e0*/  UISETP.GE.U32.AND UP1, UPT, UR20, 0x7, UPT ;  /* 0x000000071400788c */ /* 0x000fe2000bf26070 */
[----:B------:R-:W-:Y:S01]  /*01f0*/  HFMA2 R20, -RZ, RZ, 0, 0 ;  /* 0x00000000ff147431 */ /* 0x000fe200000001ff */
[----:B------:R-:W-:Y:S02]  /*0200*/  ULOP3.LUT UR9, UR8, 0x7, URZ, 0xc0, !UPT ;  /* 0x0000000708097892 */ /* 0x000fe4000f8ec0ff */
[----:B------:R-:W-:Y:S02]  /*0210*/  IMAD R3, R0, UR8, RZ ;  /* 0x0000000800037c24 */ /* 0x000fe4000f8e02ff */
[----:B------:R-:W-:-:S03]  /*0220*/  UISETP.NE.AND UP0, UPT, UR9, URZ, UPT ;  /* 0x000000ff0900728c */ /* 0x000fc6000bf05270 */
[----:B------:R-:W-:Y:S08]  /*0230*/  BRA.U !UP1, `(.L_x_1) ;  /* 0x0000000109987547 */ /* 0x000ff0000b800000 */
[----:B------:R-:W-:Y:S01]  /*0240*/  ULOP3.LUT UR4, UR8, 0x7ffffff8, URZ, 0xc0, !UPT ;  /* 0x7ffffff808047892 */ /* 0x000fe2000f8ec0ff */
[----:B------:R-:W-:Y:S01]  /*0250*/  MOV R24, RZ ;  /* 0x000000ff00187202 */ /* 0x000fe20000000f00 */
[----:B------:R-:W0:Y:S04]  /*0260*/  LDCU.64 UR10, c[0x0][0x380] ;  /* 0x00007000ff0a77ac */ /* 0x000e280008000a00 */
[----:B------:R-:W-:Y:S01]  /*0270*/  IMAD.U32 R20, RZ, RZ, UR4 ;  /* 0x00000004ff147e24 */ /* 0x000fe2000f8e00ff */
[----:B------:R-:W1:Y:S06]  /*0280*/  LDCU.64 UR12, c[0x0][0x3a0] ;  /* 0x00007400ff0c77ac */ /* 0x000e6c0008000a00 */
.L_x_2:
[----:B--2---:R-:W-:-:S04]  /*0290*/  IADD3 R4, PT, PT, R3, R24, RZ ;  /* 0x0000001803047210 */ /* 0x004fc80007ffe0ff */
[----:B------:R-:W-:-:S04]  /*02a0*/  IADD3 R4, P0, PT, R4, UR18, RZ ;  /* 0x0000001204047c10 */ /* 0x000fc8000ff1e0ff */
[----:B------:R-:W-:Y:S02]  /*02b0*/  SHF.L.U32 R22, R4, 0x2, RZ ;  /* 0x0000000204167819 */ /* 0x000fe400000006ff */
[----:B------:R-:W-:Y:S02]  /*02c0*/  IADD3.X R5, PT, PT, RZ, UR19, RZ, P0, !PT ;  /* 0x00000013ff057c10 */ /* 0x000fe400087fe4ff */
[----:B0-----:R-:W-:Y:S02]  /*02d0*/  IADD3 R26, P0, PT, R22, UR10, RZ ;  /* 0x0000000a161a7c10 */ /* 0x001fe4000ff1e0ff */
[----:B------:R-:W-:Y:S02]  /*02e0*/  SHF.L.U64.HI R4, R4, 0x2, R5 ;  /* 0x0000000204047819 */ /* 0x000fe40000010205 */
[----:B-1----:R-:W-:Y:S02]  /*02f0*/  IADD3 R22, P1, PT, R22, UR12, RZ ;  /* 0x0000000c16167c10 */ /* 0x002fe4000ff3e0ff */
[----:B------:R-:W-:-:S02]  /*0300*/  IADD3.X R27, PT, PT, R4, UR11, RZ, P0, !PT ;  /* 0x0000000b041b7c10 */ /* 0x000fc400087fe4ff */
[----:B------:R-:W-:-:S03]  /*0310*/  IADD3.X R23, PT, PT, R4, UR13, RZ, P1, !PT ;  /* 0x0000000d04177c10 */ /* 0x000fc60008ffe4ff */
[----:B------:R-:W2:Y:S04]  /*0320*/  LDG.E.CONSTANT R4, desc[UR16][R26.64] ;  /* 0x000000101a047981 */ /* 0x000ea8000c1e9900 */
[----:B------:R-:W2:Y:S04]  /*0330*/  LDG.E.CONSTANT R5, desc[UR16][R26.64+0x4] ;  /* 0x000004101a057981 */ /* 0x000ea8000c1e9900 */
[----:B------:R-:W2:Y:S04]  /*0340*/  LDG.E.CONSTANT R6, desc[UR16][R26.64+0x8] ;  /* 0x000008101a067981 */ /* 0x000ea8000c1e9900 */
[----:B------:R-:W2:Y:S04]  /*0350*/  LDG.E.CONSTANT R7, desc[UR16][R26.64+0xc] ;  /* 0x00000c101a077981 */ /* 0x000ea8000c1e9900 */
[----:B------:R-:W3:Y:S04]  /*0360*/  LDG.E.CONSTANT R8, desc[UR16][R26.64+0x10] ;  /* 0x000010101a087981 */ /* 0x000ee8000c1e9900 */
[----:B------:R-:W3:Y:S04]  /*0370*/  LDG.E.CONSTANT R9, desc[UR16][R26.64+0x14] ;  /* 0x000014101a097981 */ /* 0x000ee8000c1e9900 */
[----:B------:R-:W3:Y:S04]  /*0380*/  LDG.E.CONSTANT R10, desc[UR16][R26.64+0x18] ;  /* 0x000018101a0a7981 */ /* 0x000ee8000c1e9900 */
[----:B------:R-:W3:Y:S04]  /*0390*/  LDG.E.CONSTANT R11, desc[UR16][R26.64+0x1c] ;  /* 0x00001c101a0b7981 */ /* 0x000ee8000c1e9900 */
[----:B------:R-:W4:Y:S04]  /*03a0*/  LDG.E.CONSTANT R12, desc[UR16][R22.64] ;  /* 0x00000010160c7981 */ /* 0x000f28000c1e9900 */
[----:B------:R-:W4:Y:S04]  /*03b0*/  LDG.E.CONSTANT R13, desc[UR16][R22.64+0x4] ;  /* 0x00000410160d7981 */ /* 0x000f28000c1e9900 */
[----:B------:R-:W4:Y:S04]  /*03c0*/  LDG.E.CONSTANT R14, desc[UR16][R22.64+0x8] ;  /* 0x00000810160e7981 */ /* 0x000f28000c1e9900 */
[----:B------:R-:W4:Y:S04]  /*03d0*/  LDG.E.CONSTANT R15, desc[UR16][R22.64+0xc] ;  /* 0x00000c10160f7981 */ /* 0x000f28000c1e9900 */
[----:B------:R-:W5:Y:S04]  /*03e0*/  LDG.E.CONSTANT R16, desc[UR16][R22.64+0x10] ;  /* 0x0000101016107981 */ /* 0x000f68000c1e9900 */
[----:B------:R-:W5:Y:S04]  /*03f0*/  LDG.E.CONSTANT R17, desc[UR16][R22.64+0x14] ;  /* 0x0000141016117981 */ /* 0x000f68000c1e9900 */
[----:B------:R-:W5:Y:S04]  /*0400*/  LDG.E.CONSTANT R18, desc[UR16][R22.64+0x18] ;  /* 0x0000181016127981 */ /* 0x000f68000c1e9900 */
[----:B------:R-:W5:Y:S01]  /*0410*/  LDG.E.CONSTANT R19, desc[UR16][R22.64+0x1c] ;  /* 0x00001c1016137981 */ /* 0x000f62000c1e9900 */
[C---:B------:R-:W-:Y:S01]  /*0420*/  IMAD R21, R24.reuse, 0x4, R1 ;  /* 0x0000000418157824 */ /* 0x040fe200078e0201 */
[----:B------:R-:W-:-:S04]  /*0430*/  IADD3 R24, PT, PT, R24, 0x8, RZ ;  /* 0x0000000818187810 */ /* 0x000fc80007ffe0ff */
[----:B------:R-:W-:Y:S01]  /*0440*/  ISETP.NE.AND P0, PT, R24, R20, PT ;  /* 0x000000141800720c */ /* 0x000fe20003f05270 */
[----:B--2---:R2:W-:Y:S04]  /*0450*/  STL.128 [R21], R4 ;  /* 0x0000000415007387 */ /* 0x0045e80000100c00 */
[----:B---3--:R2:W-:Y:S04]  /*0460*/  STL.128 [R21+0x10], R8 ;  /* 0x0000100815007387 */ /* 0x0085e80000100c00 */
[----:B----4-:R2:W-:Y:S04]  /*0470*/  STL.128 [R21+0x100], R12 ;  /* 0x0001000c15007387 */ /* 0x0105e80000100c00 */
[----:B-----5:R2:W-:Y:S01]  /*0480*/  STL.128 [R21+0x110], R16 ;  /* 0x0001101015007387 */ /* 0x0205e20000100c00 */
[----:B------:R-:W-:Y:S05]  /*0490*/  @P0 BRA `(.L_x_2) ;  /* 0xfffffffc007c0947 */ /* 0x000fea000383ffff */
.L_x_1:
[----:B------:R-:W-:Y:S05]  /*04a0*/  BRA.U !UP0, `(.L_x_3) ;  /* 0x0000000508707547 */ /* 0x000fea000b800000 */
[----:B------:R-:W-:Y:S02]  /*04b0*/  UISETP.GE.U32.AND UP1, UPT, UR9, 0x4, UPT ;  /* 0x000000040900788c */ /* 0x000fe4000bf26070 */
[----:B------:R-:W-:-:S04]  /*04c0*/  ULOP3.LUT UR4, UR8, 0x3, URZ, 0xc0, !UPT ;  /* 0x0000000308047892 */ /* 0x000fc8000f8ec0ff */
[----:B------:R-:W-:-:S03]  /*04d0*/  UISETP.NE.AND UP2, UPT, UR4, URZ, UPT ;  /* 0x000000ff0400728c */ /* 0x000fc6000bf45270 */
[----:B------:R-:W-:Y:S08]  /*04e0*/  BRA.U !UP1, `(.L_x_4) ;  /* 0x0000000109947547 */ /* 0x000ff0000b800000 */
[----:B------:R-:W0:Y:S01]  /*04f0*/  LDCU.64 UR10, c[0x0][0x380] ;  /* 0x00007000ff0a77ac */ /* 0x000e220008000a00 */
[----:B--2---:R-:W-:Y:S02]  /*0500*/  IADD3 R4, PT, PT, R3, R20, RZ ;  /* 0x0000001403047210 */ /* 0x004fe40007ffe0ff */
[----:B------:R-:W-:Y:S01]  /*0510*/  IADD3 R5, P1, P2, R20, UR18, R3 ;  /* 0x0000001214057c10 */ /* 0x000fe2000fa3e003 */
[----:B------:R-:W1:Y:S01]  /*0520*/  LDCU.64 UR12, c[0x0][0x3a0] ;  /* 0x00007400ff0c77ac */ /* 0x000e620008000a00 */
[----:B------:R-:W-:Y:S02]  /*0530*/  IADD3 R4, P0, PT, R4, UR18, RZ ;  /* 0x0000001204047c10 */ /* 0x000fe4000ff1e0ff */
[----:B------:R-:W-:Y:S02]  /*0540*/  IADD3.X R6, PT, PT, RZ, UR19, RZ, P1, P2 ;  /* 0x00000013ff067c10 */ /* 0x000fe40008fe44ff */
[----:B------:R-:W-:Y:S01]  /*0550*/  IADD3.X R7, PT, PT, RZ, UR19, RZ, P0, !PT ;  /* 0x00000013ff077c10 */ /* 0x000fe200087fe4ff */
[----:B------:R-:W-:-:S03]  /*0560*/  IMAD.SHL.U32 R10, R4, 0x4, RZ ;  /* 0x00000004040a7824 */ /* 0x000fc600078e00ff */
[----:B------:R-:W-:Y:S02]  /*0570*/  SHF.L.U64.HI R7, R4, 0x2, R7 ;  /* 0x0000000204077819 */ /* 0x000fe40000010207 */
[C---:B------:R-:W-:Y:S02]  /*0580*/  SHF.L.U32 R4, R5.reuse, 0x2, RZ ;  /* 0x0000000205047819 */ /* 0x040fe400000006ff */
[----:B------:R-:W-:Y:S02]  /*0590*/  SHF.L.U64.HI R5, R5, 0x2, R6 ;  /* 0x0000000205057819 */ /* 0x000fe40000010206 */
[----:B0-----:R-:W-:Y:S02]  /*05a0*/  IADD3 R8, P0, PT, R10, UR10, RZ ;  /* 0x0000000a0a087c10 */ /* 0x001fe4000ff1e0ff */
[----:B------:R-:W-:Y:S02]  /*05b0*/  IADD3 R6, P2, PT, R4, UR10, RZ ;  /* 0x0000000a04067c10 */ /* 0x000fe4000ff5e0ff */
[----:B-1----:R-:W-:-:S02]  /*05c0*/  IADD3 R10, P1, PT, R10, UR12, RZ ;  /* 0x0000000c0a0a7c10 */ /* 0x002fc4000ff3e0ff */
[C---:B------:R-:W-:Y:S02]  /*05d0*/  IADD3.X R9, PT, PT, R7.reuse, UR11, RZ, P0, !PT ;  /* 0x0000000b07097c10 */ /* 0x040fe400087fe4ff */
[----:B------:R-:W-:Y:S02]  /*05e0*/  IADD3 R4, P0, PT, R4, UR12, RZ ;  /* 0x0000000c04047c10 */ /* 0x000fe4000ff1e0ff */
[----:B------:R-:W-:Y:S01]  /*05f0*/  IADD3.X R11, PT, PT, R7, UR13, RZ, P1, !PT ;  /* 0x0000000d070b7c10 */ /* 0x000fe20008ffe4ff */
[----:B------:R-:W2:Y:S01]  /*0600*/  LDG.E.CONSTANT R8, desc[UR16][R8.64] ;  /* 0x0000001008087981 */ /* 0x000ea2000c1e9900 */
[C---:B------:R-:W-:Y:S02]  /*0610*/  IADD3.X R7, PT, PT, R5.reuse, UR11, RZ, P2, !PT ;  /* 0x0000000b05077c10 */ /* 0x040fe400097fe4ff */
[----:B------:R-:W-:Y:S01]  /*0620*/  IADD3.X R5, PT, PT, R5, UR13, RZ, P0, !PT ;  /* 0x0000000d05057c10 */ /* 0x000fe200087fe4ff */
[----:B------:R-:W3:Y:S04]  /*0630*/  LDG.E.CONSTANT R10, desc[UR16][R10.64] ;  /* 0x000000100a0a7981 */ /* 0x000ee8000c1e9900 */
[----:B------:R-:W4:Y:S04]  /*0640*/  LDG.E.CONSTANT R12, desc[UR16][R6.64+0x4] ;  /* 0x00000410060c7981 */ /* 0x000f28000c1e9900 */
[----:B------:R-:W5:Y:S04]  /*0650*/  LDG.E.CONSTANT R16, desc[UR16][R6.64+0x8] ;  /* 0x0000081006107981 */ /* 0x000f68000c1e9900 */
[----:B------:R-:W5:Y:S04]  /*0660*/  LDG.E.CONSTANT R22, desc[UR16][R6.64+0xc] ;  /* 0x00000c1006167981 */ /* 0x000f68000c1e9900 */
[----:B------:R-:W5:Y:S04]  /*0670*/  LDG.E.CONSTANT R14, desc[UR16][R4.64+0x4] ;  /* 0x00000410040e7981 */ /* 0x000f68000c1e9900 */
[----:B------:R-:W5:Y:S04]  /*0680*/  LDG.E.CONSTANT R18, desc[UR16][R4.64+0x8] ;  /* 0x0000081004127981 */ /* 0x000f68000c1e9900 */
[----:B------:R-:W5:Y:S01]  /*0690*/  LDG.E.CONSTANT R24, desc[UR16][R4.64+0xc] ;  /* 0x00000c1004187981 */ /* 0x000f62000c1e9900 */
[----:B------:R-:W-:-:S02]  /*06a0*/  LEA R13, R20, R1, 0x2 ;  /* 0x00000001140d7211 */ /* 0x000fc400078e10ff */
[----:B------:R-:W-:-:S03]  /*06b0*/  IADD3 R20, PT, PT, R20, 0x4, RZ ;  /* 0x0000000414147810 */ /* 0x000fc60007ffe0ff */
[----:B--2---:R0:W-:Y:S04]  /*06c0*/  STL [R13], R8 ;  /* 0x000000080d007387 */ /* 0x0041e80000100800 */
[----:B---3--:R0:W-:Y:S04]  /*06d0*/  STL [R13+0x100], R10 ;  /* 0x0001000a0d007387 */ /* 0x0081e80000100800 */
[----:B----4-:R0:W-:Y:S04]  /*06e0*/  STL [R13+0x4], R12 ;  /* 0x0000040c0d007387 */ /* 0x0101e80000100800 */
[----:B-----5:R0:W-:Y:S04]  /*06f0*/  STL [R13+0x8], R16 ;  /* 0x000008100d007387 */ /* 0x0201e80000100800 */
[----:B------:R0:W-:Y:S04]  /*0700*/  STL [R13+0xc], R22 ;  /* 0x00000c160d007387 */ /* 0x0001e80000100800 */
[----:B------:R0:W-:Y:S04]  /*0710*/  STL [R13+0x104], R14 ;  /* 0x0001040e0d007387 */ /* 0x0001e80000100800 */
[----:B------:R0:W-:Y:S04]  /*0720*/  STL [R13+0x108], R18 ;  /* 0x000108120d007387 */ /* 0x0001e80000100800 */
[----:B------:R0:W-:Y:S02]  /*0730*/  STL [R13+0x10c], R24 ;  /* 0x00010c180d007387 */ /* 0x0001e40000100800 */
.L_x_4:
[----:B------:R-:W-:Y:S05]  /*0740*/  BRA.U !UP2, `(.L_x_3) ;  /* 0x000000010ac87547 */ /* 0x000fea000b800000 */
[----:B------:R-:W-:Y:S02]  /*0750*/  UISETP.NE.AND UP1, UPT, UR4, 0x1, UPT ;  /* 0x000000010400788c */ /* 0x000fe4000bf25270 */
[----:B------:R-:W-:-:S04]  /*0760*/  ULOP3.LUT UR5, UR8, 0x1, URZ, 0xc0, !UPT ;  /* 0x0000000108057892 */ /* 0x000fc8000f8ec0ff */
[----:B------:R-:W-:-:S03]  /*0770*/  UISETP.NE.U32.AND UP2, UPT, UR5, 0x1, UPT ;  /* 0x000000010500788c */ /* 0x000fc6000bf45070 */
[----:B------:R-:W-:Y:S08]  /*0780*/  BRA.U !UP1, `(.L_x_5) ;  /* 0x0000000109747547 */ /* 0x000ff0000b800000 */
[----:B------:R-:W1:Y:S01]  /*0790*/  LDCU.64 UR4, c[0x0][0x380] ;  /* 0x00007000ff0477ac */ /* 0x000e620008000a00 */
[----:B--2---:R-:W-:Y:S01]  /*07a0*/  IMAD.IADD R4, R3, 0x1, R20 ;  /* 0x0000000103047824 */ /* 0x004fe200078e0214 */
[----:B------:R-:W-:Y:S01]  /*07b0*/  IADD3 R7, P1, P2, R20, UR18, R3 ;  /* 0x0000001214077c10 */ /* 0x000fe2000fa3e003 */
[----:B------:R-:W2:Y:S03]  /*07c0*/  LDCU.64 UR10, c[0x0][0x3a0] ;  /* 0x00007400ff0a77ac */ /* 0x000ea60008000a00 */
[----:B------:R-:W-:Y:S02]  /*07d0*/  IADD3 R5, P0, PT, R4, UR18, RZ ;  /* 0x0000001204057c10 */ /* 0x000fe4000ff1e0ff */
[----:B------:R-:W-:Y:S02]  /*07e0*/  IADD3.X R4, PT, PT, RZ, UR19, RZ, P1, P2 ;  /* 0x00000013ff047c10 */ /* 0x000fe40008fe44ff */
[----:B------:R-:W-:-:S02]  /*07f0*/  IADD3.X R6, PT, PT, RZ, UR19, RZ, P0, !PT ;  /* 0x00000013ff067c10 */ /* 0x000fc400087fe4ff */
[C---:B0-----:R-:W-:Y:S02]  /*0800*/  SHF.L.U32 R8, R5.reuse, 0x2, RZ ;  /* 0x0000000205087819 */ /* 0x041fe400000006ff */
[----:B------:R-:W-:Y:S02]  /*0810*/  SHF.L.U64.HI R9, R5, 0x2, R6 ;  /* 0x0000000205097819 */ /* 0x000fe40000010206 */
[C---:B------:R-:W-:Y:S02]  /*0820*/  SHF.L.U32 R10, R7.reuse, 0x2, RZ ;  /* 0x00000002070a7819 */ /* 0x040fe400000006ff */
[----:B-1----:R-:W-:Y:S02]  /*0830*/  IADD3 R6, P0, PT, R8, UR4, RZ ;  /* 0x0000000408067c10 */ /* 0x002fe4000ff1e0ff */
[----:B------:R-:W-:Y:S02]  /*0840*/  SHF.L.U64.HI R11, R7, 0x2, R4 ;  /* 0x00000002070b7819 */ /* 0x000fe40000010204 */
[----:B------:R-:W-:-:S02]  /*0850*/  IADD3 R4, P2, PT, R10, UR4, RZ ;  /* 0x000000040a047c10 */ /* 0x000fc4000ff5e0ff */
[----:B------:R-:W-:Y:S02]  /*0860*/  IADD3.X R7, PT, PT, R9, UR5, RZ, P0, !PT ;  /* 0x0000000509077c10 */ /* 0x000fe400087fe4ff */
[----:B--2---:R-:W-:Y:S02]  /*0870*/  IADD3 R8, P1, PT, R8, UR10, RZ ;  /* 0x0000000a08087c10 */ /* 0x004fe4000ff3e0ff */
[----:B------:R-:W-:Y:S01]  /*0880*/  IADD3 R10, P0, PT, R10, UR10, RZ ;  /* 0x0000000a0a0a7c10 */ /* 0x000fe2000ff1e0ff */
[----:B------:R-:W2:Y:S01]  /*0890*/  LDG.E.CONSTANT R6, desc[UR16][R6.64] ;  /* 0x0000001006067981 */ /* 0x000ea2000c1e9900 */
[----:B------:R-:W-:Y:S02]  /*08a0*/  IADD3.X R5, PT, PT, R11, UR5, RZ, P2, !PT ;  /* 0x000000050b057c10 */ /* 0x000fe400097fe4ff */
[----:B------:R-:W-:Y:S02]  /*08b0*/  IADD3.X R9, PT, PT, R9, UR11, RZ, P1, !PT ;  /* 0x0000000b09097c10 */ /* 0x000fe40008ffe4ff */
[----:B------:R-:W-:Y:S01]  /*08c0*/  IADD3.X R11, PT, PT, R11, UR11, RZ, P0, !PT ;  /* 0x0000000b0b0b7c10 */ /* 0x000fe200087fe4ff */
[----:B------:R-:W3:Y:S04]  /*08d0*/  LDG.E.CONSTANT R4, desc[UR16][R4.64+0x4] ;  /* 0x0000041004047981 */ /* 0x000ee8000c1e9900 */
[----:B------:R-:W4:Y:S04]  /*08e0*/  LDG.E.CONSTANT R8, desc[UR16][R8.64] ;  /* 0x0000001008087981 */ /* 0x000f28000c1e9900 */
[----:B------:R-:W5:Y:S01]  /*08f0*/  LDG.E.CONSTANT R10, desc[UR16][R10.64+0x4] ;  /* 0x000004100a0a7981 */ /* 0x000f62000c1e9900 */
[C---:B------:R-:W-:Y:S01]  /*0900*/  IMAD R13, R20.reuse, 0x4, R1 ;  /* 0x00000004140d7824 */ /* 0x040fe200078e0201 */
[----:B------:R-:W-:-:S04]  /*0910*/  IADD3 R20, PT, PT, R20, 0x2, RZ ;  /* 0x0000000214147810 */ /* 0x000fc80007ffe0ff */
[----:B--2---:R1:W-:Y:S04]  /*0920*/  STL [R13], R6 ;  /* 0x000000060d007387 */ /* 0x0043e80000100800 */
[----:B---3--:R1:W-:Y:S04]  /*0930*/  STL [R13+0x4], R4 ;  /* 0x000004040d007387 */ /* 0x0083e80000100800 */
[----:B----4-:R1:W-:Y:S04]  /*0940*/  STL [R13+0x100], R8 ;  /* 0x000100080d007387 */ /* 0x0103e80000100800 */
[----:B-----5:R1:W-:Y:S02]  /*0950*/  STL [R13+0x104], R10 ;  /* 0x0001040a0d007387 */ /* 0x0203e40000100800 */
.L_x_5:
[----:B------:R-:W-:Y:S05]  /*0960*/  BRA.U UP2, `(.L_x_3) ;  /* 0x0000000102407547 */ /* 0x000fea000b800000 */
[----:B------:R-:W3:Y:S01]  /*0970*/  LDCU.64 UR4, c[0x0][0x380] ;  /* 0x00007000ff0477ac */ /* 0x000ee20008000a00 */
[----:B------:R-:W-:Y:S01]  /*0980*/  IADD3 R3, PT, PT, R3, R20, RZ ;  /* 0x0000001403037210 */ /* 0x000fe20007ffe0ff */
[----:B------:R-:W4:Y:S03]  /*0990*/  LDCU.64 UR10, c[0x0][0x3a0] ;  /* 0x00007400ff0a77ac */ /* 0x000f260008000a00 */
[----:B------:R-:W-:-:S04]  /*09a0*/  IADD3 R3, P0, PT, R3, UR18, RZ ;  /* 0x0000001203037c10 */ /* 0x000fc8000ff1e0ff */
[----:B-12---:R-:W-:Y:S01]  /*09b0*/  IADD3.X R4, PT, PT, RZ, UR19, RZ, P0, !PT ;  /* 0x00000013ff047c10 */ /* 0x006fe200087fe4ff */
[----:B------:R-:W-:-:S03]  /*09c0*/  IMAD.SHL.U32 R6, R3, 0x4, RZ ;  /* 0x0000000403067824 */ /* 0x000fc600078e00ff */
[----:B------:R-:W-:Y:S02]  /*09d0*/  SHF.L.U64.HI R3, R3, 0x2, R4 ;  /* 0x0000000203037819 */ /* 0x000fe40000010204 */
[C---:B---3--:R-:W-:Y:S02]  /*09e0*/  IADD3 R4, P0, PT, R6.reuse, UR4, RZ ;  /* 0x0000000406047c10 */ /* 0x048fe4000ff1e0ff */
[----:B----4-:R-:W-:Y:S02]  /*09f0*/  IADD3 R6, P1, PT, R6, UR10, RZ ;  /* 0x0000000a06067c10 */ /* 0x010fe4000ff3e0ff */
[C---:B------:R-:W-:Y:S02]  /*0a00*/  IADD3.X R5, PT, PT, R3.reuse, UR5, RZ, P0, !PT ;  /* 0x0000000503057c10 */ /* 0x040fe400087fe4ff */
[----:B------:R-:W-:-:S03]  /*0a10*/  IADD3.X R7, PT, PT, R3, UR11, RZ, P1, !PT ;  /* 0x0000000b03077c10 */ /* 0x000fc60008ffe4ff */
[----:B------:R-:W2:Y:S04]  /*0a20*/  LDG.E.CONSTANT R4, desc[UR16][R4.64] ;  /* 0x0000001004047981 */ /* 0x000ea8000c1e9900 */
[----:B------:R-:W3:Y:S01]  /*0a30*/  LDG.E.CONSTANT R6, desc[UR16][R6.64] ;  /* 0x0000001006067981 */ /* 0x000ee2000c1e9900 */
[----:B------:R-:W-:-:S05]  /*0a40*/  LEA R3, R20, R1, 0x2 ;  /* 0x0000000114037211 */ /* 0x000fca00078e10ff */
[----:B--2---:R4:W-:Y:S04]  /*0a50*/  STL [R3], R4 ;  /* 0x0000000403007387 */ /* 0x0049e80000100800 */
[----:B---3--:R4:W-:Y:S02]  /*0a60*/  STL [R3+0x100], R6 ;  /* 0x0001000603007387 */ /* 0x0089e40000100800 */
.L_x_3:
[----:B------:R-:W-:Y:S02]  /*0a70*/  UISETP.GE.U32.AND UP1, UPT, UR20, 0xf, UPT ;  /* 0x0000000f1400788c */ /* 0x000fe4000bf26070 */
[----:B------:R-:W-:Y:S01]  /*0a80*/  ULOP3.LUT UR10, UR8, 0xf, URZ, 0xc0, !UPT ;  /* 0x0000000f080a7892 */ /* 0x000fe2000f8ec0ff */
[----:B------:R-:W-:-:S03]  /*0a90*/  UMOV UR4, URZ ;  /* 0x000000ff00047c82 */ /* 0x000fc60008000000 */
[----:B------:R-:W-:-:S03]  /*0aa0*/  UISETP.NE.AND UP2, UPT, UR10, URZ, UPT ;  /* 0x000000ff0a00728c */ /* 0x000fc6000bf45270 */
[----:B------:R-:W-:Y:S08]  /*0ab0*/  BRA.U !UP1, `(.L_x_6) ;  /* 0x0000000109287547 */ /* 0x000ff0000b800000 */
[----:B------:R-:W-:Y:S01]  /*0ac0*/  ULOP3.LUT UR4, UR8, 0x7ffffff0, URZ, 0xc0, !UPT ;  /* 0x7ffffff008047892 */ /* 0x000fe2000f8ec0ff */
[----:B------:R-:W-:-:S11]  /*0ad0*/  UMOV UR5, URZ ;  /* 0x000000ff00057c82 */ /* 0x000fd60008000000 */
.L_x_7:
[----:B------:R-:W-:Y:S02]  /*0ae0*/  ULEA UR11, UR5, UR6, 0x2 ;  /* 0x00000006050b7291 */ /* 0x000fe4000f8e10ff */
[----:B------:R-:W-:-:S04]  /*0af0*/  UIADD3 UR5, UPT, UPT, UR5, 0x10, URZ ;  /* 0x0000001005057890 */ /* 0x000fc8000fffe0ff */
[----:B------:R-:W-:-:S03]  /*0b00*/  UISETP.NE.AND UP1, UPT, UR5, UR4, UPT ;  /* 0x000000040500728c */ /* 0x000fc6000bf25270 */
[----:B------:R-:W-:Y:S04]  /*0b10*/  STL.128 [UR11], RZ ;  /* 0x000000ffff007987 */ /* 0x000fe80008100c0b */
[----:B------:R-:W-:Y:S04]  /*0b20*/  STL.128 [UR11+0x10], RZ ;  /* 0x000010ffff007987 */ /* 0x000fe80008100c0b */
[----:B------:R-:W-:Y:S04]  /*0b30*/  STL.128 [UR11+0x20], RZ ;  /* 0x000020ffff007987 */ /* 0x000fe80008100c0b */
[----:B------:R-:W-:Y:S01]  /*0b40*/  STL.128 [UR11+0x30], RZ ;  /* 0x000030ffff007987 */ /* 0x000fe20008100c0b */
[----:B------:R-:W-:Y:S05]  /*0b50*/  BRA.U UP1, `(.L_x_7) ;  /* 0xfffffffd01e07547 */ /* 0x000fea000b83ffff */
.L_x_6:
[----:B------:R-:W-:Y:S05]  /*0b60*/  BRA.U !UP2, `(.L_x_0) ;  /* 0x000000010a7c7547 */ /* 0x000fea000b800000 */
[----:B------:R-:W-:-:S09]  /*0b70*/  UISETP.GE.U32.AND UP1, UPT, UR10, 0x8, UPT ;  /* 0x000000080a00788c */ /* 0x000fd2000bf26070 */
[----:B------:R-:W-:Y:S05]  /*0b80*/  BRA.U !UP1, `(.L_x_8) ;  /* 0x0000000109287547 */ /* 0x000fea000b800000 */
[----:B------:R-:W-:Y:S02]  /*0b90*/  ULEA UR5, UR4, UR6, 0x2 ;  /* 0x0000000604057291 */ /* 0x000fe4000f8e10ff */
[----:B------:R-:W-:-:S07]  /*0ba0*/  UIADD3 UR4, UPT, UPT, UR4, 0x8, URZ ;  /* 0x0000000804047890 */ /* 0x000fce000fffe0ff */
[----:B------:R-:W-:Y:S04]  /*0bb0*/  STL [UR5], RZ ;  /* 0x000000ffff007987 */ /* 0x000fe80008100805 */
[----:B------:R-:W-:Y:S04]  /*0bc0*/  STL [UR5+0x4], RZ ;  /* 0x000004ffff007987 */ /* 0x000fe80008100805 */
[----:B------:R-:W-:Y:S04]  /*0bd0*/  STL [UR5+0x8], RZ ;  /* 0x000008ffff007987 */ /* 0x000fe80008100805 */
[----:B------:R-:W-:Y:S04]  /*0be0*/  STL [UR5+0xc], RZ ;  /* 0x00000cffff007987 */ /* 0x000fe80008100805 */
[----:B------:R-:W-:Y:S04]  /*0bf0*/  STL [UR5+0x10], RZ ;  /* 0x000010ffff007987 */ /* 0x000fe80008100805 */
[----:B------:R-:W-:Y:S04]  /*0c00*/  STL [UR5+0x14], RZ ;  /* 0x000014ffff007987 */ /* 0x000fe80008100805 */
[----:B------:R-:W-:Y:S04]  /*0c10*/  STL [UR5+0x18], RZ ;  /* 0x000018ffff007987 */ /* 0x000fe80008100805 */
[----:B------:R-:W-:Y:S01]  /*0c20*/  STL [UR5+0x1c], RZ ;  /* 0x00001cffff007987 */ /* 0x000fe20008100805 */
.L_x_8:
[----:B------:R-:W-:Y:S05]  /*0c30*/  BRA.U !UP0, `(.L_x_0) ;  /* 0x0000000108487547 */ /* 0x000fea000b800000 */
[----:B------:R-:W-:Y:S02]  /*0c40*/  UISETP.GE.U32.AND UP0, UPT, UR9, 0x4, UPT ;  /* 0x000000040900788c */ /* 0x000fe4000bf06070 */
[----:B------:R-:W-:-:S04]  /*0c50*/  ULOP3.LUT UR10, UR8, 0x3, URZ, 0xc0, !UPT ;  /* 0x00000003080a7892 */ /* 0x000fc8000f8ec0ff */
[----:B------:R-:W-:-:S05]  /*0c60*/  PLOP3.LUT P0, PT, PT, PT, UP0, 0x80, 0x8 ;  /* 0x000000000008781c */ /* 0x000fca0003f0f008 */
[----:B------:R-:W-:Y:S02]  /*0c70*/  @UP0 ULEA UR5, UR4, UR6, 0x2 ;  /* 0x0000000604050291 */ /* 0x000fe4000f8e10ff */
[----:B------:R-:W-:Y:S02]  /*0c80*/  @UP0 UIADD3 UR4, UPT, UPT, UR4, 0x4, URZ ;  /* 0x0000000404040890 */ /* 0x000fe4000fffe0ff */
[----:B------:R-:W-:-:S05]  /*0c90*/  UISETP.NE.AND UP0, UPT, UR10, URZ, UPT ;  /* 0x000000ff0a00728c */ /* 0x000fca000bf05270 */
[----:B------:R-:W-:Y:S04]  /*0ca0*/  @P0 STL [UR5], RZ ;  /* 0x000000ffff000987 */ /* 0x000fe80008100805 */
[----:B------:R-:W-:Y:S04]  /*0cb0*/  @P0 STL [UR5+0x4], RZ ;  /* 0x000004ffff000987 */ /* 0x000fe80008100805 */
[----:B------:R-:W-:Y:S04]  /*0cc0*/  @P0 STL [UR5+0x8], RZ ;  /* 0x000008ffff000987 */ /* 0x000fe80008100805 */
[----:B------:R-:W-:Y:S01]  /*0cd0*/  @P0 STL [UR5+0xc], RZ ;  /* 0x00000cffff000987 */ /* 0x000fe20008100805 */
[----:B------:R-:W-:Y:S05]  /*0ce0*/  BRA.U !UP0, `(.L_x_0) ;  /* 0x00000001081c7547 */ /* 0x000fea000b800000 */
[----:B------:R-:W-:-:S05]  /*0cf0*/  UMOV UR5, URZ ;  /* 0x000000ff00057c82 */ /* 0x000fca0008000000 */
.L_x_9:
[----:B------:R-:W-:Y:S02]  /*0d00*/  ULEA UR9, UR4, UR6, 0x2 ;  /* 0x0000000604097291 */ /* 0x000fe4000f8e10ff */
[----:B------:R-:W-:Y:S02]  /*0d10*/  UIADD3 UR5, UPT, UPT, UR5, 0x1, URZ ;  /* 0x0000000105057890 */ /* 0x000fe4000fffe0ff */
[----:B------:R-:W-:Y:S02]  /*0d20*/  UIADD3 UR4, UPT, UPT, UR4, 0x1, URZ ;  /* 0x0000000104047890 */ /* 0x000fe4000fffe0ff */
[----:B------:R-:W-:-:S03]  /*0d30*/  UISETP.NE.AND UP0, UPT, UR5, UR10, UPT ;  /* 0x0000000a0500728c */ /* 0x000fc6000bf05270 */
[----:B------:R-:W-:Y:S06]  /*0d40*/  STL [UR9], RZ ;  /* 0x000000ffff007987 */ /* 0x000fec0008100809 */
[----:B------:R-:W-:Y:S05]  /*0d50*/  BRA.U UP0, `(.L_x_9) ;  /* 0xfffffffd00e87547 */ /* 0x000fea000b83ffff */
.L_x_0:
[----:B------:R-:W3:Y:S01]  /*0d60*/  LDCU.64 UR12, c[0x0][0x388] ;  /* 0x00007100ff0c77ac */ /* 0x000ee20008000a00 */
[----:B------:R-:W5:Y:S01]  /*0d70*/  S2UR UR5, SR_CgaCtaId ;  /* 0x00000000000579c3 */ /* 0x000f620000008800 */
[----:B----4-:R-:W-:Y:S01]  /*0d80*/  IADD3 R3, P0, PT, R0, UR7, RZ ;  /* 0x0000000700037c10 */ /* 0x010fe2000ff1e0ff */
[----:B--2---:R-:W-:Y:S01]  /*0d90*/  HFMA2 R21, -RZ, RZ, 0, 0 ;  /* 0x00000000ff157431 */ /* 0x004fe200000001ff */
[----:B------:R-:W2:Y:S01]  /*0da0*/  LDCU.64 UR14, c[0x0][0x390] ;  /* 0x00007200ff0e77ac */ /* 0x000ea20008000a00 */
[----:B-1----:R-:W-:Y:S01]  /*0db0*/  MOV R4, UR7 ;  /* 0x0000000700047c02 */ /* 0x002fe20008000f00 */
[----:B------:R-:W-:-:S03]  /*0dc0*/  USHF.L.U32 UR9, UR18, 0x2, URZ ;  /* 0x0000000212097899 */ /* 0x000fc600080006ff */
[----:B------:R-:W-:Y:S01]  /*0dd0*/  LEA.HI.X.SX32 R4, R4, RZ, 0x1, P0 ;  /* 0x000000ff04047211 */ /* 0x000fe200000f0eff */
[----:B------:R-:W-:Y:S01]  /*0de0*/  USHF.L.U64.HI UR10, UR18, 0x2, UR19 ;  /* 0x00000002120a7899 */ /* 0x000fe20008010213 */
[----:B------:R-:W1:Y:S01]  /*0df0*/  LDCU.64 UR22, c[0x0][0x3a8] ;  /* 0x00007500ff1677ac */ /* 0x000e620008000a00 */
[----:B------:R-:W-:Y:S01]  /*0e00*/  UMOV UR4, 0x400 ;  /* 0x0000040000047882 */ /* 0x000fe20000000000 */
[----:B------:R-:W-:Y:S02]  /*0e10*/  ULOP3.LUT UR25, UR8, 0x7ffffff0, URZ, 0xc0, !UPT ;  /* 0x7ffffff008197892 */ /* 0x000fe4000f8ec0ff */
[----:B---3--:R-:W-:Y:S01]  /*0e20*/  UIADD3 UR11, UP0, UPT, UR9, UR12, URZ ;  /* 0x0000000c090b7290 */ /* 0x008fe2000ff1e0ff */
[----:B------:R-:W3:Y:S03]  /*0e30*/  LDCU UR21, c[0x0][0x360] ;  /* 0x00006c00ff1577ac */ /* 0x000ee60008000800 */
[----:B------:R-:W-:Y:S01]  /*0e40*/  IMAD.U32 R20, RZ, RZ, UR25 ;  /* 0x00000019ff147e24 */ /* 0x000fe2000f8e00ff */
[----:B--2---:R-:W-:-:S02]  /*0e50*/  UIADD3 UR9, UP1, UPT, UR9, UR14, URZ ;  /* 0x0000000e09097290 */ /* 0x004fc4000ff3e0ff */
[----:B------:R-:W-:Y:S02]  /*0e60*/  UIADD3.X UR12, UPT, UPT, UR10, UR13, URZ, UP0, !UPT ;  /* 0x0000000d0a0c7290 */ /* 0x000fe400087fe4ff */
[----:B------:R-:W-:Y:S01]  /*0e70*/  UIADD3.X UR10, UPT, UPT, UR10, UR15, URZ, UP1, !UPT ;  /* 0x0000000f0a0a7290 */ /* 0x000fe20008ffe4ff */
[C---:B-1----:R-:W-:Y:S01]  /*0e80*/  LEA R28, P0, R3.reuse, UR22, 0x2 ;  /* 0x00000016031c7c11 */ /* 0x042fe2000f8010ff */
[----:B------:R-:W0:Y:S03]  /*0e90*/  LDCU UR15, c[0x0][0x3d0] ;  /* 0x00007a00ff0f77ac */ /* 0x000e260008000800 */
[----:B------:R-:W-:Y:S01]  /*0ea0*/  LEA.HI.X R29, R3, UR23, R4, 0x2, P0 ;  /* 0x00000017031d7c11 */ /* 0x000fe200080f1404 */
[----:B-----5:R-:W-:Y:S02]  /*0eb0*/  ULEA UR4, UR5, UR4, 0x18 ;  /* 0x0000000405047291 */ /* 0x020fe4000f8ec0ff */
[----:B------:R-:W-:-:S02]  /*0ec0*/  ULOP3.LUT UR24, UR8, 0xf, URZ, 0xc0, !UPT ;  /* 0x0000000f08187892 */ /* 0x000fc4000f8ec0ff */
[----:B------:R-:W-:Y:S02]  /*0ed0*/  ULEA UR7, UR8, UR4, 0x8 ;  /* 0x0000000408077291 */ /* 0x000fe4000f8e40ff */
[----:B------:R-:W-:Y:S02]  /*0ee0*/  ULOP3.LUT UR14, UR8, 0x7, URZ, 0xc0, !UPT ;  /* 0x00000007080e7892 */ /* 0x000fe4000f8ec0ff */
[----:B------:R-:W-:Y:S01]  /*0ef0*/  ULOP3.LUT UR13, UR8, 0x3, URZ, 0xc0, !UPT ;  /* 0x00000003080d7892 */ /* 0x000fe2000f8ec0ff */
[----:B------:R-:W-:Y:S01]  /*0f00*/  UMOV UR4, URZ ;  /* 0x000000ff00047c82 */ /* 0x000fe20008000000 */
[----:B0--3--:R-:W-:-:S10]  /*0f10*/  MOV R22, UR15 ;  /* 0x0000000f00167c02 */ /* 0x009fd40008000f00 */
.L_x_32:
[----:B0-----:R-:W0:Y:S01]  /*0f20*/  LDC.64 R4, c[0x0][0x3d0] ;  /* 0x0000f400ff047b82 */ /* 0x001e220000000a00 */
[----:B------:R-:W1:Y:S01]  /*0f30*/  S2R R3, SR_TID.X ;  /* 0x0000000000037919 */ /* 0x000e620000002100 */
[----:B------:R-:W-:Y:S01]  /*0f40*/  BSSY.RECONVERGENT B0, `(.L_x_10) ;  /* 0x000001a000007945 */ /* 0x000fe20003800200 */
[----:B0-----:R-:W-:-:S04]  /*0f50*/  IADD3 R4, PT, PT, R4, -UR4, RZ ;  /* 0x8000000404047c10 */ /* 0x001fc8000fffe0ff */
[----:B------:R-:W-:-:S05]  /*0f60*/  VIMNMX R6, PT, PT, R4, 0x40, PT ;  /* 0x0000004004067848 */ /* 0x000fca0003fe0100 */
[----:B------:R-:W-:-:S05]  /*0f70*/  IMAD R12, R6, R5, RZ ;  /* 0x00000005060c7224 */ /* 0x000fca00078e02ff */
[----:B-1----:R-:W-:-:S13]  /*0f80*/  ISETP.GE.AND P0, PT, R3, R12, PT ;  /* 0x0000000c0300720c */ /* 0x002fda0003f06270 */
[----:B------:R-:W-:Y:S05]  /*0f90*/  @P0 BRA `(.L_x_11) ;  /* 0x0000000000500947 */ /* 0x000fea0003800000 */
[----:B------:R-:W0:Y:S01]  /*0fa0*/  S2R R7, SR_CgaCtaId ;  /* 0x0000000000077919 */ /* 0x000e220000008800 */
[----:B------:R-:W-:Y:S02]  /*0fb0*/  MOV R6, 0x400 ;  /* 0x0000040000067802 */ /* 0x000fe40000000f00 */
[----:B------:R-:W-:Y:S02]  /*0fc0*/  MOV R10, R3 ;  /* 0x00000003000a7202 */ /* 0x000fe40000000f00 */
[----:B0-----:R-:W-:-:S07]  /*0fd0*/  LEA R15, R7, R6, 0x18 ;  /* 0x00000006070f7211 */ /* 0x001fce00078ec0ff */
.L_x_12:
[----:B------:R-:W-:Y:S01]  /*0fe0*/  MOV R9, UR12 ;  /* 0x0000000c00097c02 */ /* 0x000fe20008000f00 */
[----:B0-----:R-:W-:Y:S01]  /*0ff0*/  IMAD.U32 R8, RZ, RZ, UR11 ;  /* 0x0000000bff087e24 */ /* 0x001fe2000f8e00ff */
[----:B------:R-:W-:Y:S01]  /*1000*/  MOV R6, UR9 ;  /* 0x0000000900067c02 */ /* 0x000fe20008000f00 */
[----:B------:R-:W-:Y:S01]  /*1010*/  IMAD R11, R5, UR4, R10 ;  /* 0x00000004050b7c24 */ /* 0x000fe2000f8e020a */
[----:B------:R-:W-:-:S03]  /*1020*/  MOV R7, UR10 ;  /* 0x0000000a00077c02 */ /* 0x000fc60008000f00 */
[----:B------:R-:W-:-:S04]  /*1030*/  IMAD.WIDE R8, R11, 0x4, R8 ;  /* 0x000000040b087825 */ /* 0x000fc800078e0208 */
[----:B------:R-:W-:Y:S02]  /*1040*/  IMAD.WIDE R6, R11, 0x4, R6 ;  /* 0x000000040b067825 */ /* 0x000fe400078e0206 */
[----:B------:R-:W2:Y:S04]  /*1050*/  LDG.E.CONSTANT R8, desc[UR16][R8.64] ;  /* 0x0000001008087981 */ /* 0x000ea8000c1e9900 */
[----:B------:R-:W3:Y:S01]  /*1060*/  LDG.E.CONSTANT R6, desc[UR16][R6.64] ;  /* 0x0000001006067981 */ /* 0x000ee2000c1e9900 */
[C---:B------:R-:W-:Y:S01]  /*1070*/  IMAD R11, R10.reuse, 0x4, R15 ;  /* 0x000000040a0b7824 */ /* 0x040fe200078e020f */
[----:B------:R-:W-:-:S04]  /*1080*/  IADD3 R10, PT, PT, R10, UR21, RZ ;  /* 0x000000150a0a7c10 */ /* 0x000fc8000fffe0ff */
[----:B------:R-:W-:Y:S02]  /*1090*/  LEA R13, R5, R11, 0x8 ;  /* 0x0000000b050d7211 */ /* 0x000fe400078e40ff */
[----:B------:R-:W-:Y:S01]  /*10a0*/  ISETP.GE.AND P0, PT, R10, R12, PT ;  /* 0x0000000c0a00720c */ /* 0x000fe20003f06270 */
[----:B--2---:R0:W-:Y:S04]  /*10b0*/  STS [R11], R8 ;  /* 0x000000080b007388 */ /* 0x0041e80000000800 */
[----:B---3--:R0:W-:Y:S08]  /*10c0*/  STS [R13], R6 ;  /* 0x000000060d007388 */ /* 0x0081f00000000800 */
[----:B------:R-:W-:Y:S05]  /*10d0*/  @!P0 BRA `(.L_x_12) ;  /* 0xfffffffc00c08947 */ /* 0x000fea000383ffff */
.L_x_11:
[----:B------:R-:W-:Y:S05]  /*10e0*/  BSYNC.RECONVERGENT B0 ;  /* 0x0000000000007941 */ /* 0x000fea0003800200 */
.L_x_10:
[----:B------:R-:W-:Y:S01]  /*10f0*/  BAR.SYNC.DEFER_BLOCKING 0x0 ;  /* 0x0000000000007b1d */ /* 0x000fe20000010000 */
[----:B------:R-:W-:-:S13]  /*1100*/  ISETP.GE.AND P0, PT, R4, 0x1, PT ;  /* 0x000000010400780c */ /* 0x000fda0003f06270 */
[----:B------:R-:W-:Y:S05]  /*1110*/  @!P0 BRA `(.L_x_13) ;  /* 0x00000018003c8947 */ /* 0x000fea0003800000 */
[----:B------:R-:W-:-:S13]  /*1120*/  ISETP.GE.AND P0, PT, R5, 0x1, PT ;  /* 0x000000010500780c */ /* 0x000fda0003f06270 */
[----:B------:R-:W-:Y:S05]  /*1130*/  @!P0 BRA `(.L_x_14) ;  /* 0x0000001000308947 */ /* 0x000fea0003800000 */
[----:B------:R-:W-:-:S05]  /*1140*/  UMOV UR5, URZ ;  /* 0x000000ff00057c82 */ /* 0x000fca0008000000 */
.L_x_27:
[----:B------:R-:W1:Y:S01]  /*1150*/  LDCU.U8 UR8, c[0x0][0x3d8] ;  /* 0x00007b00ff0877ac */ /* 0x000e620008000000 */
[----:B------:R-:W-:Y:S01]  /*1160*/  BSSY.RECONVERGENT B0, `(.L_x_15) ;  /* 0x0000103000007945 */ /* 0x000fe20003800200 */
[----:B------:R-:W-:-:S06]  /*1170*/  UIADD3 UR15, UPT, UPT, UR5, UR4, URZ ;  /* 0x00000004050f7290 */ /* 0x000fcc000fffe0ff */
[----:B------:R-:W-:Y:S01]  /*1180*/  ISETP.LT.U32.AND P0, PT, R0, UR15, PT ;  /* 0x0000000f00007c0c */ /* 0x000fe2000bf01070 */
[----:B-1----:R-:W-:-:S06]  /*1190*/  UPRMT UR8, UR8, 0x8880, URZ ;  /* 0x0000888008087896 */ /* 0x002fcc00080000ff */
[----:B------:R-:W-:-:S13]  /*11a0*/  ISETP.NE.AND P1, PT, RZ, UR8, PT ;  /* 0x00000008ff007c0c */ /* 0x000fda000bf25270 */
[----:B------:R-:W-:Y:S05]  /*11b0*/  @P0 BRA P1, `(.L_x_16) ;  /* 0x0000000c00f40947 */ /* 0x000fea0000800000 */
[----:B------:R-:W-:Y:S01]  /*11c0*/  UISETP.GE.U32.AND UP0, UPT, UR20, 0xf, UPT ;  /* 0x0000000f1400788c */ /* 0x000fe2000bf06070 */
[----:B------:R-:W-:Y:S02]  /*11d0*/  HFMA2 R23, -RZ, RZ, 0, 0 ;  /* 0x00000000ff177431 */ /* 0x000fe400000001ff */
[----:B------:R-:W-:-:S06]  /*11e0*/  IMAD.MOV.U32 R12, RZ, RZ, RZ ;  /* 0x000000ffff0c7224 */ /* 0x000fcc00078e00ff */
[----:B------:R-:W-:Y:S05]  /*11f0*/  BRA.U !UP0, `(.L_x_17) ;  /* 0x0000000108c47547 */ /* 0x000fea000b800000 */
[----:B------:R-:W1:Y:S01]  /*1200*/  S2R R5, SR_CgaCtaId ;  /* 0x0000000000057919 */ /* 0x000e620000008800 */
[----:B------:R-:W2:Y:S01]  /*1210*/  LDC R25, c[0x0][0x3d4] ;  /* 0x0000f500ff197b82 */ /* 0x000ea20000000800 */
[----:B------:R-:W-:Y:S02]  /*1220*/  MOV R24, 0x400 ;  /* 0x0000040000187802 */ /* 0x000fe40000000f00 */
[----:B------:R-:W-:Y:S02]  /*1230*/  MOV R23, RZ ;  /* 0x000000ff00177202 */ /* 0x000fe40000000f00 */
[----:B------:R-:W-:Y:S02]  /*1240*/  MOV R30, RZ ;  /* 0x000000ff001e7202 */ /* 0x000fe40000000f00 */
[----:B-1----:R-:W-:-:S07]  /*1250*/  LEA R24, R5, R24, 0x18 ;  /* 0x0000001805187211 */ /* 0x002fce00078ec0ff */
.L_x_18:
[----:B------:R-:W-:-:S05]  /*1260*/  LEA R27, R30, R1, 0x2 ;  /* 0x000000011e1b7211 */ /* 0x000fca00078e10ff */
[----:B0-----:R-:W3:Y:S04]  /*1270*/  LDL.128 R4, [R27] ;  /* 0x000000001b047983 */ /* 0x001ee80000100c00 */
[----:B------:R-:W4:Y:S01]  /*1280*/  LDL.128 R8, [R27+0x10] ;  /* 0x000010001b087983 */ /* 0x000f220000100c00 */
[----:B--2---:R-:W-:-:S04]  /*1290*/  IMAD R13, R25, UR5, R30 ;  /* 0x00000005190d7c24 */ /* 0x004fc8000f8e021e */
[----:B------:R-:W-:-:S05]  /*12a0*/  IMAD R26, R13, 0x4, R24 ;  /* 0x000000040d1a7824 */ /* 0x000fca00078e0218 */
[----:B------:R-:W3:Y:S04]  /*12b0*/  LDS R12, [R26] ;  /* 0x000000001a0c7984 */ /* 0x000ee80000000800 */
[----:B------:R-:W0:Y:S04]  /*12c0*/  LDS R13, [R26+0x4] ;  /* 0x000004001a0d7984 */ /* 0x000e280000000800 */
[----:B------:R-:W1:Y:S01]  /*12d0*/  LDS R16, [R26+0x8] ;  /* 0x000008001a107984 */ /* 0x000e620000000800 */
[----:B---3--:R-:W-:-:S04]  /*12e0*/  FFMA R4, R4, R12, R23 ;  /* 0x0000000c04047223 */ /* 0x008fc80000000017 */
[----:B0-----:R-:W-:Y:S02]  /*12f0*/  FFMA R5, R5, R13, R4 ;  /* 0x0000000d05057223 */ /* 0x001fe40000000004 */
[----:B------:R-:W2:Y:S02]  /*1300*/  LDL.128 R12, [R27+0x20] ;  /* 0x000020001b0c7983 */ /* 0x000ea40000100c00 */
[----:B-1----:R-:W-:Y:S02]  /*1310*/  FFMA R6, R6, R16, R5 ;  /* 0x0000001006067223 */ /* 0x002fe40000000005 */
[----:B------:R-:W3:Y:S01]  /*1320*/  LDL.128 R16, [R27+0x30] ;  /* 0x000030001b107983 */ /* 0x000ee20000100c00 */
[----:B------:R-:W-:-:S03]  /*1330*/  IADD3 R30, PT, PT, R30, 0x10, RZ ;  /* 0x000000101e1e7810 */ /* 0x000fc60007ffe0ff */
[----:B------:R-:W0:Y:S01]  /*1340*/  LDS R4, [R26+0xc] ;  /* 0x00000c001a047984 */ /* 0x000e220000000800 */
[----:B------:R-:W-:-:S03]  /*1350*/  ISETP.NE.AND P0, PT, R30, R20, PT ;  /* 0x000000141e00720c */ /* 0x000fc60003f05270 */
[----:B------:R-:W-:Y:S01]  /*1360*/  LDS R5, [R26+0x14] ;  /* 0x000014001a057984 */ /* 0x000fe20000000800 */
[----:B0-----:R-:W-:-:S03]  /*1370*/  FFMA R7, R7, R4, R6 ;  /* 0x0000000407077223 */ /* 0x001fc60000000006 */
[----:B------:R-:W4:Y:S04]  /*1380*/  LDS R4, [R26+0x10] ;  /* 0x000010001a047984 */ /* 0x000f280000000800 */
[----:B------:R-:W-:Y:S01]  /*1390*/  LDS R6, [R26+0x1c] ;  /* 0x00001c001a067984 */ /* 0x000fe20000000800 */
[----:B----4-:R-:W-:-:S03]  /*13a0*/  FFMA R4, R8, R4, R7 ;  /* 0x0000000408047223 */ /* 0x010fc60000000007 */
[----:B------:R-:W-:Y:S01]  /*13b0*/  LDS R7, [R26+0x20] ;  /* 0x000020001a077984 */ /* 0x000fe20000000800 */
[----:B------:R-:W-:-:S03]  /*13c0*/  FFMA R5, R9, R5, R4 ;  /* 0x0000000509057223 */ /* 0x000fc60000000004 */
[----:B------:R-:W0:Y:S04]  /*13d0*/  LDS R4, [R26+0x18] ;  /* 0x000018001a047984 */ /* 0x000e280000000800 */
[----:B------:R-:W-:Y:S04]  /*13e0*/  LDS R8, [R26+0x34] ;  /* 0x000034001a087984 */ /* 0x000fe80000000800 */
[----:B------:R-:W-:Y:S01]  /*13f0*/  LDS R9, [R26+0x38] ;  /* 0x000038001a097984 */ /* 0x000fe20000000800 */
[----:B0-----:R-:W-:-:S03]  /*1400*/  FFMA R10, R10, R4, R5 ;  /* 0x000000040a0a7223 */ /* 0x001fc60000000005 */
[----:B------:R-:W0:Y:S01]  /*1410*/  LDS R4, [R26+0x24] ;  /* 0x000024001a047984 */ /* 0x000e220000000800 */
[----:B------:R-:W-:-:S03]  /*1420*/  FFMA R11, R11, R6, R10 ;  /* 0x000000060b0b7223 */ /* 0x000fc6000000000a */
[----:B------:R-:W1:Y:S04]  /*1430*/  LDS R5, [R26+0x28] ;  /* 0x000028001a057984 */ /* 0x000e680000000800 */
[----:B------:R-:W4:Y:S01]  /*1440*/  LDS R6, [R26+0x2c] ;  /* 0x00002c001a067984 */ /* 0x000f220000000800 */
[----:B--2---:R-:W-:-:S03]  /*1450*/  FFMA R12, R12, R7, R11 ;  /* 0x000000070c0c7223 */ /* 0x004fc6000000000b */
[----:B------:R-:W3:Y:S01]  /*1460*/  LDS R7, [R26+0x30] ;  /* 0x000030001a077984 */ /* 0x000ee20000000800 */
[----:B0-----:R-:W-:-:S03]  /*1470*/  FFMA R13, R13, R4, R12 ;  /* 0x000000040d0d7223 */ /* 0x001fc6000000000c */
[----:B------:R-:W0:Y:S01]  /*1480*/  LDS R4, [R26+0x3c] ;  /* 0x00003c001a047984 */ /* 0x000e220000000800 */
[----:B-1----:R-:W-:-:S04]  /*1490*/  FFMA R14, R14, R5, R13 ;  /* 0x000000050e0e7223 */ /* 0x002fc8000000000d */
[----:B----4-:R-:W-:-:S04]  /*14a0*/  FFMA R15, R15, R6, R14 ;  /* 0x000000060f0f7223 */ /* 0x010fc8000000000e */
[----:B---3--:R-:W-:-:S04]  /*14b0*/  FFMA R16, R16, R7, R15 ;  /* 0x0000000710107223 */ /* 0x008fc8000000000f */
[----:B------:R-:W-:-:S04]  /*14c0*/  FFMA R17, R17, R8, R16 ;  /* 0x0000000811117223 */ /* 0x000fc80000000010 */
[----:B------:R-:W-:-:S04]  /*14d0*/  FFMA R18, R18, R9, R17 ;  /* 0x0000000912127223 */ /* 0x000fc80000000011 */
[----:B0-----:R-:W-:Y:S01]  /*14e0*/  FFMA R23, R19, R4, R18 ;  /* 0x0000000413177223 */ /* 0x001fe20000000012 */
[----:B------:R-:W-:Y:S06]  /*14f0*/  @P0 BRA `(.L_x_18) ;  /* 0xfffffffc00580947 */ /* 0x000fec000383ffff */
[----:B------:R-:W-:-:S07]  /*1500*/  MOV R12, R20 ;  /* 0x00000014000c7202 */ /* 0x000fce0000000f00 */
.L_x_17:
[----:B------:R-:W-:-:S09]  /*1510*/  UISETP.NE.AND UP1, UPT, UR24, URZ, UPT ;  /* 0x000000ff1800728c */ /* 0x000fd2000bf25270 */
[----:B------:R-:W-:Y:S05]  /*1520*/  BRA.U !UP1, `(.L_x_19) ;  /* 0x0000000509207547 */ /* 0x000fea000b800000 */
[----:B------:R-:W-:Y:S02]  /*1530*/  UIADD3 UR8, UPT, UPT, UR24, -0x1, URZ ;  /* 0xffffffff18087890 */ /* 0x000fe4000fffe0ff */
[----:B------:R-:W-:Y:S02]  /*1540*/  UISETP.NE.AND UP3, UPT, UR14, URZ, UPT ;  /* 0x000000ff0e00728c */ /* 0x000fe4000bf65270 */
[----:B------:R-:W-:-:S09]  /*1550*/  UISETP.GE.U32.AND UP2, UPT, UR8, 0x7, UPT ;  /* 0x000000070800788c */ /* 0x000fd2000bf46070 */
[----:B------:R-:W-:Y:S05]  /*1560*/  BRA.U !UP2, `(.L_x_20) ;  /* 0x000000010a687547 */ /* 0x000fea000b800000 */
[C---:B0-----:R-:W-:Y:S01]  /*1570*/  LEA R13, R12.reuse, R1, 0x2 ;  /* 0x000000010c0d7211 */ /* 0x041fe200078e10ff */
[----:B------:R-:W0:Y:S01]  /*1580*/  S2R R17, SR_CgaCtaId ;  /* 0x0000000000117919 */ /* 0x000e220000008800 */
[----:B------:R-:W1:Y:S03]  /*1590*/  LDC R15, c[0x0][0x3d4] ;  /* 0x0000f500ff0f7b82 */ /* 0x000e660000000800 */
[----:B------:R-:W2:Y:S04]  /*15a0*/  LDL.128 R4, [R13] ;  /* 0x000000000d047983 */ /* 0x000ea80000100c00 */
[----:B------:R3:W4:Y:S01]  /*15b0*/  LDL.128 R8, [R13+0x10] ;  /* 0x000010000d087983 */ /* 0x0007220000100c00 */
[----:B------:R-:W-:Y:S01]  /*15c0*/  MOV R16, 0x400 ;  /* 0x0000040000107802 */ /* 0x000fe20000000f00 */
[----:B-1----:R-:W-:Y:S01]  /*15d0*/  IMAD R14, R15, UR5, R12 ;  /* 0x000000050f0e7c24 */ /* 0x002fe2000f8e020c */
[----:B------:R-:W-:-:S02]  /*15e0*/  IADD3 R12, PT, PT, R12, 0x8, RZ ;  /* 0x000000080c0c7810 */ /* 0x000fc40007ffe0ff */
[----:B0-----:R-:W-:-:S05]  /*15f0*/  LEA R17, R17, R16, 0x18 ;  /* 0x0000001011117211 */ /* 0x001fca00078ec0ff */
[----:B------:R-:W-:-:S05]  /*1600*/  IMAD R18, R14, 0x4, R17 ;  /* 0x000000040e127824 */ /* 0x000fca00078e0211 */
[----:B------:R-:W2:Y:S04]  /*1610*/  LDS R17, [R18] ;  /* 0x0000000012117984 */ /* 0x000ea80000000800 */
[----:B------:R-:W0:Y:S04]  /*1620*/  LDS R19, [R18+0x4] ;  /* 0x0000040012137984 */ /* 0x000e280000000800 */
[----:B------:R-:W1:Y:S04]  /*1630*/  LDS R15, [R18+0x8] ;  /* 0x00000800120f7984 */ /* 0x000e680000000800 */
[----:B------:R-:W5:Y:S04]  /*1640*/  LDS R16, [R18+0xc] ;  /* 0x00000c0012107984 */ /* 0x000f680000000800 */
[----:B---3--:R-:W4:Y:S04]  /*1650*/  LDS R13, [R18+0x10] ;  /* 0x00001000120d7984 */ /* 0x008f280000000800 */
[----:B------:R-:W3:Y:S01]  /*1660*/  LDS R14, [R18+0x14] ;  /* 0x00001400120e7984 */ /* 0x000ee20000000800 */
[----:B--2---:R-:W-:-:S03]  /*1670*/  FFMA R24, R4, R17, R23 ;  /* 0x0000001104187223 */ /* 0x004fc60000000017 */
[----:B------:R-:W2:Y:S01]  /*1680*/  LDS R17, [R18+0x18] ;  /* 0x0000180012117984 */ /* 0x000ea20000000800 */
[----:B0-----:R-:W-:-:S03]  /*1690*/  FFMA R24, R19, R5, R24 ;  /* 0x0000000513187223 */ /* 0x001fc60000000018 */
[----:B------:R-:W0:Y:S01]  /*16a0*/  LDS R4, [R18+0x1c] ;  /* 0x00001c0012047984 */ /* 0x000e220000000800 */
[----:B-1----:R-:W-:-:S04]  /*16b0*/  FFMA R15, R15, R6, R24 ;  /* 0x000000060f0f7223 */ /* 0x002fc80000000018 */
[----:B-----5:R-:W-:-:S04]  /*16c0*/  FFMA R7, R16, R7, R15 ;  /* 0x0000000710077223 */ /* 0x020fc8000000000f */
[----:B----4-:R-:W-:-:S04]  /*16d0*/  FFMA R7, R8, R13, R7 ;  /* 0x0000000d08077223 */ /* 0x010fc80000000007 */
[----:B---3--:R-:W-:-:S04]  /*16e0*/  FFMA R14, R14, R9, R7 ;  /* 0x000000090e0e7223 */ /* 0x008fc80000000007 */
[----:B--2---:R-:W-:-:S04]  /*16f0*/  FFMA R17, R17, R10, R14 ;  /* 0x0000000a11117223 */ /* 0x004fc8000000000e */
[----:B0-----:R-:W-:-:S07]  /*1700*/  FFMA R23, R4, R11, R17 ;  /* 0x0000000b04177223 */ /* 0x001fce0000000011 */
.L_x_20:
[----:B------:R-:W-:Y:S05]  /*1710*/  BRA.U !UP3, `(.L_x_19) ;  /* 0x000000010ba47547 */ /* 0x000fea000b800000 */
[----:B------:R-:W-:Y:S02]  /*1720*/  UIADD3 UR8, UPT, UPT, UR14, -0x1, URZ ;  /* 0xffffffff0e087890 */ /* 0x000fe4000fffe0ff */
[----:B------:R-:W-:Y:S02]  /*1730*/  UISETP.NE.AND UP3, UPT, UR13, URZ, UPT ;  /* 0x000000ff0d00728c */ /* 0x000fe4000bf65270 */
[----:B------:R-:W-:-:S09]  /*1740*/  UISETP.GE.U32.AND UP2, UPT, UR8, 0x3, UPT ;  /* 0x000000030800788c */ /* 0x000fd2000bf46070 */
[----:B------:R-:W-:Y:S05]  /*1750*/  BRA.U !UP2, `(.L_x_21) ;  /* 0x000000010a447547 */ /* 0x000fea000b800000 */
[C---:B------:R-:W-:Y:S01]  /*1760*/  LEA R4, R12.reuse, R1, 0x2 ;  /* 0x000000010c047211 */ /* 0x040fe200078e10ff */
[----:B0-----:R-:W0:Y:S01]  /*1770*/  S2R R11, SR_CgaCtaId ;  /* 0x00000000000b7919 */ /* 0x001e220000008800 */
[----:B------:R-:W1:Y:S04]  /*1780*/  LDC R9, c[0x0][0x3d4] ;  /* 0x0000f500ff097b82 */ /* 0x000e680000000800 */
[----:B------:R-:W2:Y:S01]  /*1790*/  LDL.128 R4, [R4] ;  /* 0x0000000004047983 */ /* 0x000ea20000100c00 */
[----:B------:R-:W-:Y:S01]  /*17a0*/  MOV R8, 0x400 ;  /* 0x0000040000087802 */ /* 0x000fe20000000f00 */
[----:B-1----:R-:W-:Y:S02]  /*17b0*/  IMAD R9, R9, UR5, R12 ;  /* 0x0000000509097c24 */ /* 0x002fe4000f8e020c */
[----:B------:R-:W-:Y:S01]  /*17c0*/  VIADD R12, R12, 0x4 ;  /* 0x000000040c0c7836 */ /* 0x000fe20000000000 */
[----:B0-----:R-:W-:-:S04]  /*17d0*/  LEA R8, R11, R8, 0x18 ;  /* 0x000000080b087211 */ /* 0x001fc800078ec0ff */
[----:B------:R-:W-:-:S05]  /*17e0*/  LEA R8, R9, R8, 0x2 ;  /* 0x0000000809087211 */ /* 0x000fca00078e10ff */
[----:B------:R-:W2:Y:S04]  /*17f0*/  LDS R9, [R8] ;  /* 0x0000000008097984 */ /* 0x000ea80000000800 */
[----:B------:R-:W0:Y:S04]  /*1800*/  LDS R11, [R8+0x4] ;  /* 0x00000400080b7984 */ /* 0x000e280000000800 */
[----:B------:R-:W1:Y:S04]  /*1810*/  LDS R10, [R8+0x8] ;  /* 0x00000800080a7984 */ /* 0x000e680000000800 */
[----:B------:R-:W3:Y:S01]  /*1820*/  LDS R13, [R8+0xc] ;  /* 0x00000c00080d7984 */ /* 0x000ee20000000800 */
[----:B--2---:R-:W-:-:S04]  /*1830*/  FFMA R4, R4, R9, R23 ;  /* 0x0000000904047223 */ /* 0x004fc80000000017 */
[----:B0-----:R-:W-:-:S04]  /*1840*/  FFMA R5, R11, R5, R4 ;  /* 0x000000050b057223 */ /* 0x001fc80000000004 */
[----:B-1----:R-:W-:-:S04]  /*1850*/  FFMA R6, R10, R6, R5 ;  /* 0x000000060a067223 */ /* 0x002fc80000000005 */
[----:B---3--:R-:W-:-:S07]  /*1860*/  FFMA R23, R13, R7, R6 ;  /* 0x000000070d177223 */ /* 0x008fce0000000006 */
.L_x_21:
[----:B------:R-:W-:Y:S05]  /*1870*/  BRA.U !UP3, `(.L_x_19) ;  /* 0x000000010b4c7547 */ /* 0x000fea000b800000 */
[----:B0-----:R-:W-:Y:S01]  /*1880*/  LEA R6, R12, R1, 0x2 ;  /* 0x000000010c067211 */ /* 0x001fe200078e10ff */
[----:B------:R-:W0:Y:S01]  /*1890*/  S2R R9, SR_CgaCtaId ;  /* 0x0000000000097919 */ /* 0x000e220000008800 */
[----:B------:R-:W1:Y:S03]  /*18a0*/  LDC R7, c[0x0][0x3d4] ;  /* 0x0000f500ff077b82 */ /* 0x000e660000000800 */
[----:B------:R-:W2:Y:S01]  /*18b0*/  LDL.64 R4, [R6] ;  /* 0x0000000006047983 */ /* 0x000ea20000100a00 */
[----:B------:R-:W-:Y:S01]  /*18c0*/  MOV R8, 0x400 ;  /* 0x0000040000087802 */ /* 0x000fe20000000f00 */
[----:B------:R-:W-:Y:S01]  /*18d0*/  UISETP.NE.AND UP2, UPT, UR13, 0x1, UPT ;  /* 0x000000010d00788c */ /* 0x000fe2000bf45270 */
[----:B-1----:R-:W-:Y:S02]  /*18e0*/  IMAD R7, R7, UR5, R12 ;  /* 0x0000000507077c24 */ /* 0x002fe4000f8e020c */
[----:B0-----:R-:W-:-:S04]  /*18f0*/  LEA R8, R9, R8, 0x18 ;  /* 0x0000000809087211 */ /* 0x001fc800078ec0ff */
[----:B------:R-:W-:-:S05]  /*1900*/  LEA R9, R7, R8, 0x2 ;  /* 0x0000000807097211 */ /* 0x000fca00078e10ff */
[----:B------:R-:W2:Y:S02]  /*1910*/  LDS R7, [R9] ;  /* 0x0000000009077984 */ /* 0x000ea40000000800 */
[----:B--2---:R-:W-:Y:S01]  /*1920*/  FFMA R23, R4, R7, R23 ;  /* 0x0000000704177223 */ /* 0x004fe20000000017 */
[----:B------:R-:W-:Y:S06]  /*1930*/  BRA.U !UP2, `(.L_x_19) ;  /* 0x000000010a1c7547 */ /* 0x000fec000b800000 */
[----:B------:R-:W2:Y:S01]  /*1940*/  LDL R6, [R6+0x8] ;  /* 0x0000080006067983 */ /* 0x000ea20000100800 */
[----:B------:R-:W-:-:S03]  /*1950*/  UISETP.NE.AND UP2, UPT, UR13, 0x2, UPT ;  /* 0x000000020d00788c */ /* 0x000fc6000bf45270 */
[----:B------:R-:W0:Y:S03]  /*1960*/  LDS R4, [R9+0x4] ;  /* 0x0000040009047984 */ /* 0x000e260000000800 */
[----:B------:R-:W-:-:S13]  /*1970*/  PLOP3.LUT P0, PT, PT, PT, UP2, 0x80, 0x8 ;  /* 0x000000000008781c */ /* 0x000fda0003f0f028 */
[----:B------:R-:W2:Y:S01]  /*1980*/  @P0 LDS R8, [R9+0x8] ;  /* 0x0000080009080984 */ /* 0x000ea20000000800 */
[----:B0-----:R-:W-:-:S04]  /*1990*/  FFMA R23, R4, R5, R23 ;  /* 0x0000000504177223 */ /* 0x001fc80000000017 */
[----:B--2---:R-:W-:-:S07]  /*19a0*/  @P0 FFMA R23, R8, R6, R23 ;  /* 0x0000000608170223 */ /* 0x004fce0000000017 */
.L_x_19:
[----:B------:R-:W2:Y:S01]  /*19b0*/  LDG.E.CONSTANT R4, desc[UR16][R28.64] ;  /* 0x000000101c047981 */ /* 0x000ea2000c1e9900 */
[----:B------:R-:W-:Y:S02]  /*19c0*/  HFMA2 R19, -RZ, RZ, 0, 0 ;  /* 0x00000000ff137431 */ /* 0x000fe400000001ff */
[----:B0-----:R-:W-:Y:S02]  /*19d0*/  IMAD.MOV.U32 R13, RZ, RZ, RZ ;  /* 0x000000ffff0d7224 */ /* 0x001fe400078e00ff */
[----:B--2---:R-:W-:Y:S01]  /*19e0*/  FADD R23, -R4, R23 ;  /* 0x0000001704177221 */ /* 0x004fe20000000100 */
[----:B------:R-:W-:Y:S06]  /*19f0*/  BRA.U !UP0, `(.L_x_22) ;  /* 0x0000000108b87547 */ /* 0x000fec000b800000 */
[----:B------:R-:W0:Y:S01]  /*1a00*/  LDC R24, c[0x0][0x3d4] ;  /* 0x0000f500ff187b82 */ /* 0x000e220000000800 */
[----:B------:R-:W-:Y:S02]  /*1a10*/  MOV R19, RZ ;  /* 0x000000ff00137202 */ /* 0x000fe40000000f00 */
[----:B------:R-:W-:-:S07]  /*1a20*/  MOV R27, RZ ;  /* 0x000000ff001b7202 */ /* 0x000fce0000000f00 */
.L_x_23:
[----:B------:R-:W-:-:S05]  /*1a30*/  LEA R26, R27, R2, 0x2 ;  /* 0x000000021b1a7211 */ /* 0x000fca00078e10ff */
[----:B------:R-:W2:Y:S04]  /*1a40*/  LDL.128 R4, [R26] ;  /* 0x000000001a047983 */ /* 0x000ea80000100c00 */
[----:B------:R-:W3:Y:S01]  /*1a50*/  LDL.128 R8, [R26+0x10] ;  /* 0x000010001a087983 */ /* 0x000ee20000100c00 */
[----:B0-----:R-:W-:-:S05]  /*1a60*/  IMAD R25, R24, UR5, R27 ;  /* 0x0000000518197c24 */ /* 0x001fca000f8e021b */
[----:B------:R-:W-:-:S05]  /*1a70*/  LEA R25, R25, UR7, 0x2 ;  /* 0x0000000719197c11 */ /* 0x000fca000f8e10ff */
[----:B------:R-:W2:Y:S04]  /*1a80*/  LDS R12, [R25] ;  /* 0x00000000190c7984 */ /* 0x000ea80000000800 */
[----:B------:R-:W0:Y:S04]  /*1a90*/  LDS R13, [R25+0x4] ;  /* 0x00000400190d7984 */ /* 0x000e280000000800 */
[----:B------:R-:W1:Y:S01]  /*1aa0*/  LDS R16, [R25+0x8] ;  /* 0x0000080019107984 */ /* 0x000e620000000800 */
[----:B--2---:R-:W-:-:S04]  /*1ab0*/  FFMA R4, R4, R12, R19 ;  /* 0x0000000c04047223 */ /* 0x004fc80000000013 */
[----:B0-----:R-:W-:Y:S02]  /*1ac0*/  FFMA R5, R5, R13, R4 ;  /* 0x0000000d05057223 */ /* 0x001fe40000000004 */
[----:B------:R-:W2:Y:S02]  /*1ad0*/  LDL.128 R12, [R26+0x20] ;  /* 0x000020001a0c7983 */ /* 0x000ea40000100c00 */
[----:B-1----:R-:W-:Y:S02]  /*1ae0*/  FFMA R6, R6, R16, R5 ;  /* 0x0000001006067223 */ /* 0x002fe40000000005 */
[----:B------:R-:W4:Y:S01]  /*1af0*/  LDL.128 R16, [R26+0x30] ;  /* 0x000030001a107983 */ /* 0x000f220000100c00 */
[----:B------:R-:W-:-:S03]  /*1b00*/  VIADD R27, R27, 0x10 ;  /* 0x000000101b1b7836 */ /* 0x000fc60000000000 */
[----:B------:R-:W0:Y:S02]  /*1b10*/  LDS R4, [R25+0xc] ;  /* 0x00000c0019047984 */ /* 0x000e240000000800 */
[----:B------:R-:W-:Y:S02]  /*1b20*/  ISETP.NE.AND P0, PT, R27, R20, PT ;  /* 0x000000141b00720c */ /* 0x000fe40003f05270 */
[----:B------:R-:W-:Y:S01]  /*1b30*/  LDS R5, [R25+0x14] ;  /* 0x0000140019057984 */ /* 0x000fe20000000800 */
[----:B0-----:R-:W-:-:S03]  /*1b40*/  FFMA R7, R7, R4, R6 ;  /* 0x0000000407077223 */ /* 0x001fc60000000006 */
[----:B------:R-:W3:Y:S04]  /*1b50*/  LDS R4, [R25+0x10] ;  /* 0x0000100019047984 */ /* 0x000ee80000000800 */
[----:B------:R-:W-:Y:S01]  /*1b60*/  LDS R6, [R25+0x1c] ;  /* 0x00001c0019067984 */ /* 0x000fe20000000800 */
[----:B---3--:R-:W-:-:S03]  /*1b70*/  FFMA R4, R8, R4, R7 ;  /* 0x0000000408047223 */ /* 0x008fc60000000007 */
        /* <DEDUP_REMOVED lines=9> */
[----:B------:R-:W3:Y:S01]  /*1c10*/  LDS R6, [R25+0x2c] ;  /* 0x00002c0019067984 */ /* 0x000ee20000000800 */
[----:B--2---:R-:W-:-:S03]  /*1c20*/  FFMA R12, R12, R7, R11 ;  /* 0x000000070c0c7223 */ /* 0x004fc6000000000b */
[----:B------:R-:W4:Y:S01]  /*1c30*/  LDS R7, [R25+0x30] ;  /* 0x0000300019077984 */ /* 0x000f220000000800 */
[----:B0-----:R-:W-:-:S03]  /*1c40*/  FFMA R13, R13, R4, R12 ;  /* 0x000000040d0d7223 */ /* 0x001fc6000000000c */
[----:B------:R-:W0:Y:S01]  /*1c50*/  LDS R4, [R25+0x3c] ;  /* 0x00003c0019047984 */ /* 0x000e220000000800 */
[----:B-1----:R-:W-:-:S04]  /*1c60*/  FFMA R14, R14, R5, R13 ;  /* 0x000000050e0e7223 */ /* 0x002fc8000000000d */
[----:B---3--:R-:W-:-:S04]  /*1c70*/  FFMA R15, R15, R6, R14 ;  /* 0x000000060f0f7223 */ /* 0x008fc8000000000e */
[----:B----4-:R-:W-:-:S04]  /*1c80*/  FFMA R16, R16, R7, R15 ;  /* 0x0000000710107223 */ /* 0x010fc8000000000f */
[----:B------:R-:W-:-:S04]  /*1c90*/  FFMA R17, R17, R8, R16 ;  /* 0x0000000811117223 */ /* 0x000fc80000000010 */
[----:B------:R-:W-:-:S04]  /*1ca0*/  FFMA R18, R18, R9, R17 ;  /* 0x0000000912127223 */ /* 0x000fc80000000011 */
[----:B0-----:R-:W-:Y:S01]  /*1cb0*/  FFMA R19, R19, R4, R18 ;  /* 0x0000000413137223 */ /* 0x001fe20000000012 */
[----:B------:R-:W-:Y:S06]  /*1cc0*/  @P0 BRA `(.L_x_23) ;  /* 0xfffffffc00580947 */ /* 0x000fec000383ffff */
[----:B------:R-:W-:-:S07]  /*1cd0*/  MOV R13, R20 ;  /* 0x00000014000d7202 */ /* 0x000fce0000000f00 */
.L_x_22:
[----:B------:R-:W-:Y:S05]  /*1ce0*/  BRA.U !UP1, `(.L_x_24) ;  /* 0x0000000109fc7547 */ /* 0x000fea000b800000 */
[----:B------:R-:W-:Y:S02]  /*1cf0*/  UIADD3 UR8, UPT, UPT, UR24, -0x1, URZ ;  /* 0xffffffff18087890 */ /* 0x000fe4000fffe0ff */
[----:B------:R-:W-:Y:S02]  /*1d00*/  UISETP.NE.AND UP1, UPT, UR14, URZ, UPT ;  /* 0x000000ff0e00728c */ /* 0x000fe4000bf25270 */
[----:B------:R-:W-:-:S09]  /*1d10*/  UISETP.GE.U32.AND UP0, UPT, UR8, 0x7, UPT ;  /* 0x000000070800788c */ /* 0x000fd2000bf06070 */
[----:B------:R-:W-:Y:S05]  /*1d20*/  BRA.U !UP0, `(.L_x_25) ;  /* 0x00000001085c7547 */ /* 0x000fea000b800000 */
[C---:B------:R-:W-:Y:S01]  /*1d30*/  LEA R16, R13.reuse, R2, 0x2 ;  /* 0x000000020d107211 */ /* 0x040fe200078e10ff */
[----:B------:R-:W0:Y:S04]  /*1d40*/  LDC R12, c[0x0][0x3d4] ;  /* 0x0000f500ff0c7b82 */ /* 0x000e280000000800 */
[----:B------:R-:W2:Y:S04]  /*1d50*/  LDL.128 R4, [R16] ;  /* 0x0000000010047983 */ /* 0x000ea80000100c00 */
[----:B------:R1:W3:Y:S01]  /*1d60*/  LDL.128 R8, [R16+0x10] ;  /* 0x0000100010087983 */ /* 0x0002e20000100c00 */
[----:B0-----:R-:W-:Y:S01]  /*1d70*/  IMAD R12, R12, UR5, R13 ;  /* 0x000000050c0c7c24 */ /* 0x001fe2000f8e020d */
[----:B------:R-:W-:-:S04]  /*1d80*/  IADD3 R13, PT, PT, R13, 0x8, RZ ;  /* 0x000000080d0d7810 */ /* 0x000fc80007ffe0ff */
[----:B------:R-:W-:-:S05]  /*1d90*/  LEA R18, R12, UR7, 0x2 ;  /* 0x000000070c127c11 */ /* 0x000fca000f8e10ff */
[----:B------:R-:W2:Y:S04]  /*1da0*/  LDS R24, [R18] ;  /* 0x0000000012187984 */ /* 0x000ea80000000800 */
[----:B------:R-:W0:Y:S04]  /*1db0*/  LDS R14, [R18+0x4] ;  /* 0x00000400120e7984 */ /* 0x000e280000000800 */
[----:B------:R-:W4:Y:S04]  /*1dc0*/  LDS R17, [R18+0x8] ;  /* 0x0000080012117984 */ /* 0x000f280000000800 */
[----:B------:R-:W5:Y:S04]  /*1dd0*/  LDS R12, [R18+0xc] ;  /* 0x00000c00120c7984 */ /* 0x000f680000000800 */
[----:B------:R-:W3:Y:S04]  /*1de0*/  LDS R15, [R18+0x10] ;  /* 0x00001000120f7984 */ /* 0x000ee80000000800 */
[----:B-1----:R-:W-:Y:S01]  /*1df0*/  LDS R16, [R18+0x1c] ;  /* 0x00001c0012107984 */ /* 0x002fe20000000800 */
[----:B--2---:R-:W-:-:S03]  /*1e00*/  FFMA R25, R4, R24, R19 ;  /* 0x0000001804197223 */ /* 0x004fc60000000013 */
[----:B------:R-:W1:Y:S01]  /*1e10*/  LDS R4, [R18+0x14] ;  /* 0x0000140012047984 */ /* 0x000e620000000800 */
[----:B0-----:R-:W-:-:S03]  /*1e20*/  FFMA R14, R14, R5, R25 ;  /* 0x000000050e0e7223 */ /* 0x001fc60000000019 */
[----:B------:R-:W0:Y:S01]  /*1e30*/  LDS R19, [R18+0x18] ;  /* 0x0000180012137984 */ /* 0x000e220000000800 */
[----:B----4-:R-:W-:-:S04]  /*1e40*/  FFMA R17, R17, R6, R14 ;  /* 0x0000000611117223 */ /* 0x010fc8000000000e */
[----:B-----5:R-:W-:-:S04]  /*1e50*/  FFMA R7, R12, R7, R17 ;  /* 0x000000070c077223 */ /* 0x020fc80000000011 */
[----:B---3--:R-:W-:-:S04]  /*1e60*/  FFMA R7, R8, R15, R7 ;  /* 0x0000000f08077223 */ /* 0x008fc80000000007 */
[----:B-1----:R-:W-:-:S04]  /*1e70*/  FFMA R4, R4, R9, R7 ;  /* 0x0000000904047223 */ /* 0x002fc80000000007 */
[----:B0-----:R-:W-:-:S04]  /*1e80*/  FFMA R19, R19, R10, R4 ;  /* 0x0000000a13137223 */ /* 0x001fc80000000004 */
[----:B------:R-:W-:-:S07]  /*1e90*/  FFMA R19, R16, R11, R19 ;  /* 0x0000000b10137223 */ /* 0x000fce0000000013 */
.L_x_25:
[----:B------:R-:W-:Y:S05]  /*1ea0*/  BRA.U !UP1, `(.L_x_24) ;  /* 0x00000001098c7547 */ /* 0x000fea000b800000 */
[----:B------:R-:W-:Y:S02]  /*1eb0*/  UIADD3 UR8, UPT, UPT, UR14, -0x1, URZ ;  /* 0xffffffff0e087890 */ /* 0x000fe4000fffe0ff */
[----:B------:R-:W-:Y:S02]  /*1ec0*/  UISETP.NE.AND UP1, UPT, UR13, URZ, UPT ;  /* 0x000000ff0d00728c */ /* 0x000fe4000bf25270 */
[----:B------:R-:W-:-:S09]  /*1ed0*/  UISETP.GE.U32.AND UP0, UPT, UR8, 0x3, UPT ;  /* 0x000000030800788c */ /* 0x000fd2000bf06070 */
[----:B------:R-:W-:Y:S05]  /*1ee0*/  BRA.U !UP0, `(.L_x_26) ;  /* 0x0000000108387547 */ /* 0x000fea000b800000 */
[C---:B------:R-:W-:Y:S01]  /*1ef0*/  IMAD R4, R13.reuse, 0x4, R2 ;  /* 0x000000040d047824 */ /* 0x040fe200078e0202 */
[----:B------:R-:W0:Y:S05]  /*1f00*/  LDC R8, c[0x0][0x3d4] ;  /* 0x0000f500ff087b82 */ /* 0x000e2a0000000800 */
[----:B------:R-:W2:Y:S01]  /*1f10*/  LDL.128 R4, [R4] ;  /* 0x0000000004047983 */ /* 0x000ea20000100c00 */
[----:B0-----:R-:W-:Y:S01]  /*1f20*/  IMAD R8, R8, UR5, R13 ;  /* 0x0000000508087c24 */ /* 0x001fe2000f8e020d */
[----:B------:R-:W-:-:S04]  /*1f30*/  IADD3 R13, PT, PT, R13, 0x4, RZ ;  /* 0x000000040d0d7810 */ /* 0x000fc80007ffe0ff */
[----:B------:R-:W-:-:S05]  /*1f40*/  LEA R8, R8, UR7, 0x2 ;  /* 0x0000000708087c11 */ /* 0x000fca000f8e10ff */
        /* <DEDUP_REMOVED lines=8> */
.L_x_26:
[----:B------:R-:W-:Y:S05]  /*1fd0*/  BRA.U !UP1, `(.L_x_24) ;  /* 0x0000000109407547 */ /* 0x000fea000b800000 */
[----:B------:R-:W-:Y:S01]  /*1fe0*/  LEA R6, R13, R2, 0x2 ;  /* 0x000000020d067211 */ /* 0x000fe200078e10ff */
[----:B------:R-:W0:Y:S04]  /*1ff0*/  LDC R8, c[0x0][0x3d4] ;  /* 0x0000f500ff087b82 */ /* 0x000e280000000800 */
[----:B------:R-:W2:Y:S01]  /*2000*/  LDL.64 R4, [R6] ;  /* 0x0000000006047983 */ /* 0x000ea20000100a00 */
[----:B------:R-:W-:Y:S01]  /*2010*/  UISETP.NE.AND UP0, UPT, UR13, 0x1, UPT ;  /* 0x000000010d00788c */ /* 0x000fe2000bf05270 */
[----:B0-----:R-:W-:-:S05]  /*2020*/  IMAD R7, R8, UR5, R13 ;  /* 0x0000000508077c24 */ /* 0x001fca000f8e020d */
[----:B------:R-:W-:-:S05]  /*2030*/  LEA R9, R7, UR7, 0x2 ;  /* 0x0000000707097c11 */ /* 0x000fca000f8e10ff */
        /* <DEDUP_REMOVED lines=10> */
.L_x_24:
[----:B------:R-:W-:Y:S02]  /*20e0*/  HFMA2 R4, -RZ, RZ, 0.96630859375, -0.0022525787353515625 ;  /* 0x3bbb989dff047431 */ /* 0x000fe400000001ff */
[----:B------:R-:W-:-:S03]  /*20f0*/  IMAD.MOV.U32 R5, RZ, RZ, 0x437c0000 ;  /* 0x437c0000ff057424 */ /* 0x000fc600078e00ff */
[----:B------:R-:W-:-:S04]  /*2100*/  FFMA.SAT R4, R23, R4, 0.5 ;  /* 0x3f00000017047423 */ /* 0x000fc80000002004 */
[----:B------:R-:W-:-:S04]  /*2110*/  FFMA.RM R4, R4, R5, 12582913 ;  /* 0x4b40000104047423 */ /* 0x000fc80000004005 */
[C---:B------:R-:W-:Y:S01]  /*2120*/  FADD R6, R4.reuse, -12583039 ;  /* 0xcb40007f04067421 */ /* 0x040fe20000000000 */
[----:B------:R-:W-:-:S03]  /*2130*/  SHF.L.U32 R5, R4, 0x17, RZ ;  /* 0x0000001704057819 */ /* 0x000fc600000006ff */
[----:B------:R-:W-:-:S04]  /*2140*/  FFMA R6, R23, 1.4426950216293334961, -R6 ;  /* 0x3fb8aa3b17067823 */ /* 0x000fc80000000806 */
[----:B------:R-:W-:-:S06]  /*2150*/  FFMA R6, R23, 1.925963033500011079e-08, R6 ;  /* 0x32a5706017067823 */ /* 0x000fcc0000000006 */
[----:B------:R-:W0:Y:S02]  /*2160*/  MUFU.EX2 R6, R6 ;  /* 0x0000000600067308 */ /* 0x000e240000000800 */
[----:B0-----:R-:W-:-:S04]  /*2170*/  FMUL R4, R6, R5 ;  /* 0x0000000506047220 */ /* 0x001fc80000400000 */
[----:B------:R-:W-:-:S07]  /*2180*/  FFMA R21, R4, R19, R21 ;  /* 0x0000001304157223 */ /* 0x000fce0000000015 */
.L_x_16:
[----:B------:R-:W-:Y:S05]  /*2190*/  BSYNC.RECONVERGENT B0 ;  /* 0x0000000000007941 */ /* 0x000fea0003800200 */
.L_x_15:
[----:B------:R-:W-:Y:S01]  /*21a0*/  VIMNMX R4, PT, PT, R22, 0x40, PT ;  /* 0x0000004016047848 */ /* 0x000fe20003fe0100 */
[----:B------:R-:W-:-:S03]  /*21b0*/  UIADD3 UR5, UPT, UPT, UR5, 0x1, URZ ;  /* 0x0000000105057890 */ /* 0x000fc6000fffe0ff */
[----:B------:R-:W-:-:S04]  /*21c0*/  VIMNMX R4, PT, PT, R4, 0x1, !PT ;  /* 0x0000000104047848 */ /* 0x000fc80007fe0100 */
[----:B------:R-:W-:-:S13]  /*21d0*/  ISETP.NE.AND P0, PT, R4, UR5, PT ;  /* 0x0000000504007c0c */ /* 0x000fda000bf05270 */
[----:B------:R-:W-:Y:S05]  /*21e0*/  @!P0 BRA `(.L_x_13) ;  /* 0x0000000800088947 */ /* 0x000fea0003800000 */
[----:B------:R-:W-:Y:S05]  /*21f0*/  BRA `(.L_x_27) ;  /* 0xffffffec00d47947 */ /* 0x000fea000383ffff */
.L_x_14:
[C---:B------:R-:W-:Y:S02]  /*2200*/  ISETP.GE.AND P1, PT, R22.reuse, 0x4, PT ;  /* 0x000000041600780c */ /* 0x040fe40003f26270 */
[----:B------:R-:W-:-:S04]  /*2210*/  VIMNMX R4, PT, PT, R22, 0x40, PT ;  /* 0x0000004016047848 */ /* 0x000fc80003fe0100 */
[----:B------:R-:W-:Y:S02]  /*2220*/  VIMNMX R5, PT, PT, R4, 0x1, !PT ;  /* 0x0000000104057848 */ /* 0x000fe40007fe0100 */
[----:B------:R-:W-:Y:S02]  /*2230*/  MOV R4, RZ ;  /* 0x000000ff00047202 */ /* 0x000fe40000000f00 */
[----:B------:R-:W-:-:S04]  /*2240*/  LOP3.LUT R12, R5, 0x3, RZ, 0xc0, !PT ;  /* 0x00000003050c7812 */ /* 0x000fc800078ec0ff */
[----:B------:R-:W-:Y:S01]  /*2250*/  ISETP.NE.AND P0, PT, R12, RZ, PT ;  /* 0x000000ff0c00720c */ /* 0x000fe20003f05270 */
[----:B------:R-:W-:-:S12]  /*2260*/  @!P1 BRA `(.L_x_28) ;  /* 0x00000004000c9947 */ /* 0x000fd80003800000 */
[----:B------:R-:W1:Y:S01]  /*2270*/  LDCU.U8 UR5, c[0x0][0x3d8] ;  /* 0x00007b00ff0577ac */ /* 0x000e620008000000 */
[----:B------:R-:W-:Y:S01]  /*2280*/  LOP3.LUT R4, R5, 0x7c, RZ, 0xc0, !PT ;  /* 0x0000007c05047812 */ /* 0x000fe200078ec0ff */
[----:B-1----:R-:W-:-:S06]  /*2290*/  UPRMT UR5, UR5, 0x8880, URZ ;  /* 0x0000888005057896 */ /* 0x002fcc00080000ff */
[----:B------:R-:W-:Y:S01]  /*22a0*/  ISETP.NE.AND P1, PT, RZ, UR5, PT ;  /* 0x00000005ff007c0c */ /* 0x000fe2000bf25270 */
[----:B------:R-:W-:-:S12]  /*22b0*/  UMOV UR5, URZ ;  /* 0x000000ff00057c82 */ /* 0x000fd80008000000 */
.L_x_29:
[----:B------:R-:W-:-:S04]  /*22c0*/  UIADD3 UR8, UPT, UPT, UR5, UR4, URZ ;  /* 0x0000000405087290 */ /* 0x000fc8000fffe0ff */
[----:B------:R-:W-:Y:S02]  /*22d0*/  UIADD3 UR15, UPT, UPT, UR8, 0x2, URZ ;  /* 0x00000002080f7890 */ /* 0x000fe4000fffe0ff */
[C---:B------:R-:W-:Y:S02]  /*22e0*/  ISETP.LT.U32.AND P4, PT, R0.reuse, UR8, P1 ;  /* 0x0000000800007c0c */ /* 0x040fe40008f81070 */
[C---:B------:R-:W-:Y:S02]  /*22f0*/  ISETP.LE.U32.AND P5, PT, R0.reuse, UR8, P1 ;  /* 0x0000000800007c0c */ /* 0x040fe40008fa3070 */
[----:B------:R-:W-:Y:S01]  /*2300*/  ISETP.LT.U32.AND P3, PT, R0, UR15, P1 ;  /* 0x0000000f00007c0c */ /* 0x000fe20008f61070 */
[----:B------:R-:W-:-:S08]  /*2310*/  UIADD3 UR8, UPT, UPT, UR8, 0x3, URZ ;  /* 0x0000000308087890 */ /* 0x000fd0000fffe0ff */
[----:B------:R-:W2:Y:S01]  /*2320*/  @!P4 LDG.E.CONSTANT R10, desc[UR16][R28.64] ;  /* 0x000000101c0ac981 */ /* 0x000ea2000c1e9900 */
[----:B------:R-:W-:-:S03]  /*2330*/  ISETP.LT.U32.AND P2, PT, R0, UR8, P1 ;  /* 0x0000000800007c0c */ /* 0x000fc60008f41070 */
[----:B0-----:R-:W3:Y:S04]  /*2340*/  @!P5 LDG.E.CONSTANT R8, desc[UR16][R28.64] ;  /* 0x000000101c08d981 */ /* 0x001ee8000c1e9900 */
[----:B------:R-:W4:Y:S06]  /*2350*/  @!P3 LDG.E.CONSTANT R13, desc[UR16][R28.64] ;  /* 0x000000101c0db981 */ /* 0x000f2c000c1e9900 */
[----:B------:R-:W5:Y:S01]  /*2360*/  @!P2 LDG.E.CONSTANT R5, desc[UR16][R28.64] ;  /* 0x000000101c05a981 */ /* 0x000f62000c1e9900 */
[----:B------:R-:W-:Y:S01]  /*2370*/  @!P4 MOV R7, 0x3bbb989d ;  /* 0x3bbb989d0007c802 */ /* 0x000fe20000000f00 */
[----:B------:R-:W-:Y:S01]  /*2380*/  @!P4 IMAD.MOV.U32 R9, RZ, RZ, 0x437c0000 ;  /* 0x437c0000ff09c424 */ /* 0x000fe200078e00ff */
[----:B------:R-:W-:Y:S01]  /*2390*/  @!P5 MOV R11, 0x3bbb989d ;  /* 0x3bbb989d000bd802 */ /* 0x000fe20000000f00 */
[----:B------:R-:W-:Y:S01]  /*23a0*/  @!P3 IMAD.MOV.U32 R15, RZ, RZ, 0x437c0000 ;  /* 0x437c0000ff0fb424 */ /* 0x000fe200078e00ff */
[----:B------:R-:W-:Y:S01]  /*23b0*/  @!P5 MOV R14, 0x437c0000 ;  /* 0x437c0000000ed802 */ /* 0x000fe20000000f00 */
[----:B------:R-:W-:Y:S01]  /*23c0*/  UIADD3 UR5, UPT, UPT, UR5, 0x4, URZ ;  /* 0x0000000405057890 */ /* 0x000fe2000fffe0ff */
[----:B------:R-:W-:Y:S01]  /*23d0*/  @!P3 MOV R16, 0x3bbb989d ;  /* 0x3bbb989d0010b802 */ /* 0x000fe20000000f00 */
[----:B--2---:R-:W-:-:S04]  /*23e0*/  @!P4 FADD R10, RZ, -R10 ;  /* 0x8000000aff0ac221 */ /* 0x004fc80000000000 */
[----:B------:R-:W-:Y:S01]  /*23f0*/  @!P4 FFMA.SAT R6, R10, R7, 0.5 ;  /* 0x3f0000000a06c423 */ /* 0x000fe20000002007 */
[----:B---3--:R-:W-:-:S03]  /*2400*/  @!P5 FADD R8, RZ, -R8 ;  /* 0x80000008ff08d221 */ /* 0x008fc60000000000 */
[----:B------:R-:W-:Y:S01]  /*2410*/  @!P4 FFMA.RM R6, R6, R9, 12582913 ;  /* 0x4b4000010606c423 */ /* 0x000fe20000004009 */
[----:B----4-:R-:W-:Y:S01]  /*2420*/  @!P3 FADD R7, RZ, -R13 ;  /* 0x8000000dff07b221 */ /* 0x010fe20000000000 */
[----:B------:R-:W-:Y:S02]  /*2430*/  @!P5 FFMA.SAT R13, R8, R11, 0.5 ;  /* 0x3f000000080dd423 */ /* 0x000fe4000000200b */
[C---:B------:R-:W-:Y:S01]  /*2440*/  @!P4 FADD R9, R6.reuse, -12583039 ;  /* 0xcb40007f0609c421 */ /* 0x040fe20000000000 */
[----:B------:R-:W-:Y:S01]  /*2450*/  @!P3 FFMA.SAT R16, R7, R16, 0.5 ;  /* 0x3f0000000710b423 */ /* 0x000fe20000002010 */
[----:B-----5:R-:W-:Y:S01]  /*2460*/  @!P2 FADD R5, RZ, -R5 ;  /* 0x80000005ff05a221 */ /* 0x020fe20000000000 */
[----:B------:R-:W-:Y:S01]  /*2470*/  @!P4 SHF.L.U32 R6, R6, 0x17, RZ ;  /* 0x000000170606c819 */ /* 0x000fe200000006ff */
[----:B------:R-:W-:Y:S01]  /*2480*/  @!P4 FFMA R11, R10, 1.4426950216293334961, -R9 ;  /* 0x3fb8aa3b0a0bc823 */ /* 0x000fe20000000809 */
[----:B------:R-:W-:Y:S01]  /*2490*/  @!P5 FFMA.RM R9, R13, R14, 12582913 ;  /* 0x4b4000010d09d423 */ /* 0x000fe2000000400e */
[----:B------:R-:W-:-:S02]  /*24a0*/  @!P2 MOV R14, 0x3bbb989d ;  /* 0x3bbb989d000ea802 */ /* 0x000fc40000000f00 */
[----:B------:R-:W-:Y:S01]  /*24b0*/  @!P4 FFMA R11, R10, 1.925963033500011079e-08, R11 ;  /* 0x32a570600a0bc823 */ /* 0x000fe2000000000b */
[----:B------:R-:W-:Y:S01]  /*24c0*/  @!P5 FADD R13, R9, -12583039 ;  /* 0xcb40007f090dd421 */ /* 0x000fe20000000000 */
[----:B------:R-:W-:Y:S01]  /*24d0*/  @!P3 FFMA.RM R10, R16, R15, 12582913 ;  /* 0x4b400001100ab423 */ /* 0x000fe2000000400f */
[----:B------:R-:W-:Y:S01]  /*24e0*/  @!P2 MOV R16, 0x437c0000 ;  /* 0x437c00000010a802 */ /* 0x000fe20000000f00 */
[----:B------:R-:W-:Y:S01]  /*24f0*/  @!P2 FFMA.SAT R15, R5, R14, 0.5 ;  /* 0x3f000000050fa423 */ /* 0x000fe2000000200e */
[----:B------:R-:W-:Y:S01]  /*2500*/  @!P5 FFMA R13, R8, 1.4426950216293334961, -R13 ;  /* 0x3fb8aa3b080dd823 */ /* 0x000fe2000000080d */
[----:B------:R-:W0:Y:S01]  /*2510*/  @!P4 MUFU.EX2 R11, R11 ;  /* 0x0000000b000bc308 */ /* 0x000e220000000800 */
[----:B------:R-:W-:Y:S01]  /*2520*/  @!P3 FADD R14, R10, -12583039 ;  /* 0xcb40007f0a0eb421 */ /* 0x000fe20000000000 */
[----:B------:R-:W-:Y:S02]  /*2530*/  @!P5 IMAD.SHL.U32 R9, R9, 0x800000, RZ ;  /* 0x008000000909d824 */ /* 0x000fe400078e00ff */
[----:B------:R-:W-:Y:S01]  /*2540*/  @!P5 FFMA R13, R8, 1.925963033500011079e-08, R13 ;  /* 0x32a57060080dd823 */ /* 0x000fe2000000000d */
[----:B------:R-:W-:Y:S01]  /*2550*/  @!P2 FFMA.RM R8, R15, R16, 12582913 ;  /* 0x4b4000010f08a423 */ /* 0x000fe20000004010 */
[----:B------:R-:W-:Y:S01]  /*2560*/  @!P3 FFMA R16, R7, 1.4426950216293334961, -R14 ;  /* 0x3fb8aa3b0710b823 */ /* 0x000fe2000000080e */
[----:B------:R-:W-:-:S02]  /*2570*/  @!P3 SHF.L.U32 R10, R10, 0x17, RZ ;  /* 0x000000170a0ab819 */ /* 0x000fc400000006ff */
[C---:B------:R-:W-:Y:S01]  /*2580*/  @!P2 FADD R18, R8.reuse, -12583039 ;  /* 0xcb40007f0812a421 */ /* 0x040fe20000000000 */
[----:B------:R-:W1:Y:S01]  /*2590*/  @!P5 MUFU.EX2 R14, R13 ;  /* 0x0000000d000ed308 */ /* 0x000e620000000800 */
[----:B------:R-:W-:Y:S01]  /*25a0*/  @!P3 FFMA R16, R7, 1.925963033500011079e-08, R16 ;  /* 0x32a570600710b823 */ /* 0x000fe20000000010 */
[----:B------:R-:W-:Y:S01]  /*25b0*/  @!P2 SHF.L.U32 R8, R8, 0x17, RZ ;  /* 0x000000170808a819 */ /* 0x000fe200000006ff */
[----:B------:R-:W-:-:S04]  /*25c0*/  @!P2 FFMA R18, R5, 1.4426950216293334961, -R18 ;  /* 0x3fb8aa3b0512a823 */ /* 0x000fc80000000812 */
[----:B------:R-:W-:Y:S01]  /*25d0*/  @!P2 FFMA R18, R5, 1.925963033500011079e-08, R18 ;  /* 0x32a570600512a823 */ /* 0x000fe20000000012 */
[----:B------:R-:W2:Y:S01]  /*25e0*/  @!P3 MUFU.EX2 R7, R16 ;  /* 0x000000100007b308 */ /* 0x000ea20000000800 */
[----:B0-----:R-:W-:-:S04]  /*25f0*/  @!P4 FMUL R6, R6, R11 ;  /* 0x0000000b0606c220 */ /* 0x001fc80000400000 */
[----:B------:R-:W-:Y:S01]  /*2600*/  @!P4 FFMA R21, RZ, R6, R21 ;  /* 0x00000006ff15c223 */ /* 0x000fe20000000015 */
[----:B------:R-:W-:Y:S02]  /*2610*/  ISETP.NE.AND P4, PT, R4, UR5, PT ;  /* 0x0000000504007c0c */ /* 0x000fe4000bf85270 */
[----:B------:R-:W0:Y:S01]  /*2620*/  @!P2 MUFU.EX2 R5, R18 ;  /* 0x000000120005a308 */ /* 0x000e220000000800 */
[----:B-1----:R-:W-:-:S04]  /*2630*/  @!P5 FMUL R14, R9, R14 ;  /* 0x0000000e090ed220 */ /* 0x002fc80000400000 */
[----:B------:R-:W-:Y:S01]  /*2640*/  @!P5 FFMA R21, RZ, R14, R21 ;  /* 0x0000000eff15d223 */ /* 0x000fe20000000015 */
[----:B--2---:R-:W-:-:S04]  /*2650*/  @!P3 FMUL R10, R10, R7 ;  /* 0x000000070a0ab220 */ /* 0x004fc80000400000 */
[----:B------:R-:W-:Y:S01]  /*2660*/  @!P3 FFMA R21, RZ, R10, R21 ;  /* 0x0000000aff15b223 */ /* 0x000fe20000000015 */
[----:B0-----:R-:W-:-:S04]  /*2670*/  @!P2 FMUL R8, R8, R5 ;  /* 0x000000050808a220 */ /* 0x001fc80000400000 */
[----:B------:R-:W-:Y:S01]  /*2680*/  @!P2 FFMA R21, RZ, R8, R21 ;  /* 0x00000008ff15a223 */ /* 0x000fe20000000015 */
[----:B------:R-:W-:Y:S06]  /*2690*/  @P4 BRA `(.L_x_29) ;  /* 0xfffffffc00084947 */ /* 0x000fec000383ffff */
.L_x_28:
[----:B------:R-:W-:Y:S05]  /*26a0*/  @!P0 BRA `(.L_x_13) ;  /* 0x0000000000d88947 */ /* 0x000fea0003800000 */
[----:B------:R-:W1:Y:S01]  /*26b0*/  LDCU.U8 UR5, c[0x0][0x3d8] ;  /* 0x00007b00ff0577ac */ /* 0x000e620008000000 */
[----:B------:R-:W-:Y:S01]  /*26c0*/  IADD3 R7, PT, PT, R4, UR4, RZ ;  /* 0x0000000404077c10 */ /* 0x000fe2000fffe0ff */
[----:B------:R-:W-:Y:S01]  /*26d0*/  BSSY.RECONVERGENT B0, `(.L_x_30) ;  /* 0x0000013000007945 */ /* 0x000fe20003800200 */
[----:B------:R-:W-:Y:S02]  /*26e0*/  ISETP.NE.AND P1, PT, R12, 0x1, PT ;  /* 0x000000010c00780c */ /* 0x000fe40003f25270 */
[----:B------:R-:W-:Y:S01]  /*26f0*/  ISETP.GT.U32.AND P2, PT, R7, R0, PT ;  /* 0x000000000700720c */ /* 0x000fe20003f44070 */
[----:B-1----:R-:W-:-:S06]  /*2700*/  UPRMT UR5, UR5, 0x8880, URZ ;  /* 0x0000888005057896 */ /* 0x002fcc00080000ff */
[----:B------:R-:W-:-:S13]  /*2710*/  ISETP.NE.AND P0, PT, RZ, UR5, PT ;  /* 0x00000005ff007c0c */ /* 0x000fda000bf05270 */
[----:B------:R-:W-:Y:S05]  /*2720*/  @P0 BRA P2, `(.L_x_31) ;  /* 0x0000000000340947 */ /* 0x000fea0001000000 */
[----:B------:R-:W2:Y:S01]  /*2730*/  LDG.E.CONSTANT R4, desc[UR16][R28.64] ;  /* 0x000000101c047981 */ /* 0x000ea2000c1e9900 */
[----:B0-----:R-:W-:Y:S02]  /*2740*/  HFMA2 R6, -RZ, RZ, 3.7421875, 0 ;  /* 0x437c0000ff067431 */ /* 0x001fe400000001ff */
[----:B------:R-:W-:Y:S02]  /*2750*/  IMAD.MOV.U32 R5, RZ, RZ, 0x3bbb989d ;  /* 0x3bbb989dff057424 */ /* 0x000fe400078e00ff */
[----:B--2---:R-:W-:-:S04]  /*2760*/  FADD R4, RZ, -R4 ;  /* 0x80000004ff047221 */ /* 0x004fc80000000000 */
[----:B------:R-:W-:-:S04]  /*2770*/  FFMA.SAT R5, R4, R5, 0.5 ;  /* 0x3f00000004057423 */ /* 0x000fc80000002005 */
[----:B------:R-:W-:-:S04]  /*2780*/  FFMA.RM R5, R5, R6, 12582913 ;  /* 0x4b40000105057423 */ /* 0x000fc80000004006 */
[C---:B------:R-:W-:Y:S01]  /*2790*/  FADD R9, R5.reuse, -12583039 ;  /* 0xcb40007f05097421 */ /* 0x040fe20000000000 */
[----:B------:R-:W-:-:S03]  /*27a0*/  SHF.L.U32 R5, R5, 0x17, RZ ;  /* 0x0000001705057819 */ /* 0x000fc600000006ff */
[----:B------:R-:W-:-:S04]  /*27b0*/  FFMA R9, R4, 1.4426950216293334961, -R9 ;  /* 0x3fb8aa3b04097823 */ /* 0x000fc80000000809 */
[----:B------:R-:W-:-:S04]  /*27c0*/  FFMA R9, R4, 1.925963033500011079e-08, R9 ;  /* 0x32a5706004097823 */ /* 0x000fc80000000009 */
[----:B------:R-:W0:Y:S02]  /*27d0*/  MUFU.EX2 R4, R9 ;  /* 0x0000000900047308 */ /* 0x000e240000000800 */
[----:B0-----:R-:W-:-:S04]  /*27e0*/  FMUL R4, R5, R4 ;  /* 0x0000000405047220 */ /* 0x001fc80000400000 */
[----:B------:R-:W-:-:S07]  /*27f0*/  FFMA R21, RZ, R4, R21 ;  /* 0x00000004ff157223 */ /* 0x000fce0000000015 */
.L_x_31:
[----:B------:R-:W-:Y:S05]  /*2800*/  BSYNC.RECONVERGENT B0 ;  /* 0x0000000000007941 */ /* 0x000fea0003800200 */
.L_x_30:
[----:B------:R-:W-:Y:S05]  /*2810*/  @!P1 BRA `(.L_x_13) ;  /* 0x00000000007c9947 */ /* 0x000fea0003800000 */
[C---:B------:R-:W-:Y:S01]  /*2820*/  IADD3 R5, PT, PT, R7.reuse, 0x1, RZ ;  /* 0x0000000107057810 */ /* 0x040fe20007ffe0ff */
[----:B------:R-:W-:-:S03]  /*2830*/  VIADD R7, R7, 0x2 ;  /* 0x0000000207077836 */ /* 0x000fc60000000000 */
[-C--:B------:R-:W-:Y:S02]  /*2840*/  ISETP.GT.U32.AND P1, PT, R5, R0.reuse, P0 ;  /* 0x000000000500720c */ /* 0x080fe40000724070 */
[----:B------:R-:W-:-:S04]  /*2850*/  ISETP.GT.U32.AND P0, PT, R7, R0, P0 ;  /* 0x000000000700720c */ /* 0x000fc80000704070 */
[----:B------:R-:W-:-:S07]  /*2860*/  ISETP.EQ.OR P0, PT, R12, 0x2, P0 ;  /* 0x000000020c00780c */ /* 0x000fce0000702670 */
[----:B------:R-:W2:Y:S06]  /*2870*/  @!P1 LDG.E.CONSTANT R4, desc[UR16][R28.64] ;  /* 0x000000101c049981 */ /* 0x000eac000c1e9900 */
[----:B------:R-:W3:Y:S01]  /*2880*/  @!P0 LDG.E.CONSTANT R7, desc[UR16][R28.64] ;  /* 0x000000101c078981 */ /* 0x000ee2000c1e9900 */
[----:B------:R-:W-:Y:S02]  /*2890*/  @!P1 MOV R5, 0x3bbb989d ;  /* 0x3bbb989d00059802 */ /* 0x000fe40000000f00 */
[----:B0-----:R-:W-:Y:S02]  /*28a0*/  @!P1 MOV R6, 0x437c0000 ;  /* 0x437c000000069802 */ /* 0x001fe40000000f00 */
[----:B------:R-:W-:Y:S01]  /*28b0*/  @!P0 MOV R9, 0x3bbb989d ;  /* 0x3bbb989d00098802 */ /* 0x000fe20000000f00 */
[----:B--2---:R-:W-:-:S04]  /*28c0*/  @!P1 FADD R4, RZ, -R4 ;  /* 0x80000004ff049221 */ /* 0x004fc80000000000 */
[----:B------:R-:W-:Y:S01]  /*28d0*/  @!P1 FFMA.SAT R5, R4, R5, 0.5 ;  /* 0x3f00000004059423 */ /* 0x000fe20000002005 */
[----:B---3--:R-:W-:-:S03]  /*28e0*/  @!P0 FADD R8, RZ, -R7 ;  /* 0x80000007ff088221 */ /* 0x008fc60000000000 */
[----:B------:R-:W-:Y:S01]  /*28f0*/  @!P1 FFMA.RM R5, R5, R6, 12582913 ;  /* 0x4b40000105059423 */ /* 0x000fe20000004006 */
[----:B------:R-:W-:Y:S02]  /*2900*/  @!P0 IMAD.MOV.U32 R6, RZ, RZ, 0x437c0000 ;  /* 0x437c0000ff068424 */ /* 0x000fe400078e00ff */
[----:B------:R-:W-:Y:S01]  /*2910*/  @!P0 FFMA.SAT R9, R8, R9, 0.5 ;  /* 0x3f00000008098423 */ /* 0x000fe20000002009 */
[C---:B------:R-:W-:Y:S01]  /*2920*/  @!P1 FADD R7, R5.reuse, -12583039 ;  /* 0xcb40007f05079421 */ /* 0x040fe20000000000 */
[----:B------:R-:W-:Y:S02]  /*2930*/  @!P1 SHF.L.U32 R5, R5, 0x17, RZ ;  /* 0x0000001705059819 */ /* 0x000fe400000006ff */
[----:B------:R-:W-:Y:S01]  /*2940*/  @!P0 FFMA.RM R6, R9, R6, 12582913 ;  /* 0x4b40000109068423 */ /* 0x000fe20000004006 */
[----:B------:R-:W-:-:S03]  /*2950*/  @!P1 FFMA R7, R4, 1.4426950216293334961, -R7 ;  /* 0x3fb8aa3b04079823 */ /* 0x000fc60000000807 */
[C---:B------:R-:W-:Y:S01]  /*2960*/  @!P0 FADD R9, R6.reuse, -12583039 ;  /* 0xcb40007f06098421 */ /* 0x040fe20000000000 */
[----:B------:R-:W-:Y:S01]  /*2970*/  @!P0 SHF.L.U32 R6, R6, 0x17, RZ ;  /* 0x0000001706068819 */ /* 0x000fe200000006ff */
[----:B------:R-:W-:Y:S02]  /*2980*/  @!P1 FFMA R7, R4, 1.925963033500011079e-08, R7 ;  /* 0x32a5706004079823 */ /* 0x000fe40000000007 */
[C---:B------:R-:W-:Y:S02]  /*2990*/  @!P0 FFMA R9, R8.reuse, 1.4426950216293334961, -R9 ;  /* 0x3fb8aa3b08098823 */ /* 0x040fe40000000809 */
[----:B------:R-:W0:Y:S02]  /*29a0*/  @!P1 MUFU.EX2 R4, R7 ;  /* 0x0000000700049308 */ /* 0x000e240000000800 */
[----:B------:R-:W-:-:S06]  /*29b0*/  @!P0 FFMA R9, R8, 1.925963033500011079e-08, R9 ;  /* 0x32a5706008098823 */ /* 0x000fcc0000000009 */
[----:B------:R-:W1:Y:S01]  /*29c0*/  @!P0 MUFU.EX2 R9, R9 ;  /* 0x0000000900098308 */ /* 0x000e620000000800 */
[----:B0-----:R-:W-:-:S04]  /*29d0*/  @!P1 FMUL R4, R5, R4 ;  /* 0x0000000405049220 */ /* 0x001fc80000400000 */
[----:B------:R-:W-:Y:S01]  /*29e0*/  @!P1 FFMA R21, RZ, R4, R21 ;  /* 0x00000004ff159223 */ /* 0x000fe20000000015 */
[----:B-1----:R-:W-:-:S04]  /*29f0*/  @!P0 FMUL R6, R6, R9 ;  /* 0x0000000906068220 */ /* 0x002fc80000400000 */
[----:B------:R-:W-:-:S07]  /*2a00*/  @!P0 FFMA R21, RZ, R6, R21 ;  /* 0x00000006ff158223 */ /* 0x000fce0000000015 */
.L_x_13:
[----:B------:R-:W1:Y:S01]  /*2a10*/  LDCU UR5, c[0x0][0x3d0] ;  /* 0x00007a00ff0577ac */ /* 0x000e620008000800 */
[----:B------:R-:W-:Y:S01]  /*2a20*/  IADD3 R22, PT, PT, R22, -0x40, RZ ;  /* 0xffffffc016167810 */ /* 0x000fe20007ffe0ff */
[----:B------:R-:W-:-:S04]  /*2a30*/  UIADD3 UR4, UPT, UPT, UR4, 0x40, URZ ;  /* 0x0000004004047890 */ /* 0x000fc8000fffe0ff */
[----:B-1----:R-:W-:Y:S01]  /*2a40*/  UISETP.GE.AND UP0, UPT, UR4, UR5, UPT ;  /* 0x000000050400728c */ /* 0x002fe2000bf06270 */
[----:B------:R-:W-:Y:S08]  /*2a50*/  BAR.SYNC.DEFER_BLOCKING 0x0 ;  /* 0x0000000000007b1d */ /* 0x000ff00000010000 */
[----:B------:R-:W-:Y:S05]  /*2a60*/  BRA.U !UP0, `(.L_x_32) ;  /* 0xffffffe5082c7547 */ /* 0x000fea000b83ffff */
[----:B------:R-:W1:Y:S01]  /*2a70*/  LDCU UR4, c[0x0][0x3d4] ;  /* 0x00007a80ff0477ac */ /* 0x000e620008000800 */
[----:B------:R-:W-:Y:S01]  /*2a80*/  VIADD R23, R1, 0x20 ;  /* 0x0000002001177836 */ /* 0x000fe20000000000 */
[----:B------:R-:W2:Y:S01]  /*2a90*/  LDCU UR11, c[0x0][0x3d0] ;  /* 0x00007a00ff0b77ac */ /* 0x000ea20008000800 */
[----:B-1----:R-:W-:-:S03]  /*2aa0*/  ULOP3.LUT UR8, UR4, 0x7ffffff8, URZ, 0xc0, !UPT ;  /* 0x7ffffff804087892 */ /* 0x002fc6000f8ec0ff */
[----:B--2---:R-:W-:-:S09]  /*2ab0*/  UMOV UR4, URZ ;  /* 0x000000ff00047c82 */ /* 0x004fd20008000000 */
.L_x_61:
[----:B01234-:R-:W1:Y:S01]  /*2ac0*/  LDC.64 R4, c[0x0][0x3d0] ;  /* 0x0000f400ff047b82 */ /* 0x01fe620000000a00 */
[----:B------:R-:W-:Y:S01]  /*2ad0*/  BSSY.RECONVERGENT B0, `(.L_x_33) ;  /* 0x0000023000007945 */ /* 0x000fe20003800200 */
[----:B-1----:R-:W-:-:S04]  /*2ae0*/  IADD3 R4, PT, PT, R4, -UR4, RZ ;  /* 0x8000000404047c10 */ /* 0x002fc8000fffe0ff */
[----:B------:R-:W-:-:S05]  /*2af0*/  VIMNMX R14, PT, PT, R4, 0x40, PT ;  /* 0x00000040040e7848 */ /* 0x000fca0003fe0100 */
[----:B------:R-:W-:-:S05]  /*2b00*/  IMAD R14, R14, R5, RZ ;  /* 0x000000050e0e7224 */ /* 0x000fca00078e02ff */
[----:B------:R-:W-:-:S13]  /*2b10*/  ISETP.GE.AND P0, PT, R3, R14, PT ;  /* 0x0000000e0300720c */ /* 0x000fda0003f06270 */
[----:B------:R-:W-:Y:S05]  /*2b20*/  @P0 BRA `(.L_x_34) ;  /* 0x0000000000740947 */ /* 0x000fea0003800000 */
[----:B------:R-:W1:Y:S01]  /*2b30*/  S2R R10, SR_CgaCtaId ;  /* 0x00000000000a7919 */ /* 0x000e620000008800 */
[----:B------:R-:W0:Y:S01]  /*2b40*/  LDCU.64 UR20, c[0x0][0x388] ;  /* 0x00007100ff1477ac */ /* 0x000e220008000a00 */
[----:B------:R-:W-:Y:S02]  /*2b50*/  MOV R7, 0x400 ;  /* 0x0000040000077802 */ /* 0x000fe40000000f00 */
[----:B------:R-:W-:Y:S01]  /*2b60*/  MOV R15, R3 ;  /* 0x00000003000f7202 */ /* 0x000fe20000000f00 */
[----:B------:R-:W2:Y:S01]  /*2b70*/  LDCU.64 UR22, c[0x0][0x390] ;  /* 0x00007200ff1677ac */ /* 0x000ea20008000a00 */
[----:B------:R-:W-:Y:S02]  /*2b80*/  USHF.L.U32 UR5, UR18, 0x2, URZ ;  /* 0x0000000212057899 */ /* 0x000fe400080006ff */
[----:B------:R-:W-:Y:S01]  /*2b90*/  USHF.L.U64.HI UR9, UR18, 0x2, UR19 ;  /* 0x0000000212097899 */ /* 0x000fe20008010213 */
[----:B0-----:R-:W-:Y:S01]  /*2ba0*/  MOV R6, UR20 ;  /* 0x0000001400067c02 */ /* 0x001fe20008000f00 */
[----:B------:R-:W-:Y:S01]  /*2bb0*/  IMAD.U32 R9, RZ, RZ, UR21 ;  /* 0x00000015ff097e24 */ /* 0x000fe2000f8e00ff */
[----:B--2---:R-:W-:-:S02]  /*2bc0*/  MOV R8, UR22 ;  /* 0x0000001600087c02 */ /* 0x004fc40008000f00 */
[----:B------:R-:W-:Y:S02]  /*2bd0*/  IADD3 R6, P0, PT, R6, UR5, RZ ;  /* 0x0000000506067c10 */ /* 0x000fe4000ff1e0ff */
[----:B------:R-:W-:Y:S02]  /*2be0*/  IADD3 R8, P1, PT, R8, UR5, RZ ;  /* 0x0000000508087c10 */ /* 0x000fe4000ff3e0ff */
[----:B------:R-:W-:Y:S02]  /*2bf0*/  MOV R11, UR23 ;  /* 0x00000017000b7c02 */ /* 0x000fe40008000f00 */
[----:B-1----:R-:W-:Y:S02]  /*2c00*/  LEA R18, R10, R7, 0x18 ;  /* 0x000000070a127211 */ /* 0x002fe400078ec0ff */
[----:B------:R-:W-:Y:S02]  /*2c10*/  IADD3.X R7, PT, PT, R9, UR9, RZ, P0, !PT ;  /* 0x0000000909077c10 */ /* 0x000fe400087fe4ff */
[----:B------:R-:W-:-:S07]  /*2c20*/  IADD3.X R9, PT, PT, R11, UR9, RZ, P1, !PT ;  /* 0x000000090b097c10 */ /* 0x000fce0008ffe4ff */
.L_x_35:
[----:B------:R-:W-:-:S04]  /*2c30*/  IMAD R13, R5, UR4, R15 ;  /* 0x00000004050d7c24 */ /* 0x000fc8000f8e020f */
[----:B-1----:R-:W-:-:S04]  /*2c40*/  IMAD.WIDE R10, R13, 0x4, R6 ;  /* 0x000000040d0a7825 */ /* 0x002fc800078e0206 */
[----:B------:R-:W-:Y:S02]  /*2c50*/  IMAD.WIDE R12, R13, 0x4, R8 ;  /* 0x000000040d0c7825 */ /* 0x000fe400078e0208 */
[----:B------:R-:W2:Y:S04]  /*2c60*/  LDG.E.CONSTANT R10, desc[UR16][R10.64] ;  /* 0x000000100a0a7981 */ /* 0x000ea8000c1e9900 */
[----:B------:R-:W3:Y:S01]  /*2c70*/  LDG.E.CONSTANT R12, desc[UR16][R12.64] ;  /* 0x000000100c0c7981 */ /* 0x000ee2000c1e9900 */
[----:B------:R-:W0:Y:S01]  /*2c80*/  LDCU UR5, c[0x0][0x360] ;  /* 0x00006c00ff0577ac */ /* 0x000e220008000800 */
[----:B------:R-:W-:-:S05]  /*2c90*/  LEA R16, R15, R18, 0x2 ;  /* 0x000000120f107211 */ /* 0x000fca00078e10ff */
[----:B------:R-:W-:Y:S01]  /*2ca0*/  IMAD R17, R5, 0x100, R16 ;  /* 0x0000010005117824 */ /* 0x000fe200078e0210 */
[----:B0-----:R-:W-:-:S04]  /*2cb0*/  IADD3 R15, PT, PT, R15, UR5, RZ ;  /* 0x000000050f0f7c10 */ /* 0x001fc8000fffe0ff */
[----:B------:R-:W-:Y:S01]  /*2cc0*/  ISETP.GE.AND P0, PT, R15, R14, PT ;  /* 0x0000000e0f00720c */ /* 0x000fe20003f06270 */
[----:B--2---:R1:W-:Y:S04]  /*2cd0*/  STS [R16], R10 ;  /* 0x0000000a10007388 */ /* 0x0043e80000000800 */
[----:B---3--:R1:W-:Y:S08]  /*2ce0*/  STS [R17], R12 ;  /* 0x0000000c11007388 */ /* 0x0083f00000000800 */
[----:B------:R-:W-:Y:S05]  /*2cf0*/  @!P0 BRA `(.L_x_35) ;  /* 0xfffffffc00cc8947 */ /* 0x000fea000383ffff */
.L_x_34:
[----:B------:R-:W-:Y:S05]  /*2d00*/  BSYNC.RECONVERGENT B0 ;  /* 0x0000000000007941 */ /* 0x000fea0003800200 */
.L_x_33:
[----:B------:R-:W-:Y:S01]  /*2d10*/  VIMNMX R4, PT, PT, R4, R5, PT ;  /* 0x0000000504047248 */ /* 0x000fe20003fe0100 */
[----:B------:R-:W-:Y:S03]  /*2d20*/  BAR.SYNC.DEFER_BLOCKING 0x0 ;  /* 0x0000000000007b1d */ /* 0x000fe60000010000 */
[----:B------:R-:W-:-:S13]  /*2d30*/  ISETP.GE.AND P0, PT, R4, 0x1, PT ;  /* 0x000000010400780c */ /* 0x000fda0003f06270 */
[----:B------:R-:W-:Y:S05]  /*2d40*/  @!P0 BRA `(.L_x_36) ;  /* 0x0000002400488947 */ /* 0x000fea0003800000 */
[----:B------:R-:W-:-:S05]  /*2d50*/  UMOV UR5, URZ ;  /* 0x000000ff00057c82 */ /* 0x000fca0008000000 */
.L_x_60:
[----:B--2---:R-:W2:Y:S01]  /*2d60*/  LDCU.U8 UR9, c[0x0][0x3d8] ;  /* 0x00007b00ff0977ac */ /* 0x004ea20008000000 */
[----:B------:R-:W-:Y:S01]  /*2d70*/  BSSY.RECONVERGENT B0, `(.L_x_37) ;  /* 0x0000248000007945 */ /* 0x000fe20003800200 */
[----:B------:R-:W-:-:S06]  /*2d80*/  UIADD3 UR10, UPT, UPT, UR5, UR4, URZ ;  /* 0x00000004050a7290 */ /* 0x000fcc000fffe0ff */
[----:B------:R-:W-:Y:S01]  /*2d90*/  ISETP.LT.U32.AND P0, PT, R0, UR10, PT ;  /* 0x0000000a00007c0c */ /* 0x000fe2000bf01070 */
[----:B--2---:R-:W-:-:S06]  /*2da0*/  UPRMT UR9, UR9, 0x8880, URZ ;  /* 0x0000888009097896 */ /* 0x004fcc00080000ff */
[----:B------:R-:W-:-:S13]  /*2db0*/  ISETP.NE.AND P1, PT, RZ, UR9, PT ;  /* 0x00000009ff007c0c */ /* 0x000fda000bf25270 */
[----:B01-34-:R-:W-:Y:S05]  /*2dc0*/  @P0 BRA P1, `(.L_x_38) ;  /* 0x0000002400080947 */ /* 0x01bfea0000800000 */
[----:B------:R-:W2:Y:S01]  /*2dd0*/  LDC R22, c[0x0][0x3d4] ;  /* 0x0000f500ff167b82 */ /* 0x000ea20000000800 */
[----:B-1----:R-:W-:-:S07]  /*2de0*/  HFMA2 R17, -RZ, RZ, 0, 0 ;  /* 0x00000000ff117431 */ /* 0x002fce00000001ff */
[----:B------:R-:W1:Y:S01]  /*2df0*/  LDC R25, c[0x0][0x3d4] ;  /* 0x0000f500ff197b82 */ /* 0x000e620000000800 */
[----:B--2---:R-:W-:Y:S02]  /*2e00*/  ISETP.GE.AND P0, PT, R22, 0x1, PT ;  /* 0x000000011600780c */ /* 0x004fe40003f06270 */
[----:B-1----:R-:W-:-:S04]  /*2e10*/  LOP3.LUT R24, R25, 0xf, RZ, 0xc0, !PT ;  /* 0x0000000f19187812 */ /* 0x002fc800078ec0ff */
[----:B------:R-:W-:-:S07]  /*2e20*/  IADD3 R26, PT, PT, R24, -0x1, RZ ;  /* 0xffffffff181a7810 */ /* 0x000fce0007ffe0ff */
[----:B------:R-:W-:Y:S05]  /*2e30*/  @!P0 BRA `(.L_x_39) ;  /* 0x0000000400fc8947 */ /* 0x000fea0003800000 */
[----:B------:R-:W-:Y:S01]  /*2e40*/  VIADD R4, R25, 0xffffffff ;  /* 0xffffffff19047836 */ /* 0x000fe20000000000 */
[----:B------:R-:W-:Y:S02]  /*2e50*/  MOV R17, RZ ;  /* 0x000000ff00117202 */ /* 0x000fe40000000f00 */
[----:B------:R-:W-:Y:S02]  /*2e60*/  MOV R12, RZ ;  /* 0x000000ff000c7202 */ /* 0x000fe40000000f00 */
[----:B------:R-:W-:-:S13]  /*2e70*/  ISETP.GE.U32.AND P1, PT, R4, 0xf, PT ;  /* 0x0000000f0400780c */ /* 0x000fda0003f26070 */
[----:B------:R-:W-:Y:S05]  /*2e80*/  @!P1 BRA `(.L_x_40) ;  /* 0x0000000000d09947 */ /* 0x000fea0003800000 */
[----:B0-----:R-:W0:Y:S01]  /*2e90*/  S2R R6, SR_CgaCtaId ;  /* 0x0000000000067919 */ /* 0x001e220000008800 */
[----:B------:R-:W-:Y:S01]  /*2ea0*/  MOV R5, 0x400 ;  /* 0x0000040000057802 */ /* 0x000fe20000000f00 */
[C---:B------:R-:W-:Y:S01]  /*2eb0*/  IMAD R4, R22.reuse, UR5, RZ ;  /* 0x0000000516047c24 */ /* 0x040fe2000f8e02ff */
[----:B------:R-:W-:Y:S01]  /*2ec0*/  LOP3.LUT R20, R22, 0x7ffffff0, RZ, 0xc0, !PT ;  /* 0x7ffffff016147812 */ /* 0x000fe200078ec0ff */
[----:B------:R-:W-:Y:S01]  /*2ed0*/  IMAD.MOV.U32 R17, RZ, RZ, RZ ;  /* 0x000000ffff117224 */ /* 0x000fe200078e00ff */
[----:B------:R-:W-:Y:S02]  /*2ee0*/  MOV R16, R23 ;  /* 0x0000001700107202 */ /* 0x000fe40000000f00 */
[----:B------:R-:W-:Y:S02]  /*2ef0*/  IADD3 R19, PT, PT, -R20, RZ, RZ ;  /* 0x000000ff14137210 */ /* 0x000fe40007ffe1ff */
[----:B0-----:R-:W-:-:S04]  /*2f00*/  LEA R5, R6, R5, 0x18 ;  /* 0x0000000506057211 */ /* 0x001fc800078ec0ff */
[----:B------:R-:W-:-:S04]  /*2f10*/  LEA R4, R4, R5, 0x2 ;  /* 0x0000000504047211 */ /* 0x000fc800078e10ff */
[----:B------:R-:W-:-:S07]  /*2f20*/  IADD3 R18, PT, PT, R4, 0x20, RZ ;  /* 0x0000002004127810 */ /* 0x000fce0007ffe0ff */
.L_x_41:
[----:B------:R-:W2:Y:S04]  /*2f30*/  LDL.128 R12, [R16+-0x20] ;  /* 0xffffe000100c7983 */ /* 0x000ea80000100c00 */
[----:B------:R-:W3:Y:S04]  /*2f40*/  LDL.128 R4, [R16+-0x10] ;  /* 0xfffff00010047983 */ /* 0x000ee80000100c00 */
[----:B------:R-:W2:Y:S04]  /*2f50*/  LDS R8, [R18+-0x20] ;  /* 0xffffe00012087984 */ /* 0x000ea80000000800 */
[----:B------:R-:W0:Y:S04]  /*2f60*/  LDS R9, [R18+-0x1c] ;  /* 0xffffe40012097984 */ /* 0x000e280000000800 */
[----:B------:R-:W1:Y:S01]  /*2f70*/  LDS R10, [R18+-0x18] ;  /* 0xffffe800120a7984 */ /* 0x000e620000000800 */
[----:B--2---:R-:W-:-:S03]  /*2f80*/  FFMA R8, R12, R8, R17 ;  /* 0x000000080c087223 */ /* 0x004fc60000000011 */
[----:B------:R-:W2:Y:S01]  /*2f90*/  LDS R12, [R18+-0x14] ;  /* 0xffffec00120c7984 */ /* 0x000ea20000000800 */
[----:B0-----:R-:W-:-:S03]  /*2fa0*/  FFMA R9, R13, R9, R8 ;  /* 0x000000090d097223 */ /* 0x001fc60000000008 */
[----:B------:R-:W-:Y:S01]  /*2fb0*/  LDS R17, [R18+-0xc] ;  /* 0xfffff40012117984 */ /* 0x000fe20000000800 */
[----:B-1----:R-:W-:-:S03]  /*2fc0*/  FFMA R14, R14, R10, R9 ;  /* 0x0000000a0e0e7223 */ /* 0x002fc60000000009 */
[----:B------:R-:W4:Y:S01]  /*2fd0*/  LDL.128 R8, [R16] ;  /* 0x0000000010087983 */ /* 0x000f220000100c00 */
[----:B--2---:R-:W-:-:S03]  /*2fe0*/  FFMA R15, R15, R12, R14 ;  /* 0x0000000c0f0f7223 */ /* 0x004fc6000000000e */
[----:B------:R-:W3:Y:S02]  /*2ff0*/  LDS R12, [R18+-0x10] ;  /* 0xfffff000120c7984 */ /* 0x000ee40000000800 */
[----:B---3--:R-:W-:Y:S02]  /*3000*/  FFMA R4, R4, R12, R15 ;  /* 0x0000000c04047223 */ /* 0x008fe4000000000f */
[----:B------:R0:W2:Y:S01]  /*3010*/  LDL.128 R12, [R16+0x10] ;  /* 0x00001000100c7983 */ /* 0x0000a20000100c00 */
[----:B------:R-:W-:Y:S02]  /*3020*/  VIADD R19, R19, 0x10 ;  /* 0x0000001013137836 */ /* 0x000fe40000000000 */
[----:B------:R-:W-:Y:S02]  /*3030*/  FFMA R5, R5, R17, R4 ;  /* 0x0000001105057223 */ /* 0x000fe40000000004 */
[----:B------:R-:W1:Y:S01]  /*3040*/  LDS R4, [R18+-0x8] ;  /* 0xfffff80012047984 */ /* 0x000e620000000800 */
[----:B------:R-:W-:-:S03]  /*3050*/  ISETP.NE.AND P1, PT, R19, RZ, PT ;  /* 0x000000ff1300720c */ /* 0x000fc60003f25270 */
[----:B------:R-:W-:Y:S01]  /*3060*/  LDS R17, [R18+0x1c] ;  /* 0x00001c0012117984 */ /* 0x000fe20000000800 */
[----:B0-----:R-:W-:Y:S01]  /*3070*/  IADD3 R16, PT, PT, R16, 0x40, RZ ;  /* 0x0000004010107810 */ /* 0x001fe20007ffe0ff */
[----:B-1----:R-:W-:Y:S02]  /*3080*/  FFMA R4, R6, R4, R5 ;  /* 0x0000000406047223 */ /* 0x002fe40000000005 */
[----:B------:R-:W0:Y:S04]  /*3090*/  LDS R5, [R18+-0x4] ;  /* 0xfffffc0012057984 */ /* 0x000e280000000800 */
[----:B------:R-:W-:Y:S01]  /*30a0*/  LDS R6, [R18+0x8] ;  /* 0x0000080012067984 */ /* 0x000fe20000000800 */
[----:B0-----:R-:W-:-:S03]  /*30b0*/  FFMA R5, R7, R5, R4 ;  /* 0x0000000507057223 */ /* 0x001fc60000000004 */
[----:B------:R-:W4:Y:S04]  /*30c0*/  LDS R4, [R18] ;  /* 0x0000000012047984 */ /* 0x000f280000000800 */
[----:B------:R-:W-:Y:S01]  /*30d0*/  LDS R7, [R18+0x14] ;  /* 0x0000140012077984 */ /* 0x000fe20000000800 */
[----:B----4-:R-:W-:-:S03]  /*30e0*/  FFMA R4, R8, R4, R5 ;  /* 0x0000000408047223 */ /* 0x010fc60000000005 */
[----:B------:R-:W0:Y:S02]  /*30f0*/  LDS R5, [R18+0x4] ;  /* 0x0000040012057984 */ /* 0x000e240000000800 */
[----:B0-----:R-:W-:Y:S02]  /*3100*/  FFMA R5, R9, R5, R4 ;  /* 0x0000000509057223 */ /* 0x001fe40000000004 */
[----:B------:R-:W0:Y:S02]  /*3110*/  LDS R4, [R18+0xc] ;  /* 0x00000c0012047984 */ /* 0x000e240000000800 */
[----:B------:R-:W-:Y:S02]  /*3120*/  FFMA R6, R10, R6, R5 ;  /* 0x000000060a067223 */ /* 0x000fe40000000005 */
[----:B------:R-:W2:Y:S02]  /*3130*/  LDS R5, [R18+0x10] ;  /* 0x0000100012057984 */ /* 0x000ea40000000800 */
[----:B0-----:R-:W-:-:S02]  /*3140*/  FFMA R11, R11, R4, R6 ;  /* 0x000000040b0b7223 */ /* 0x001fc40000000006 */
[----:B------:R0:W1:Y:S02]  /*3150*/  LDS R4, [R18+0x18] ;  /* 0x0000180012047984 */ /* 0x0000640000000800 */
[----:B--2---:R-:W-:-:S04]  /*3160*/  FFMA R12, R12, R5, R11 ;  /* 0x000000050c0c7223 */ /* 0x004fc8000000000b */
[----:B------:R-:W-:Y:S01]  /*3170*/  FFMA R7, R13, R7, R12 ;  /* 0x000000070d077223 */ /* 0x000fe2000000000c */
[----:B0-----:R-:W-:-:S03]  /*3180*/  IADD3 R18, PT, PT, R18, 0x40, RZ ;  /* 0x0000004012127810 */ /* 0x001fc60007ffe0ff */
[----:B-1----:R-:W-:-:S04]  /*3190*/  FFMA R4, R14, R4, R7 ;  /* 0x000000040e047223 */ /* 0x002fc80000000007 */
[----:B------:R-:W-:Y:S01]  /*31a0*/  FFMA R17, R15, R17, R4 ;  /* 0x000000110f117223 */ /* 0x000fe20000000004 */
[----:B------:R-:W-:Y:S06]  /*31b0*/  @P1 BRA `(.L_x_41) ;  /* 0xfffffffc005c1947 */ /* 0x000fec000383ffff */
[----:B------:R-:W-:-:S07]  /*31c0*/  MOV R12, R20 ;  /* 0x00000014000c7202 */ /* 0x000fce0000000f00 */
.L_x_40:
[----:B------:R-:W-:-:S13]  /*31d0*/  ISETP.NE.AND P1, PT, R24, RZ, PT ;  /* 0x000000ff1800720c */ /* 0x000fda0003f25270 */
[----:B------:R-:W-:Y:S05]  /*31e0*/  @!P1 BRA `(.L_x_39) ;  /* 0x0000000400109947 */ /* 0x000fea0003800000 */
[----:B------:R-:W-:Y:S01]  /*31f0*/  ISETP.GE.U32.AND P1, PT, R26, 0x7, PT ;  /* 0x000000071a00780c */ /* 0x000fe20003f26070 */
[----:B------:R-:W-:-:S12]  /*3200*/  UISETP.NE.AND UP0, UPT, UR14, URZ, UPT ;  /* 0x000000ff0e00728c */ /* 0x000fd8000bf05270 */
[----:B------:R-:W-:Y:S05]  /*3210*/  @!P1 BRA `(.L_x_42) ;  /* 0x0000000000649947 */ /* 0x000fea0003800000 */
[----:B------:R-:W-:-:S05]  /*3220*/  IMAD R14, R12, 0x4, R1 ;  /* 0x000000040c0e7824 */ /* 0x000fca00078e0201 */
[----:B0-----:R-:W2:Y:S04]  /*3230*/  LDL.128 R4, [R14] ;  /* 0x000000000e047983 */ /* 0x001ea80000100c00 */
[----:B------:R-:W3:Y:S01]  /*3240*/  LDL.128 R8, [R14+0x10] ;  /* 0x000010000e087983 */ /* 0x000ee20000100c00 */
[----:B------:R-:W-:Y:S01]  /*3250*/  MOV R13, 0x400 ;  /* 0x00000400000d7802 */ /* 0x000fe20000000f00 */
[----:B------:R-:W0:Y:S03]  /*3260*/  S2R R16, SR_CgaCtaId ;  /* 0x0000000000107919 */ /* 0x000e260000008800 */
[----:B0-----:R-:W-:Y:S01]  /*3270*/  LEA R16, R16, R13, 0x18 ;  /* 0x0000000d10107211 */ /* 0x001fe200078ec0ff */
[----:B------:R-:W-:Y:S01]  /*3280*/  IMAD R13, R22, UR5, R12 ;  /* 0x00000005160d7c24 */ /* 0x000fe2000f8e020c */
[----:B------:R-:W-:-:S04]  /*3290*/  IADD3 R12, PT, PT, R12, 0x8, RZ ;  /* 0x000000080c0c7810 */ /* 0x000fc80007ffe0ff */
[----:B------:R-:W-:-:S05]  /*32a0*/  LEA R13, R13, R16, 0x2 ;  /* 0x000000100d0d7211 */ /* 0x000fca00078e10ff */
[----:B------:R-:W2:Y:S04]  /*32b0*/  LDS R15, [R13] ;  /* 0x000000000d0f7984 */ /* 0x000ea80000000800 */
[----:B------:R-:W0:Y:S04]  /*32c0*/  LDS R19, [R13+0x4] ;  /* 0x000004000d137984 */ /* 0x000e280000000800 */
[----:B------:R-:W1:Y:S01]  /*32d0*/  LDS R16, [R13+0x8] ;  /* 0x000008000d107984 */ /* 0x000e620000000800 */
[----:B--2---:R-:W-:-:S03]  /*32e0*/  FFMA R4, R4, R15, R17 ;  /* 0x0000000f04047223 */ /* 0x004fc60000000011 */
[----:B------:R-:W2:Y:S01]  /*32f0*/  LDS R15, [R13+0xc] ;  /* 0x00000c000d0f7984 */ /* 0x000ea20000000800 */
[----:B0-----:R-:W-:-:S03]  /*3300*/  FFMA R19, R19, R5, R4 ;  /* 0x0000000513137223 */ /* 0x001fc60000000004 */
[----:B------:R-:W3:Y:S01]  /*3310*/  LDS R5, [R13+0x10] ;  /* 0x000010000d057984 */ /* 0x000ee20000000800 */
[----:B-1----:R-:W-:-:S03]  /*3320*/  FFMA R6, R16, R6, R19 ;  /* 0x0000000610067223 */ /* 0x002fc60000000013 */
[----:B------:R-:W0:Y:S04]  /*3330*/  LDS R17, [R13+0x14] ;  /* 0x000014000d117984 */ /* 0x000e280000000800 */
[----:B------:R-:W1:Y:S04]  /*3340*/  LDS R4, [R13+0x18] ;  /* 0x000018000d047984 */ /* 0x000e680000000800 */
[----:B------:R-:W4:Y:S01]  /*3350*/  LDS R19, [R13+0x1c] ;  /* 0x00001c000d137984 */ /* 0x000f220000000800 */
[----:B--2---:R-:W-:-:S04]  /*3360*/  FFMA R7, R15, R7, R6 ;  /* 0x000000070f077223 */ /* 0x004fc80000000006 */
[----:B---3--:R-:W-:-:S04]  /*3370*/  FFMA R8, R8, R5, R7 ;  /* 0x0000000508087223 */ /* 0x008fc80000000007 */
[----:B0-----:R-:W-:-:S04]  /*3380*/  FFMA R9, R17, R9, R8 ;  /* 0x0000000911097223 */ /* 0x001fc80000000008 */
[----:B-1----:R-:W-:-:S04]  /*3390*/  FFMA R4, R4, R10, R9 ;  /* 0x0000000a04047223 */ /* 0x002fc80000000009 */
[----:B----4-:R-:W-:-:S07]  /*33a0*/  FFMA R17, R19, R11, R4 ;  /* 0x0000000b13117223 */ /* 0x010fce0000000004 */
.L_x_42:
[----:B------:R-:W-:Y:S05]  /*33b0*/  BRA.U !UP0, `(.L_x_39) ;  /* 0x00000001089c7547 */ /* 0x000fea000b800000 */
[----:B------:R-:W-:Y:S02]  /*33c0*/  UIADD3 UR9, UPT, UPT, UR14, -0x1, URZ ;  /* 0xffffffff0e097890 */ /* 0x000fe4000fffe0ff */
[----:B------:R-:W-:Y:S02]  /*33d0*/  UISETP.NE.AND UP1, UPT, UR13, URZ, UPT ;  /* 0x000000ff0d00728c */ /* 0x000fe4000bf25270 */
[----:B------:R-:W-:-:S09]  /*33e0*/  UISETP.GE.U32.AND UP0, UPT, UR9, 0x3, UPT ;  /* 0x000000030900788c */ /* 0x000fd2000bf06070 */
[----:B------:R-:W-:Y:S05]  /*33f0*/  BRA.U !UP0, `(.L_x_43) ;  /* 0x0000000108407547 */ /* 0x000fea000b800000 */
[----:B------:R-:W-:-:S06]  /*3400*/  LEA R4, R12, R1, 0x2 ;  /* 0x000000010c047211 */ /* 0x000fcc00078e10ff */
[----:B0-----:R-:W2:Y:S01]  /*3410*/  LDL.128 R4, [R4] ;  /* 0x0000000004047983 */ /* 0x001ea20000100c00 */
[----:B------:R-:W-:Y:S01]  /*3420*/  MOV R9, 0x400 ;  /* 0x0000040000097802 */ /* 0x000fe20000000f00 */
[----:B------:R-:W-:Y:S01]  /*3430*/  IMAD R8, R22, UR5, R12 ;  /* 0x0000000516087c24 */ /* 0x000fe2000f8e020c */
[----:B------:R-:W-:Y:S01]  /*3440*/  IADD3 R12, PT, PT, R12, 0x4, RZ ;  /* 0x000000040c0c7810 */ /* 0x000fe20007ffe0ff */
[----:B------:R-:W0:Y:S02]  /*3450*/  S2R R10, SR_CgaCtaId ;  /* 0x00000000000a7919 */ /* 0x000e240000008800 */
[----:B0-----:R-:W-:-:S05]  /*3460*/  LEA R9, R10, R9, 0x18 ;  /* 0x000000090a097211 */ /* 0x001fca00078ec0ff */
[----:B------:R-:W-:-:S05]  /*3470*/  IMAD R8, R8, 0x4, R9 ;  /* 0x0000000408087824 */ /* 0x000fca00078e0209 */
        /* <DEDUP_REMOVED lines=8> */
.L_x_43:
[----:B------:R-:W-:Y:S05]  /*3500*/  BRA.U !UP1, `(.L_x_39) ;  /* 0x0000000109487547 */ /* 0x000fea000b800000 */
[----:B0-----:R-:W-:-:S05]  /*3510*/  LEA R6, R12, R1, 0x2 ;  /* 0x000000010c067211 */ /* 0x001fca00078e10ff */
[----:B------:R-:W2:Y:S01]  /*3520*/  LDL.64 R4, [R6] ;  /* 0x0000000006047983 */ /* 0x000ea20000100a00 */
[----:B------:R-:W-:Y:S01]  /*3530*/  MOV R8, 0x400 ;  /* 0x0000040000087802 */ /* 0x000fe20000000f00 */
[----:B------:R-:W-:Y:S01]  /*3540*/  IMAD R7, R22, UR5, R12 ;  /* 0x0000000516077c24 */ /* 0x000fe2000f8e020c */
[----:B------:R-:W-:Y:S01]  /*3550*/  UISETP.NE.AND UP0, UPT, UR13, 0x1, UPT ;  /* 0x000000010d00788c */ /* 0x000fe2000bf05270 */
[----:B------:R-:W0:Y:S02]  /*3560*/  S2R R9, SR_CgaCtaId ;  /* 0x0000000000097919 */ /* 0x000e240000008800 */
        /* <DEDUP_REMOVED lines=12> */
.L_x_39:
[----:B------:R-:W2:Y:S01]  /*3630*/  LDG.E.CONSTANT R4, desc[UR16][R28.64] ;  /* 0x000000101c047981 */ /* 0x000ea2000c1e9900 */
[----:B0-----:R-:W-:Y:S01]  /*3640*/  IMAD.MOV.U32 R6, RZ, RZ, 0x3bbb989d ;  /* 0x3bbb989dff067424 */ /* 0x001fe200078e00ff */
[----:B------:R-:W-:Y:S02]  /*3650*/  MOV R5, 0x437c0000 ;  /* 0x437c000000057802 */ /* 0x000fe40000000f00 */
[----:B------:R-:W-:Y:S01]  /*3660*/  MOV R15, RZ ;  /* 0x000000ff000f7202 */ /* 0x000fe20000000f00 */
[----:B--2---:R-:W-:-:S04]  /*3670*/  FADD R17, -R4, R17 ;  /* 0x0000001104117221 */ /* 0x004fc80000000100 */
[----:B------:R-:W-:-:S04]  /*3680*/  FFMA.SAT R4, R17, R6, 0.5 ;  /* 0x3f00000011047423 */ /* 0x000fc80000002006 */
[----:B------:R-:W-:-:S04]  /*3690*/  FFMA.RM R4, R4, R5, 12582913 ;  /* 0x4b40000104047423 */ /* 0x000fc80000004005 */
[C---:B------:R-:W-:Y:S01]  /*36a0*/  FADD R6, R4.reuse, -12583039 ;  /* 0xcb40007f04067421 */ /* 0x040fe20000000000 */
[----:B------:R-:W-:-:S03]  /*36b0*/  SHF.L.U32 R27, R4, 0x17, RZ ;  /* 0x00000017041b7819 */ /* 0x000fc600000006ff */
[----:B------:R-:W-:-:S04]  /*36c0*/  FFMA R6, R17, 1.4426950216293334961, -R6 ;  /* 0x3fb8aa3b11067823 */ /* 0x000fc80000000806 */
[----:B------:R-:W-:-:S06]  /*36d0*/  FFMA R6, R17, 1.925963033500011079e-08, R6 ;  /* 0x32a5706011067823 */ /* 0x000fcc0000000006 */
[----:B------:R-:W0:Y:S02]  /*36e0*/  MUFU.EX2 R6, R6 ;  /* 0x0000000600067308 */ /* 0x000e240000000800 */
[----:B0-----:R-:W-:Y:S01]  /*36f0*/  FMUL R27, R27, R6 ;  /* 0x000000061b1b7220 */ /* 0x001fe20000400000 */
[----:B------:R-:W-:Y:S06]  /*3700*/  @!P0 BRA `(.L_x_44) ;  /* 0x0000000400c48947 */ /* 0x000fec0003800000 */
[----:B------:R-:W-:Y:S02]  /*3710*/  VIADD R4, R25, 0xffffffff ;  /* 0xffffffff19047836 */ /* 0x000fe40000000000 */
[----:B------:R-:W-:Y:S01]  /*3720*/  HFMA2 R15, -RZ, RZ, 0, 0 ;  /* 0x00000000ff0f7431 */ /* 0x000fe200000001ff */
[----:B------:R-:W-:Y:S02]  /*3730*/  MOV R13, RZ ;  /* 0x000000ff000d7202 */ /* 0x000fe40000000f00 */
[----:B------:R-:W-:-:S13]  /*3740*/  ISETP.GE.U32.AND P1, PT, R4, 0xf, PT ;  /* 0x0000000f0400780c */ /* 0x000fda0003f26070 */
[----:B------:R-:W-:Y:S05]  /*3750*/  @!P1 BRA `(.L_x_45) ;  /* 0x0000000000bc9947 */ /* 0x000fea0003800000 */
[----:B------:R-:W-:Y:S01]  /*3760*/  BSSY.RECONVERGENT B1, `(.L_x_46) ;  /* 0x000002d000017945 */ /* 0x000fe20003800200 */
[----:B------:R-:W-:Y:S01]  /*3770*/  MOV R15, RZ ;  /* 0x000000ff000f7202 */ /* 0x000fe20000000f00 */
[----:B------:R-:W-:-:S07]  /*3780*/  IMAD.MOV.U32 R17, RZ, RZ, RZ ;  /* 0x000000ffff117224 */ /* 0x000fce00078e00ff */
.L_x_47:
[----:B------:R-:W-:-:S05]  /*3790*/  LEA R18, R17, R2, 0x2 ;  /* 0x0000000211127211 */ /* 0x000fca00078e10ff */
[----:B------:R-:W2:Y:S04]  /*37a0*/  LDL.128 R8, [R18] ;  /* 0x0000000012087983 */ /* 0x000ea80000100c00 */
[----:B------:R-:W3:Y:S01]  /*37b0*/  LDL.128 R4, [R18+0x10] ;  /* 0x0000100012047983 */ /* 0x000ee20000100c00 */
[----:B------:R-:W-:-:S05]  /*37c0*/  IMAD R16, R22, UR5, R17 ;  /* 0x0000000516107c24 */ /* 0x000fca000f8e0211 */
[----:B------:R-:W-:-:S05]  /*37d0*/  LEA R16, R16, UR7, 0x2 ;  /* 0x0000000710107c11 */ /* 0x000fca000f8e10ff */
[----:B------:R-:W2:Y:S04]  /*37e0*/  LDS R12, [R16] ;  /* 0x00000000100c7984 */ /* 0x000ea80000000800 */
[----:B------:R-:W-:Y:S01]  /*37f0*/  LDS R19, [R16+0x14] ;  /* 0x0000140010137984 */ /* 0x000fe20000000800 */
[----:B--2---:R-:W-:-:S03]  /*3800*/  FFMA R8, R8, R12, R15 ;  /* 0x0000000c08087223 */ /* 0x004fc6000000000f */
[----:B------:R-:W0:Y:S02]  /*3810*/  LDS R12, [R16+0x4] ;  /* 0x00000400100c7984 */ /* 0x000e240000000800 */
[----:B0-----:R-:W-:Y:S02]  /*3820*/  FFMA R9, R9, R12, R8 ;  /* 0x0000000c09097223 */ /* 0x001fe40000000008 */
[----:B------:R-:W0:Y:S04]  /*3830*/  LDS R8, [R16+0x8] ;  /* 0x0000080010087984 */ /* 0x000e280000000800 */
[----:B------:R-:W1:Y:S01]  /*3840*/  LDS R12, [R16+0xc] ;  /* 0x00000c00100c7984 */ /* 0x000e620000000800 */
[----:B0-----:R-:W-:-:S04]  /*3850*/  FFMA R8, R10, R8, R9 ;  /* 0x000000080a087223 */ /* 0x001fc80000000009 */
[----:B-1----:R-:W-:Y:S02]  /*3860*/  FFMA R13, R11, R12, R8 ;  /* 0x0000000c0b0d7223 */ /* 0x002fe40000000008 */
[----:B------:R-:W2:Y:S04]  /*3870*/  LDL.128 R8, [R18+0x20] ;  /* 0x0000200012087983 */ /* 0x000ea80000100c00 */
[----:B------:R-:W3:Y:S02]  /*3880*/  LDS R12, [R16+0x10] ;  /* 0x00001000100c7984 */ /* 0x000ee40000000800 */
[----:B---3--:R-:W-:Y:S02]  /*3890*/  FFMA R4, R4, R12, R13 ;  /* 0x0000000c04047223 */ /* 0x008fe4000000000d */
[----:B------:R-:W3:Y:S01]  /*38a0*/  LDL.128 R12, [R18+0x30] ;  /* 0x00003000120c7983 */ /* 0x000ee20000100c00 */
[----:B------:R-:W-:Y:S01]  /*38b0*/  IADD3 R17, PT, PT, R17, 0x10, RZ ;  /* 0x0000001011117810 */ /* 0x000fe20007ffe0ff */
[----:B------:R-:W-:-:S02]  /*38c0*/  FFMA R5, R5, R19, R4 ;  /* 0x0000001305057223 */ /* 0x000fc40000000004 */
[----:B------:R-:W0:Y:S01]  /*38d0*/  LDS R4, [R16+0x18] ;  /* 0x0000180010047984 */ /* 0x000e220000000800 */
[----:B------:R-:W-:Y:S01]  /*38e0*/  ISETP.NE.AND P1, PT, R17, R20, PT ;  /* 0x000000141100720c */ /* 0x000fe20003f25270 */
[----:B0-----:R-:W-:Y:S02]  /*38f0*/  FFMA R4, R6, R4, R5 ;  /* 0x0000000406047223 */ /* 0x001fe40000000005 */
[----:B------:R-:W0:Y:S04]  /*3900*/  LDS R5, [R16+0x1c] ;  /* 0x00001c0010057984 */ /* 0x000e280000000800 */
[----:B------:R-:W-:Y:S01]  /*3910*/  LDS R6, [R16+0x28] ;  /* 0x0000280010067984 */ /* 0x000fe20000000800 */
[----:B0-----:R-:W-:-:S03]  /*3920*/  FFMA R5, R7, R5, R4 ;  /* 0x0000000507057223 */ /* 0x001fc60000000004 */
[----:B------:R-:W2:Y:S04]  /*3930*/  LDS R4, [R16+0x20] ;  /* 0x0000200010047984 */ /* 0x000ea80000000800 */
[----:B------:R-:W-:Y:S01]  /*3940*/  LDS R7, [R16+0x30] ;  /* 0x0000300010077984 */ /* 0x000fe20000000800 */
[----:B--2---:R-:W-:-:S03]  /*3950*/  FFMA R4, R8, R4, R5 ;  /* 0x0000000408047223 */ /* 0x004fc60000000005 */
[----:B------:R-:W0:Y:S04]  /*3960*/  LDS R5, [R16+0x24] ;  /* 0x0000240010057984 */ /* 0x000e280000000800 */
[----:B------:R-:W-:Y:S01]  /*3970*/  LDS R8, [R16+0x34] ;  /* 0x0000340010087984 */ /* 0x000fe20000000800 */
[----:B0-----:R-:W-:-:S03]  /*3980*/  FFMA R5, R9, R5, R4 ;  /* 0x0000000509057223 */ /* 0x001fc60000000004 */
[----:B------:R-:W0:Y:S01]  /*3990*/  LDS R4, [R16+0x2c] ;  /* 0x00002c0010047984 */ /* 0x000e220000000800 */
[----:B------:R-:W-:-:S03]  /*39a0*/  FFMA R10, R10, R6, R5 ;  /* 0x000000060a0a7223 */ /* 0x000fc60000000005 */
[----:B------:R-:W1:Y:S04]  /*39b0*/  LDS R5, [R16+0x38] ;  /* 0x0000380010057984 */ /* 0x000e680000000800 */
[----:B------:R-:W2:Y:S01]  /*39c0*/  LDS R6, [R16+0x3c] ;  /* 0x00003c0010067984 */ /* 0x000ea20000000800 */
[----:B0-----:R-:W-:-:S04]  /*39d0*/  FFMA R11, R11, R4, R10 ;  /* 0x000000040b0b7223 */ /* 0x001fc8000000000a */
[----:B---3--:R-:W-:-:S04]  /*39e0*/  FFMA R12, R12, R7, R11 ;  /* 0x000000070c0c7223 */ /* 0x008fc8000000000b */
[----:B------:R-:W-:-:S04]  /*39f0*/  FFMA R13, R13, R8, R12 ;  /* 0x000000080d0d7223 */ /* 0x000fc8000000000c */
[----:B-1----:R-:W-:-:S04]  /*3a00*/  FFMA R14, R14, R5, R13 ;  /* 0x000000050e0e7223 */ /* 0x002fc8000000000d */
[----:B--2---:R-:W-:Y:S01]  /*3a10*/  FFMA R15, R15, R6, R14 ;  /* 0x000000060f0f7223 */ /* 0x004fe2000000000e */
[----:B------:R-:W-:Y:S06]  /*3a20*/  @P1 BRA `(.L_x_47) ;  /* 0xfffffffc00581947 */ /* 0x000fec000383ffff */
[----:B------:R-:W-:Y:S05]  /*3a30*/  BSYNC.RECONVERGENT B1 ;  /* 0x0000000000017941 */ /* 0x000fea0003800200 */
.L_x_46:
[----:B------:R-:W-:-:S07]  /*3a40*/  MOV R13, R20 ;  /* 0x00000014000d7202 */ /* 0x000fce0000000f00 */
.L_x_45:
[----:B------:R-:W-:-:S13]  /*3a50*/  ISETP.NE.AND P1, PT, R24, RZ, PT ;  /* 0x000000ff1800720c */ /* 0x000fda0003f25270 */
[----:B------:R-:W-:Y:S05]  /*3a60*/  @!P1 BRA `(.L_x_44) ;  /* 0x0000000000ec9947 */ /* 0x000fea0003800000 */
[----:B------:R-:W-:Y:S01]  /*3a70*/  ISETP.GE.U32.AND P1, PT, R26, 0x7, PT ;  /* 0x000000071a00780c */ /* 0x000fe20003f26070 */
[----:B------:R-:W-:-:S12]  /*3a80*/  UISETP.NE.AND UP0, UPT, UR14, URZ, UPT ;  /* 0x000000ff0e00728c */ /* 0x000fd8000bf05270 */
[----:B------:R-:W-:Y:S05]  /*3a90*/  @!P1 BRA `(.L_x_48) ;  /* 0x0000000000589947 */ /* 0x000fea0003800000 */
[----:B------:R-:W-:-:S05]  /*3aa0*/  IMAD R14, R13, 0x4, R2 ;  /* 0x000000040d0e7824 */ /* 0x000fca00078e0202 */
[----:B------:R-:W2:Y:S04]  /*3ab0*/  LDL.128 R4, [R14] ;  /* 0x000000000e047983 */ /* 0x000ea80000100c00 */
[----:B------:R-:W3:Y:S01]  /*3ac0*/  LDL.128 R8, [R14+0x10] ;  /* 0x000010000e087983 */ /* 0x000ee20000100c00 */
[----:B------:R-:W-:Y:S01]  /*3ad0*/  IMAD R12, R22, UR5, R13 ;  /* 0x00000005160c7c24 */ /* 0x000fe2000f8e020d */
[----:B------:R-:W-:-:S04]  /*3ae0*/  IADD3 R13, PT, PT, R13, 0x8, RZ ;  /* 0x000000080d0d7810 */ /* 0x000fc80007ffe0ff */
[----:B------:R-:W-:-:S05]  /*3af0*/  LEA R12, R12, UR7, 0x2 ;  /* 0x000000070c0c7c11 */ /* 0x000fca000f8e10ff */
[----:B------:R-:W2:Y:S04]  /*3b00*/  LDS R16, [R12] ;  /* 0x000000000c107984 */ /* 0x000ea80000000800 */
[----:B------:R-:W-:Y:S01]  /*3b10*/  LDS R17, [R12+0x14] ;  /* 0x000014000c117984 */ /* 0x000fe20000000800 */
[----:B--2---:R-:W-:-:S03]  /*3b20*/  FFMA R4, R4, R16, R15 ;  /* 0x0000001004047223 */ /* 0x004fc6000000000f */
[----:B------:R-:W0:Y:S04]  /*3b30*/  LDS R15, [R12+0x4] ;  /* 0x000004000c0f7984 */ /* 0x000e280000000800 */
[----:B------:R-:W1:Y:S01]  /*3b40*/  LDS R16, [R12+0x8] ;  /* 0x000008000c107984 */ /* 0x000e620000000800 */
[----:B0-----:R-:W-:-:S03]  /*3b50*/  FFMA R5, R15, R5, R4 ;  /* 0x000000050f057223 */ /* 0x001fc60000000004 */
[----:B------:R-:W0:Y:S01]  /*3b60*/  LDS R4, [R12+0xc] ;  /* 0x00000c000c047984 */ /* 0x000e220000000800 */
[----:B-1----:R-:W-:-:S03]  /*3b70*/  FFMA R15, R16, R6, R5 ;  /* 0x00000006100f7223 */ /* 0x002fc60000000005 */
[----:B------:R-:W3:Y:S04]  /*3b80*/  LDS R16, [R12+0x10] ;  /* 0x000010000c107984 */ /* 0x000ee80000000800 */
[----:B------:R-:W1:Y:S04]  /*3b90*/  LDS R5, [R12+0x18] ;  /* 0x000018000c057984 */ /* 0x000e680000000800 */
[----:B------:R-:W2:Y:S01]  /*3ba0*/  LDS R6, [R12+0x1c] ;  /* 0x00001c000c067984 */ /* 0x000ea20000000800 */
[----:B0-----:R-:W-:-:S04]  /*3bb0*/  FFMA R7, R4, R7, R15 ;  /* 0x0000000704077223 */ /* 0x001fc8000000000f */
[----:B---3--:R-:W-:-:S04]  /*3bc0*/  FFMA R8, R8, R16, R7 ;  /* 0x0000001008087223 */ /* 0x008fc80000000007 */
[----:B------:R-:W-:-:S04]  /*3bd0*/  FFMA R8, R17, R9, R8 ;  /* 0x0000000911087223 */ /* 0x000fc80000000008 */
[----:B-1----:R-:W-:-:S04]  /*3be0*/  FFMA R5, R5, R10, R8 ;  /* 0x0000000a05057223 */ /* 0x002fc80000000008 */
[----:B--2---:R-:W-:-:S07]  /*3bf0*/  FFMA R15, R6, R11, R5 ;  /* 0x0000000b060f7223 */ /* 0x004fce0000000005 */
.L_x_48:
[----:B------:R-:W-:Y:S05]  /*3c00*/  BRA.U !UP0, `(.L_x_44) ;  /* 0x0000000108847547 */ /* 0x000fea000b800000 */
[----:B------:R-:W-:Y:S02]  /*3c10*/  UIADD3 UR9, UPT, UPT, UR14, -0x1, URZ ;  /* 0xffffffff0e097890 */ /* 0x000fe4000fffe0ff */
[----:B------:R-:W-:Y:S02]  /*3c20*/  UISETP.NE.AND UP1, UPT, UR13, URZ, UPT ;  /* 0x000000ff0d00728c */ /* 0x000fe4000bf25270 */
[----:B------:R-:W-:-:S09]  /*3c30*/  UISETP.GE.U32.AND UP0, UPT, UR9, 0x3, UPT ;  /* 0x000000030900788c */ /* 0x000fd2000bf06070 */
[----:B------:R-:W-:Y:S05]  /*3c40*/  BRA.U !UP0, `(.L_x_49) ;  /* 0x0000000108347547 */ /* 0x000fea000b800000 */
[----:B------:R-:W-:-:S06]  /*3c50*/  LEA R4, R13, R2, 0x2 ;  /* 0x000000020d047211 */ /* 0x000fcc00078e10ff */
[----:B------:R-:W2:Y:S01]  /*3c60*/  LDL.128 R4, [R4] ;  /* 0x0000000004047983 */ /* 0x000ea20000100c00 */
[----:B------:R-:W-:Y:S01]  /*3c70*/  IMAD R8, R22, UR5, R13 ;  /* 0x0000000516087c24 */ /* 0x000fe2000f8e020d */
        /* <DEDUP_REMOVED lines=10> */
.L_x_49:
[----:B------:R-:W-:Y:S05]  /*3d20*/  BRA.U !UP1, `(.L_x_44) ;  /* 0x00000001093c7547 */ /* 0x000fea000b800000 */
[----:B------:R-:W-:-:S05]  /*3d30*/  IMAD R6, R13, 0x4, R2 ;  /* 0x000000040d067824 */ /* 0x000fca00078e0202 */
[----:B------:R-:W2:Y:S01]  /*3d40*/  LDL.64 R4, [R6] ;  /* 0x0000000006047983 */ /* 0x000ea20000100a00 */
[----:B------:R-:W-:Y:S01]  /*3d50*/  IMAD R7, R22, UR5, R13 ;  /* 0x0000000516077c24 */ /* 0x000fe2000f8e020d */
[----:B------:R-:W-:-:S04]  /*3d60*/  UISETP.NE.AND UP0, UPT, UR13, 0x1, UPT ;  /* 0x000000010d00788c */ /* 0x000fc8000bf05270 */
        /* <DEDUP_REMOVED lines=11> */
.L_x_44:
[----:B------:R-:W-:-:S04]  /*3e20*/  FADD R30, -R21, R15 ;  /* 0x0000000f151e7221 */ /* 0x000fc80000000100 */
[----:B------:R-:W-:Y:S01]  /*3e30*/  FMUL R30, R27, R30 ;  /* 0x0000001e1b1e7220 */ /* 0x000fe20000400000 */
[----:B------:R-:W-:Y:S06]  /*3e40*/  @!P0 BRA `(.L_x_50) ;  /* 0x0000000800608947 */ /* 0x000fec0003800000 */
[----:B------:R-:W-:Y:S01]  /*3e50*/  IADD3 R4, PT, PT, R25, -0x1, RZ ;  /* 0xffffffff19047810 */ /* 0x000fe20007ffe0ff */
[----:B------:R-:W-:-:S03]  /*3e60*/  HFMA2 R5, -RZ, RZ, 0, 0 ;  /* 0x00000000ff057431 */ /* 0x000fc600000001ff */
[----:B------:R-:W-:-:S13]  /*3e70*/  ISETP.GE.U32.AND P0, PT, R4, 0xf, PT ;  /* 0x0000000f0400780c */ /* 0x000fda0003f06070 */
[----:B------:R-:W-:Y:S05]  /*3e80*/  @!P0 BRA `(.L_x_51) ;  /* 0x0000000000d48947 */ /* 0x000fea0003800000 */
[----:B------:R-:W0:Y:S01]  /*3e90*/  S2R R4, SR_CgaCtaId ;  /* 0x0000000000047919 */ /* 0x000e220000008800 */
[----:B------:R-:W-:Y:S01]  /*3ea0*/  MOV R31, 0x400 ;  /* 0x00000400001f7802 */ /* 0x000fe20000000f00 */
[----:B------:R-:W-:Y:S01]  /*3eb0*/  BSSY.RECONVERGENT B1, `(.L_x_52) ;  /* 0x0000031000017945 */ /* 0x000fe20003800200 */
[----:B------:R-:W-:Y:S02]  /*3ec0*/  MOV R33, RZ ;  /* 0x000000ff00217202 */ /* 0x000fe40000000f00 */
[----:B0-----:R-:W-:-:S07]  /*3ed0*/  LEA R31, R4, R31, 0x18 ;  /* 0x0000001f041f7211 */ /* 0x001fce00078ec0ff */
.L_x_53:
[----:B-1----:R-:W-:-:S05]  /*3ee0*/  LEA R32, R33, UR6, 0x2 ;  /* 0x0000000621207c11 */ /* 0x002fca000f8e10ff */
[----:B------:R-:W2:Y:S04]  /*3ef0*/  LDL.128 R4, [R32] ;  /* 0x0000000020047983 */ /* 0x000ea80000100c00 */
[----:B------:R-:W3:Y:S01]  /*3f00*/  LDL.128 R8, [R32+0x10] ;  /* 0x0000100020087983 */ /* 0x000ee20000100c00 */
[----:B------:R-:W-:-:S04]  /*3f10*/  IMAD R34, R22, UR5, R33 ;  /* 0x0000000516227c24 */ /* 0x000fc8000f8e0221 */
[----:B------:R-:W-:-:S05]  /*3f20*/  IMAD R34, R34, 0x4, R31 ;  /* 0x0000000422227824 */ /* 0x000fca00078e021f */
[----:B------:R-:W2:Y:S02]  /*3f30*/  LDS R13, [R34] ;  /* 0x00000000220d7984 */ /* 0x000ea40000000800 */
[C---:B--2---:R-:W-:Y:S02]  /*3f40*/  FFMA R12, R30.reuse, R13, R4 ;  /* 0x0000000d1e0c7223 */ /* 0x044fe40000000004 */
[----:B------:R-:W0:Y:S02]  /*3f50*/  LDS R4, [R34+0x4] ;  /* 0x0000040022047984 */ /* 0x000e240000000800 */
[C---:B0-----:R-:W-:Y:S02]  /*3f60*/  FFMA R13, R30.reuse, R4, R5 ;  /* 0x000000041e0d7223 */ /* 0x041fe40000000005 */
[----:B------:R-:W0:Y:S04]  /*3f70*/  LDS R5, [R34+0x8] ;  /* 0x0000080022057984 */ /* 0x000e280000000800 */
[----:B------:R-:W1:Y:S01]  /*3f80*/  LDS R4, [R34+0xc] ;  /* 0x00000c0022047984 */ /* 0x000e620000000800 */
[----:B0-----:R-:W-:-:S03]  /*3f90*/  FFMA R14, R30, R5, R6 ;  /* 0x000000051e0e7223 */ /* 0x001fc60000000006 */
[----:B------:R-:W3:Y:S01]  /*3fa0*/  LDS R5, [R34+0x10] ;  /* 0x0000100022057984 */ /* 0x000ee20000000800 */
[----:B-1----:R-:W-:-:S05]  /*3fb0*/  FFMA R15, R30, R4, R7 ;  /* 0x000000041e0f7223 */ /* 0x002fca0000000007 */
[----:B------:R-:W-:Y:S04]  /*3fc0*/  STL.128 [R32], R12 ;  /* 0x0000000c20007387 */ /* 0x000fe80000100c00 */
[----:B------:R-:W-:Y:S04]  /*3fd0*/  LDS R13, [R34+0x20] ;  /* 0x00002000220d7984 */ /* 0x000fe80000000800 */
[----:B------:R-:W-:Y:S04]  /*3fe0*/  LDS R12, [R34+0x24] ;  /* 0x00002400220c7984 */ /* 0x000fe80000000800 */
[----:B------:R-:W-:Y:S04]  /*3ff0*/  LDS R15, [R34+0x38] ;  /* 0x00003800220f7984 */ /* 0x000fe80000000800 */
[----:B------:R-:W-:Y:S01]  /*4000*/  LDS R14, [R34+0x3c] ;  /* 0x00003c00220e7984 */ /* 0x000fe20000000800 */
[----:B---3--:R-:W-:-:S03]  /*4010*/  FFMA R16, R30, R5, R8 ;  /* 0x000000051e107223 */ /* 0x008fc60000000008 */
[----:B------:R-:W2:Y:S04]  /*4020*/  LDL.128 R4, [R32+0x20] ;  /* 0x0000200020047983 */ /* 0x000ea80000100c00 */
[----:B------:R-:W0:Y:S02]  /*4030*/  LDS R8, [R34+0x14] ;  /* 0x0000140022087984 */ /* 0x000e240000000800 */
[C---:B0-----:R-:W-:Y:S02]  /*4040*/  FFMA R17, R30.reuse, R8, R9 ;  /* 0x000000081e117223 */ /* 0x041fe40000000009 */
[----:B------:R-:W0:Y:S04]  /*4050*/  LDS R9, [R34+0x18] ;  /* 0x0000180022097984 */ /* 0x000e280000000800 */
[----:B------:R-:W1:Y:S01]  /*4060*/  LDS R8, [R34+0x1c] ;  /* 0x00001c0022087984 */ /* 0x000e620000000800 */
[C---:B0-----:R-:W-:Y:S01]  /*4070*/  FFMA R18, R30.reuse, R9, R10 ;  /* 0x000000091e127223 */ /* 0x041fe2000000000a */
[----:B-1----:R-:W-:-:S02]  /*4080*/  FFMA R19, R30, R8, R11 ;  /* 0x000000081e137223 */ /* 0x002fc4000000000b */
[----:B------:R-:W3:Y:S01]  /*4090*/  LDL.128 R8, [R32+0x30] ;  /* 0x0000300020087983 */ /* 0x000ee20000100c00 */
[----:B------:R-:W-:-:S03]  /*40a0*/  IADD3 R33, PT, PT, R33, 0x10, RZ ;  /* 0x0000001021217810 */ /* 0x000fc60007ffe0ff */
[----:B------:R-:W-:Y:S01]  /*40b0*/  STL.128 [R32+0x10], R16 ;  /* 0x0000101020007387 */ /* 0x000fe20000100c00 */
[----:B------:R-:W-:Y:S01]  /*40c0*/  ISETP.NE.AND P0, PT, R33, R20, PT ;  /* 0x000000142100720c */ /* 0x000fe20003f05270 */
[C---:B--2---:R-:W-:Y:S01]  /*40d0*/  FFMA R4, R30.reuse, R13, R4 ;  /* 0x0000000d1e047223 */ /* 0x044fe20000000004 */
[C---:B------:R-:W-:Y:S01]  /*40e0*/  FFMA R5, R30.reuse, R12, R5 ;  /* 0x0000000c1e057223 */ /* 0x040fe20000000005 */
[----:B------:R-:W0:Y:S04]  /*40f0*/  LDS R13, [R34+0x28] ;  /* 0x00002800220d7984 */ /* 0x000e280000000800 */
[----:B------:R-:W1:Y:S01]  /*4100*/  LDS R12, [R34+0x2c] ;  /* 0x00002c00220c7984 */ /* 0x000e620000000800 */
[----:B0-----:R-:W-:-:S03]  /*4110*/  FFMA R6, R30, R13, R6 ;  /* 0x0000000d1e067223 */ /* 0x001fc60000000006 */
[----:B------:R-:W3:Y:S01]  /*4120*/  LDS R13, [R34+0x30] ;  /* 0x00003000220d7984 */ /* 0x000ee20000000800 */
[----:B-1----:R-:W-:-:S03]  /*4130*/  FFMA R7, R30, R12, R7 ;  /* 0x0000000c1e077223 */ /* 0x002fc60000000007 */
[----:B------:R-:W0:Y:S04]  /*4140*/  LDS R12, [R34+0x34] ;  /* 0x00003400220c7984 */ /* 0x000e280000000800 */
[----:B------:R1:W-:Y:S01]  /*4150*/  STL.128 [R32+0x20], R4 ;  /* 0x0000200420007387 */ /* 0x0003e20000100c00 */
[C---:B---3--:R-:W-:Y:S01]  /*4160*/  FFMA R8, R30.reuse, R13, R8 ;  /* 0x0000000d1e087223 */ /* 0x048fe20000000008 */
[C---:B0-----:R-:W-:Y:S01]  /*4170*/  FFMA R9, R30.reuse, R12, R9 ;  /* 0x0000000c1e097223 */ /* 0x041fe20000000009 */
[C---:B------:R-:W-:Y:S01]  /*4180*/  FFMA R10, R30.reuse, R15, R10 ;  /* 0x0000000f1e0a7223 */ /* 0x040fe2000000000a */
[----:B------:R-:W-:-:S05]  /*4190*/  FFMA R11, R30, R14, R11 ;  /* 0x0000000e1e0b7223 */ /* 0x000fca000000000b */
[----:B------:R1:W-:Y:S01]  /*41a0*/  STL.128 [R32+0x30], R8 ;  /* 0x0000300820007387 */ /* 0x0003e20000100c00 */
[----:B------:R-:W-:Y:S05]  /*41b0*/  @P0 BRA `(.L_x_53) ;  /* 0xfffffffc00480947 */ /* 0x000fea000383ffff */
[----:B------:R-:W-:Y:S05]  /*41c0*/  BSYNC.RECONVERGENT B1 ;  /* 0x0000000000017941 */ /* 0x000fea0003800200 */
.L_x_52:
[----:B-1----:R-:W-:-:S07]  /*41d0*/  MOV R5, R20 ;  /* 0x0000001400057202 */ /* 0x002fce0000000f00 */
.L_x_51:
[----:B------:R-:W-:-:S13]  /*41e0*/  ISETP.NE.AND P0, PT, R24, RZ, PT ;  /* 0x000000ff1800720c */ /* 0x000fda0003f05270 */
[----:B------:R-:W-:Y:S05]  /*41f0*/  @!P0 BRA `(.L_x_50) ;  /* 0x0000000400748947 */ /* 0x000fea0003800000 */
[----:B------:R-:W-:Y:S01]  /*4200*/  ISETP.GE.U32.AND P0, PT, R26, 0x7, PT ;  /* 0x000000071a00780c */ /* 0x000fe20003f06070 */
[----:B------:R-:W-:-:S12]  /*4210*/  UISETP.NE.AND UP0, UPT, UR14, URZ, UPT ;  /* 0x000000ff0e00728c */ /* 0x000fd8000bf05270 */
[----:B------:R-:W-:Y:S05]  /*4220*/  @!P0 BRA `(.L_x_54) ;  /* 0x00000000009c8947 */ /* 0x000fea0003800000 */
[----:B------:R-:W-:-:S05]  /*4230*/  LEA R4, R5, UR6, 0x2 ;  /* 0x0000000605047c11 */ /* 0x000fca000f8e10ff */
[----:B------:R-:W2:Y:S04]  /*4240*/  LDL R10, [R4+0x4] ;  /* 0x00000400040a7983 */ /* 0x000ea80000100800 */
[----:B------:R-:W3:Y:S04]  /*4250*/  LDL R17, [R4+0x8] ;  /* 0x0000080004117983 */ /* 0x000ee80000100800 */
[----:B------:R-:W4:Y:S04]  /*4260*/  LDL R31, [R4] ;  /* 0x00000000041f7983 */ /* 0x000f280000100800 */
[----:B------:R-:W5:Y:S04]  /*4270*/  LDL R15, [R4+0xc] ;  /* 0x00000c00040f7983 */ /* 0x000f680000100800 */
[----:B------:R-:W5:Y:S04]  /*4280*/  LDL R7, [R4+0x10] ;  /* 0x0000100004077983 */ /* 0x000f680000100800 */
[----:B------:R-:W5:Y:S04]  /*4290*/  LDL R13, [R4+0x14] ;  /* 0x00001400040d7983 */ /* 0x000f680000100800 */
[----:B------:R-:W5:Y:S04]  /*42a0*/  LDL R11, [R4+0x18] ;  /* 0x00001800040b7983 */ /* 0x000f680000100800 */
[----:B------:R-:W5:Y:S01]  /*42b0*/  LDL R9, [R4+0x1c] ;  /* 0x00001c0004097983 */ /* 0x000f620000100800 */
[----:B------:R-:W0:Y:S01]  /*42c0*/  S2UR UR10, SR_CgaCtaId ;  /* 0x00000000000a79c3 */ /* 0x000e220000008800 */
[----:B------:R-:W-:Y:S01]  /*42d0*/  UMOV UR9, 0x400 ;  /* 0x0000040000097882 */ /* 0x000fe20000000000 */
[----:B------:R-:W-:Y:S01]  /*42e0*/  IMAD R6, R22, UR5, R5 ;  /* 0x0000000516067c24 */ /* 0x000fe2000f8e0205 */
[----:B0-----:R-:W-:-:S06]  /*42f0*/  ULEA UR9, UR10, UR9, 0x18 ;  /* 0x000000090a097291 */ /* 0x001fcc000f8ec0ff */
[----:B------:R-:W-:-:S05]  /*4300*/  LEA R6, R6, UR9, 0x2 ;  /* 0x0000000906067c11 */ /* 0x000fca000f8e10ff */
[----:B------:R-:W2:Y:S04]  /*4310*/  LDS R33, [R6+0x4] ;  /* 0x0000040006217984 */ /* 0x000ea80000000800 */
[----:B------:R-:W3:Y:S04]  /*4320*/  LDS R8, [R6+0x8] ;  /* 0x0000080006087984 */ /* 0x000ee80000000800 */
[----:B------:R-:W4:Y:S04]  /*4330*/  LDS R19, [R6] ;  /* 0x0000000006137984 */ /* 0x000f280000000800 */
[----:B------:R-:W5:Y:S04]  /*4340*/  LDS R12, [R6+0xc] ;  /* 0x00000c00060c7984 */ /* 0x000f680000000800 */
[----:B------:R-:W0:Y:S04]  /*4350*/  LDS R14, [R6+0x10] ;  /* 0x00001000060e7984 */ /* 0x000e280000000800 */
[----:B------:R-:W1:Y:S01]  /*4360*/  LDS R16, [R6+0x14] ;  /* 0x0000140006107984 */ /* 0x000e620000000800 */
[----:B------:R-:W-:Y:S01]  /*4370*/  IADD3 R5, PT, PT, R5, 0x8, RZ ;  /* 0x0000000805057810 */ /* 0x000fe20007ffe0ff */
[----:B--2---:R-:W-:-:S02]  /*4380*/  FFMA R33, R30, R33, R10 ;  /* 0x000000211e217223 */ /* 0x004fc4000000000a */
[----:B------:R-:W2:Y:S01]  /*4390*/  LDS R10, [R6+0x1c] ;  /* 0x00001c00060a7984 */ /* 0x000ea20000000800 */
[----:B---3--:R-:W-:-:S03]  /*43a0*/  FFMA R17, R30, R8, R17 ;  /* 0x000000081e117223 */ /* 0x008fc60000000011 */
[----:B------:R-:W3:Y:S01]  /*43b0*/  LDS R8, [R6+0x18] ;  /* 0x0000180006087984 */ /* 0x000ee20000000800 */
[C---:B----4-:R-:W-:Y:S01]  /*43c0*/  FFMA R19, R30.reuse, R19, R31 ;  /* 0x000000131e137223 */ /* 0x050fe2000000001f */
[C---:B-----5:R-:W-:Y:S01]  /*43d0*/  FFMA R15, R30.reuse, R12, R15 ;  /* 0x0000000c1e0f7223 */ /* 0x060fe2000000000f */
[C---:B0-----:R-:W-:Y:S01]  /*43e0*/  FFMA R7, R30.reuse, R14, R7 ;  /* 0x0000000e1e077223 */ /* 0x041fe20000000007 */
[C---:B-1----:R-:W-:Y:S02]  /*43f0*/  FFMA R13, R30.reuse, R16, R13 ;  /* 0x000000101e0d7223 */ /* 0x042fe4000000000d */
[----:B------:R0:W-:Y:S04]  /*4400*/  STL [R4], R19 ;  /* 0x0000001304007387 */ /* 0x0001e80000100800 */
[----:B------:R0:W-:Y:S04]  /*4410*/  STL [R4+0x4], R33 ;  /* 0x0000042104007387 */ /* 0x0001e80000100800 */
[----:B------:R0:W-:Y:S04]  /*4420*/  STL [R4+0x8], R17 ;  /* 0x0000081104007387 */ /* 0x0001e80000100800 */
[----:B------:R0:W-:Y:S04]  /*4430*/  STL [R4+0xc], R15 ;  /* 0x00000c0f04007387 */ /* 0x0001e80000100800 */
[----:B------:R0:W-:Y:S01]  /*4440*/  STL [R4+0x10], R7 ;  /* 0x0000100704007387 */ /* 0x0001e20000100800 */
[C---:B--2---:R-:W-:Y:S01]  /*4450*/  FFMA R9, R30.reuse, R10, R9 ;  /* 0x0000000a1e097223 */ /* 0x044fe20000000009 */
[----:B---3--:R-:W-:-:S02]  /*4460*/  FFMA R11, R30, R8, R11 ;  /* 0x000000081e0b7223 */ /* 0x008fc4000000000b */
[----:B------:R0:W-:Y:S04]  /*4470*/  STL [R4+0x14], R13 ;  /* 0x0000140d04007387 */ /* 0x0001e80000100800 */
[----:B------:R0:W-:Y:S04]  /*4480*/  STL [R4+0x18], R11 ;  /* 0x0000180b04007387 */ /* 0x0001e80000100800 */
[----:B------:R0:W-:Y:S02]  /*4490*/  STL [R4+0x1c], R9 ;  /* 0x00001c0904007387 */ /* 0x0001e40000100800 */
.L_x_54:
[----:B------:R-:W-:Y:S05]  /*44a0*/  BRA.U !UP0, `(.L_x_50) ;  /* 0x0000000108c87547 */ /* 0x000fea000b800000 */
[----:B------:R-:W-:Y:S02]  /*44b0*/  UIADD3 UR9, UPT, UPT, UR14, -0x1, URZ ;  /* 0xffffffff0e097890 */ /* 0x000fe4000fffe0ff */
[----:B------:R-:W-:Y:S02]  /*44c0*/  UISETP.NE.AND UP1, UPT, UR13, URZ, UPT ;  /* 0x000000ff0d00728c */ /* 0x000fe4000bf25270 */
[----:B------:R-:W-:-:S09]  /*44d0*/  UISETP.GE.U32.AND UP0, UPT, UR9, 0x3, UPT ;  /* 0x000000030900788c */ /* 0x000fd2000bf06070 */
[----:B------:R-:W-:Y:S05]  /*44e0*/  BRA.U !UP0, `(.L_x_55) ;  /* 0x00000001085c7547 */ /* 0x000fea000b800000 */
[----:B0-----:R-:W-:-:S05]  /*44f0*/  LEA R15, R5, UR6, 0x2 ;  /* 0x00000006050f7c11 */ /* 0x001fca000f8e10ff */
[----:B------:R-:W2:Y:S04]  /*4500*/  LDL R7, [R15] ;  /* 0x000000000f077983 */ /* 0x000ea80000100800 */
[----:B------:R-:W3:Y:S04]  /*4510*/  LDL R9, [R15+0x4] ;  /* 0x000004000f097983 */ /* 0x000ee80000100800 */
[----:B------:R-:W4:Y:S04]  /*4520*/  LDL R11, [R15+0x8] ;  /* 0x000008000f0b7983 */ /* 0x000f280000100800 */
[----:B------:R-:W5:Y:S01]  /*4530*/  LDL R13, [R15+0xc] ;  /* 0x00000c000f0d7983 */ /* 0x000f620000100800 */
[----:B------:R-:W0:Y:S01]  /*4540*/  S2UR UR10, SR_CgaCtaId ;  /* 0x00000000000a79c3 */ /* 0x000e220000008800 */
[----:B------:R-:W-:Y:S01]  /*4550*/  UMOV UR9, 0x400 ;  /* 0x0000040000097882 */ /* 0x000fe20000000000 */
[----:B------:R-:W-:-:S02]  /*4560*/  IMAD R4, R22, UR5, R5 ;  /* 0x0000000516047c24 */ /* 0x000fc4000f8e0205 */
[----:B------:R-:W-:Y:S01]  /*4570*/  VIADD R5, R5, 0x4 ;  /* 0x0000000405057836 */ /* 0x000fe20000000000 */
[----:B0-----:R-:W-:-:S06]  /*4580*/  ULEA UR9, UR10, UR9, 0x18 ;  /* 0x000000090a097291 */ /* 0x001fcc000f8ec0ff */
[----:B------:R-:W-:-:S05]  /*4590*/  LEA R10, R4, UR9, 0x2 ;  /* 0x00000009040a7c11 */ /* 0x000fca000f8e10ff */
[----:B------:R-:W2:Y:S04]  /*45a0*/  LDS R4, [R10] ;  /* 0x000000000a047984 */ /* 0x000ea80000000800 */
[----:B------:R-:W3:Y:S04]  /*45b0*/  LDS R6, [R10+0x4] ;  /* 0x000004000a067984 */ /* 0x000ee80000000800 */
[----:B------:R-:W4:Y:S04]  /*45c0*/  LDS R8, [R10+0x8] ;  /* 0x000008000a087984 */ /* 0x000f280000000800 */
[----:B------:R-:W5:Y:S01]  /*45d0*/  LDS R12, [R10+0xc] ;  /* 0x00000c000a0c7984 */ /* 0x000f620000000800 */
[C---:B--2---:R-:W-:Y:S01]  /*45e0*/  FFMA R7, R30.reuse, R4, R7 ;  /* 0x000000041e077223 */ /* 0x044fe20000000007 */
[----:B---3--:R-:W-:-:S04]  /*45f0*/  FFMA R4, R30, R6, R9 ;  /* 0x000000061e047223 */ /* 0x008fc80000000009 */
[----:B------:R1:W-:Y:S01]  /*4600*/  STL [R15], R7 ;  /* 0x000000070f007387 */ /* 0x0003e20000100800 */
[----:B----4-:R-:W-:-:S03]  /*4610*/  FFMA R6, R30, R8, R11 ;  /* 0x000000081e067223 */ /* 0x010fc6000000000b */
[----:B------:R1:W-:Y:S01]  /*4620*/  STL [R15+0x4], R4 ;  /* 0x000004040f007387 */ /* 0x0003e20000100800 */
[----:B-----5:R-:W-:-:S03]  /*4630*/  FFMA R8, R30, R12, R13 ;  /* 0x0000000c1e087223 */ /* 0x020fc6000000000d */
[----:B------:R1:W-:Y:S04]  /*4640*/  STL [R15+0x8], R6 ;  /* 0x000008060f007387 */ /* 0x0003e80000100800 */
[----:B------:R1:W-:Y:S02]  /*4650*/  STL [R15+0xc], R8 ;  /* 0x00000c080f007387 */ /* 0x0003e40000100800 */
.L_x_55:
[----:B------:R-:W-:Y:S05]  /*4660*/  BRA.U !UP1, `(.L_x_50) ;  /* 0x0000000109587547 */ /* 0x000fea000b800000 */
[----:B-1----:R-:W-:-:S05]  /*4670*/  LEA R6, R5, UR6, 0x2 ;  /* 0x0000000605067c11 */ /* 0x002fca000f8e10ff */
[----:B0-----:R-:W2:Y:S01]  /*4680*/  LDL R7, [R6] ;  /* 0x0000000006077983 */ /* 0x001ea20000100800 */
[----:B------:R-:W0:Y:S01]  /*4690*/  S2UR UR10, SR_CgaCtaId ;  /* 0x00000000000a79c3 */ /* 0x000e220000008800 */
[----:B------:R-:W-:Y:S01]  /*46a0*/  UMOV UR9, 0x400 ;  /* 0x0000040000097882 */ /* 0x000fe20000000000 */
[----:B------:R-:W-:Y:S01]  /*46b0*/  IMAD R4, R22, UR5, R5 ;  /* 0x0000000516047c24 */ /* 0x000fe2000f8e0205 */
[----:B------:R-:W-:Y:S02]  /*46c0*/  UISETP.NE.AND UP0, UPT, UR13, 0x1, UPT ;  /* 0x000000010d00788c */ /* 0x000fe4000bf05270 */
[----:B0-----:R-:W-:-:S06]  /*46d0*/  ULEA UR9, UR10, UR9, 0x18 ;  /* 0x000000090a097291 */ /* 0x001fcc000f8ec0ff */
[----:B------:R-:W-:-:S05]  /*46e0*/  LEA R4, R4, UR9, 0x2 ;  /* 0x0000000904047c11 */ /* 0x000fca000f8e10ff */
[----:B------:R-:W2:Y:S02]  /*46f0*/  LDS R5, [R4] ;  /* 0x0000000004057984 */ /* 0x000ea40000000800 */
[----:B--2---:R-:W-:-:S05]  /*4700*/  FFMA R5, R30, R5, R7 ;  /* 0x000000051e057223 */ /* 0x004fca0000000007 */
[----:B------:R2:W-:Y:S01]  /*4710*/  STL [R6], R5 ;  /* 0x0000000506007387 */ /* 0x0005e20000100800 */
[----:B------:R-:W-:Y:S05]  /*4720*/  BRA.U !UP0, `(.L_x_50) ;  /* 0x0000000108287547 */ /* 0x000fea000b800000 */
[----:B------:R-:W3:Y:S01]  /*4730*/  LDL R7, [R6+0x4] ;  /* 0x0000040006077983 */ /* 0x000ee20000100800 */
[----:B------:R-:W-:-:S03]  /*4740*/  UISETP.NE.AND UP0, UPT, UR13, 0x2, UPT ;  /* 0x000000020d00788c */ /* 0x000fc6000bf05270 */
[----:B--2---:R-:W3:Y:S02]  /*4750*/  LDS R5, [R4+0x4] ;  /* 0x0000040004057984 */ /* 0x004ee40000000800 */
[----:B---3--:R-:W-:-:S05]  /*4760*/  FFMA R5, R30, R5, R7 ;  /* 0x000000051e057223 */ /* 0x008fca0000000007 */
[----:B------:R3:W-:Y:S01]  /*4770*/  STL [R6+0x4], R5 ;  /* 0x0000040506007387 */ /* 0x0007e20000100800 */
[----:B------:R-:W-:Y:S05]  /*4780*/  BRA.U !UP0, `(.L_x_50) ;  /* 0x0000000108107547 */ /* 0x000fea000b800000 */
[----:B------:R-:W2:Y:S04]  /*4790*/  LDL R7, [R6+0x8] ;  /* 0x0000080006077983 */ /* 0x000ea80000100800 */
[----:B---3--:R-:W2:Y:S02]  /*47a0*/  LDS R5, [R4+0x8] ;  /* 0x0000080004057984 */ /* 0x008ea40000000800 */
[----:B--2---:R-:W-:-:S05]  /*47b0*/  FFMA R5, R30, R5, R7 ;  /* 0x000000051e057223 */ /* 0x004fca0000000007 */
[----:B------:R4:W-:Y:S02]  /*47c0*/  STL [R6+0x8], R5 ;  /* 0x0000080506007387 */ /* 0x0009e40000100800 */
.L_x_50:
[----:B------:R-:W-:Y:S01]  /*47d0*/  IADD3 R25, PT, PT, R25, -0x1, RZ ;  /* 0xffffffff19197810 */ /* 0x000fe20007ffe0ff */
[----:B------:R-:W-:Y:S01]  /*47e0*/  UIADD3 UR9, UPT, UPT, UR5, UR4, URZ ;  /* 0x0000000405097290 */ /* 0x000fe2000fffe0ff */
[----:B0-----:R-:W-:Y:S02]  /*47f0*/  HFMA2 R19, -RZ, RZ, 0, 0 ;  /* 0x00000000ff137431 */ /* 0x001fe400000001ff */
[----:B------:R-:W-:-:S03]  /*4800*/  ISETP.GE.U32.AND P0, PT, R25, 0x7, PT ;  /* 0x000000071900780c */ /* 0x000fc60003f06070 */
[----:B------:R-:W-:-:S10]  /*4810*/  IMAD R24, R22, UR9, RZ ;  /* 0x0000000916187c24 */ /* 0x000fd4000f8e02ff */
[----:B------:R-:W-:Y:S05]  /*4820*/  @!P0 BRA `(.L_x_56) ;  /* 0x0000000000d88947 */ /* 0x000fea0003800000 */
[----:B------:R-:W-:Y:S01]  /*4830*/  MOV R25, RZ ;  /* 0x000000ff00197202 */ /* 0x000fe20000000f00 */
[----:B------:R-:W0:Y:S01]  /*4840*/  LDCU.64 UR20, c[0x0][0x3b8] ;  /* 0x00007700ff1477ac */ /* 0x000e220008000a00 */
[----:B------:R-:W0:Y:S01]  /*4850*/  LDCU.64 UR22, c[0x0][0x3c0] ;  /* 0x00007800ff1677ac */ /* 0x000e220008000a00 */
[----:B------:R-:W-:-:S04]  /*4860*/  NOP ;  /* 0x0000000000007918 */ /* 0x000fc80000000000 */
.L_x_57:
[----:B------:R-:W-:-:S05]  /*4870*/  IMAD R26, R25, 0x4, R1 ;  /* 0x00000004191a7824 */ /* 0x000fca00078e0201 */
[----:B-1234-:R-:W2:Y:S01]  /*4880*/  LDL.128 R4, [R26] ;  /* 0x000000001a047983 */ /* 0x01eea20000100c00 */
[----:B------:R-:W-:-:S03]  /*4890*/  IADD3 R12, PT, PT, R24, R25, RZ ;  /* 0x00000019180c7210 */ /* 0x000fc60007ffe0ff */
[----:B------:R-:W3:Y:S01]  /*48a0*/  LDL.128 R8, [R26+0x100] ;  /* 0x000100001a087983 */ /* 0x000ee20000100c00 */
[----:B------:R-:W-:-:S03]  /*48b0*/  IADD3 R12, P0, PT, R12, UR18, RZ ;  /* 0x000000120c0c7c10 */ /* 0x000fc6000ff1e0ff */
[----:B------:R-:W4:Y:S01]  /*48c0*/  LDL.128 R16, [R26+0x110] ;  /* 0x000110001a107983 */ /* 0x000f220000100c00 */
[----:B------:R-:W-:Y:S02]  /*48d0*/  IADD3.X R13, PT, PT, RZ, UR19, RZ, P0, !PT ;  /* 0x00000013ff0d7c10 */ /* 0x000fe400087fe4ff */
[C---:B------:R-:W-:Y:S02]  /*48e0*/  SHF.L.U32 R32, R12.reuse, 0x2, RZ ;  /* 0x000000020c207819 */ /* 0x040fe400000006ff */
[----:B------:R-:W-:Y:S02]  /*48f0*/  SHF.L.U64.HI R12, R12, 0x2, R13 ;  /* 0x000000020c0c7819 */ /* 0x000fe4000001020d */
[----:B0-----:R-:W-:-:S04]  /*4900*/  IADD3 R34, P0, PT, R32, UR20, RZ ;  /* 0x0000001420227c10 */ /* 0x001fc8000ff1e0ff */
[----:B------:R-:W-:Y:S02]  /*4910*/  IADD3.X R35, PT, PT, R12, UR21, RZ, P0, !PT ;  /* 0x000000150c237c10 */ /* 0x000fe400087fe4ff */
[----:B------:R-:W-:-:S04]  /*4920*/  IADD3 R32, P0, PT, R32, UR22, RZ ;  /* 0x0000001620207c10 */ /* 0x000fc8000ff1e0ff */
[----:B------:R-:W-:Y:S01]  /*4930*/  IADD3.X R33, PT, PT, R12, UR23, RZ, P0, !PT ;  /* 0x000000170c217c10 */ /* 0x000fe200087fe4ff */
[----:B--2---:R-:W-:-:S05]  /*4940*/  FMUL R13, R30, R4 ;  /* 0x000000041e0d7220 */ /* 0x004fca0000400000 */
[----:B------:R0:W-:Y:S01]  /*4950*/  REDG.E.ADD.F32.FTZ.RN.STRONG.GPU desc[UR16][R34.64], R13 ;  /* 0x0000000d220079a6 */ /* 0x0001e2000c12f310 */
[C---:B---3--:R-:W-:Y:S01]  /*4960*/  FMUL R31, R27.reuse, R8 ;  /* 0x000000081b1f7220 */ /* 0x048fe20000400000 */
[C---:B------:R-:W-:Y:S01]  /*4970*/  FMUL R5, R30.reuse, R5 ;  /* 0x000000051e057220 */ /* 0x040fe20000400000 */
[----:B------:R-:W-:Y:S01]  /*4980*/  FMUL R9, R27, R9 ;  /* 0x000000091b097220 */ /* 0x000fe20000400000 */
[C---:B------:R-:W-:Y:S01]  /*4990*/  FMUL R37, R30.reuse, R6 ;  /* 0x000000061e257220 */ /* 0x040fe20000400000 */
[----:B------:R-:W-:Y:S01]  /*49a0*/  IADD3 R25, PT, PT, R25, 0x8, RZ ;  /* 0x0000000819197810 */ /* 0x000fe20007ffe0ff */
[C---:B------:R-:W-:Y:S01]  /*49b0*/  FMUL R10, R27.reuse, R10 ;  /* 0x0000000a1b0a7220 */ /* 0x040fe20000400000 */
[----:B------:R-:W-:Y:S04]  /*49c0*/  REDG.E.ADD.F32.FTZ.RN.STRONG.GPU desc[UR16][R32.64], R31 ;  /* 0x0000001f200079a6 */ /* 0x000fe8000c12f310 */
[----:B0-----:R-:W2:Y:S01]  /*49d0*/  LDL.128 R12, [R26+0x10] ;  /* 0x000010001a0c7983 */ /* 0x001ea20000100c00 */
[----:B------:R-:W-:Y:S01]  /*49e0*/  FMUL R7, R30, R7 ;  /* 0x000000071e077220 */ /* 0x000fe20000400000 */
[----:B------:R-:W-:Y:S01]  /*49f0*/  FMUL R11, R27, R11 ;  /* 0x0000000b1b0b7220 */ /* 0x000fe20000400000 */
[----:B------:R-:W-:Y:S01]  /*4a00*/  ISETP.NE.AND P0, PT, R25, UR8, PT ;  /* 0x0000000819007c0c */ /* 0x000fe2000bf05270 */
[----:B------:R-:W-:Y:S01]  /*4a10*/  REDG.E.ADD.F32.FTZ.RN.STRONG.GPU desc[UR16][R34.64+0x4], R5 ;  /* 0x00000405220079a6 */ /* 0x000fe2000c12f310 */
[----:B----4-:R-:W-:-:S03]  /*4a20*/  FMUL R17, R27, R17 ;  /* 0x000000111b117220 */ /* 0x010fc60000400000 */
[----:B------:R0:W-:Y:S04]  /*4a30*/  REDG.E.ADD.F32.FTZ.RN.STRONG.GPU desc[UR16][R32.64+0x4], R9 ;  /* 0x00000409200079a6 */ /* 0x0001e8000c12f310 */
[----:B------:R-:W-:Y:S04]  /*4a40*/  REDG.E.ADD.F32.FTZ.RN.STRONG.GPU desc[UR16][R34.64+0x8], R37 ;  /* 0x00000825220079a6 */ /* 0x000fe8000c12f310 */
[----:B------:R-:W-:Y:S01]  /*4a50*/  REDG.E.ADD.F32.FTZ.RN.STRONG.GPU desc[UR16][R32.64+0x8], R10 ;  /* 0x0000080a200079a6 */ /* 0x000fe2000c12f310 */
[----:B0-----:R-:W-:-:S03]  /*4a60*/  FMUL R9, R27, R16 ;  /* 0x000000101b097220 */ /* 0x001fc60000400000 */
[----:B------:R0:W-:Y:S01]  /*4a70*/  REDG.E.ADD.F32.FTZ.RN.STRONG.GPU desc[UR16][R34.64+0xc], R7 ;  /* 0x00000c07220079a6 */ /* 0x0001e2000c12f310 */
[----:B------:R-:W-:-:S03]  /*4a80*/  FMUL R19, R27, R19 ;  /* 0x000000131b137220 */ /* 0x000fc60000400000 */
[----:B------:R1:W-:Y:S01]  /*4a90*/  REDG.E.ADD.F32.FTZ.RN.STRONG.GPU desc[UR16][R32.64+0xc], R11 ;  /* 0x00000c0b200079a6 */ /* 0x0003e2000c12f310 */
[----:B0-----:R-:W-:Y:S01]  /*4aa0*/  FMUL R7, R27, R18 ;  /* 0x000000121b077220 */ /* 0x001fe20000400000 */
[C---:B--2---:R-:W-:Y:S01]  /*4ab0*/  FMUL R5, R30.reuse, R12 ;  /* 0x0000000c1e057220 */ /* 0x044fe20000400000 */
[C---:B------:R-:W-:Y:S01]  /*4ac0*/  FMUL R13, R30.reuse, R13 ;  /* 0x0000000d1e0d7220 */ /* 0x040fe20000400000 */
[C---:B------:R-:W-:Y:S01]  /*4ad0*/  FMUL R31, R30.reuse, R14 ;  /* 0x0000000e1e1f7220 */ /* 0x040fe20000400000 */
[----:B------:R-:W-:Y:S02]  /*4ae0*/  FMUL R15, R30, R15 ;  /* 0x0000000f1e0f7220 */ /* 0x000fe40000400000 */
[----:B------:R1:W-:Y:S04]  /*4af0*/  REDG.E.ADD.F32.FTZ.RN.STRONG.GPU desc[UR16][R34.64+0x10], R5 ;  /* 0x00001005220079a6 */ /* 0x0003e8000c12f310 */
[----:B------:R1:W-:Y:S04]  /*4b00*/  REDG.E.ADD.F32.FTZ.RN.STRONG.GPU desc[UR16][R32.64+0x10], R9 ;  /* 0x00001009200079a6 */ /* 0x0003e8000c12f310 */
[----:B------:R1:W-:Y:S04]  /*4b10*/  REDG.E.ADD.F32.FTZ.RN.STRONG.GPU desc[UR16][R34.64+0x14], R13 ;  /* 0x0000140d220079a6 */ /* 0x0003e8000c12f310 */
[----:B------:R1:W-:Y:S04]  /*4b20*/  REDG.E.ADD.F32.FTZ.RN.STRONG.GPU desc[UR16][R32.64+0x14], R17 ;  /* 0x00001411200079a6 */ /* 0x0003e8000c12f310 */
[----:B------:R1:W-:Y:S04]  /*4b30*/  REDG.E.ADD.F32.FTZ.RN.STRONG.GPU desc[UR16][R34.64+0x18], R31 ;  /* 0x0000181f220079a6 */ /* 0x0003e8000c12f310 */
[----:B------:R1:W-:Y:S04]  /*4b40*/  REDG.E.ADD.F32.FTZ.RN.STRONG.GPU desc[UR16][R32.64+0x18], R7 ;  /* 0x00001807200079a6 */ /* 0x0003e8000c12f310 */
[----:B------:R1:W-:Y:S04]  /*4b50*/  REDG.E.ADD.F32.FTZ.RN.STRONG.GPU desc[UR16][R34.64+0x1c], R15 ;  /* 0x00001c0f220079a6 */ /* 0x0003e8000c12f310 */
[----:B------:R1:W-:Y:S01]  /*4b60*/  REDG.E.ADD.F32.FTZ.RN.STRONG.GPU desc[UR16][R32.64+0x1c], R19 ;  /* 0x00001c13200079a6 */ /* 0x0003e2000c12f310 */
[----:B------:R-:W-:Y:S05]  /*4b70*/  @P0 BRA `(.L_x_57) ;  /* 0xfffffffc003c0947 */ /* 0x000fea000383ffff */
[----:B-1----:R-:W-:-:S07]  /*4b80*/  IMAD.U32 R19, RZ, RZ, UR8 ;  /* 0x00000008ff137e24 */ /* 0x002fce000f8e00ff */
.L_x_56:
[----:B------:R-:W-:-:S09]  /*4b90*/  UISETP.NE.AND UP0, UPT, UR14, URZ, UPT ;  /* 0x000000ff0e00728c */ /* 0x000fd2000bf05270 */
[----:B------:R-:W-:Y:S05]  /*4ba0*/  BRA.U !UP0, `(.L_x_38) ;  /* 0x0000000508907547 */ /* 0x000fea000b800000 */
[----:B------:R-:W-:Y:S02]  /*4bb0*/  UIADD3 UR9, UPT, UPT, UR14, -0x1, URZ ;  /* 0xffffffff0e097890 */ /* 0x000fe4000fffe0ff */
[----:B------:R-:W-:Y:S02]  /*4bc0*/  UISETP.NE.AND UP1, UPT, UR13, URZ, UPT ;  /* 0x000000ff0d00728c */ /* 0x000fe4000bf25270 */
[----:B------:R-:W-:-:S09]  /*4bd0*/  UISETP.GE.U32.AND UP0, UPT, UR9, 0x3, UPT ;  /* 0x000000030900788c */ /* 0x000fd2000bf06070 */
[----:B------:R-:W-:Y:S05]  /*4be0*/  BRA.U !UP0, `(.L_x_58) ;  /* 0x0000000108a47547 */ /* 0x000fea000b800000 */
[----:B------:R-:W-:Y:S01]  /*4bf0*/  LEA R13, R19, R1, 0x2 ;  /* 0x00000001130d7211 */ /* 0x000fe200078e10ff */
[----:B------:R-:W0:Y:S04]  /*4c00*/  LDCU.64 UR20, c[0x0][0x3b8] ;  /* 0x00007700ff1477ac */ /* 0x000e280008000a00 */
[----:B-1234-:R-:W2:Y:S01]  /*4c10*/  LDL.64 R6, [R13+0x100] ;  /* 0x000100000d067983 */ /* 0x01eea20000100a00 */
[----:B------:R-:W1:Y:S03]  /*4c20*/  LDCU.64 UR22, c[0x0][0x3c0] ;  /* 0x00007800ff1677ac */ /* 0x000e660008000a00 */
[----:B------:R-:W3:Y:S04]  /*4c30*/  LDL.64 R4, [R13] ;  /* 0x000000000d047983 */ /* 0x000ee80000100a00 */
[----:B------:R-:W4:Y:S04]  /*4c40*/  LDL.64 R8, [R13+0x8] ;  /* 0x000008000d087983 */ /* 0x000f280000100a00 */
[----:B------:R5:W4:Y:S01]  /*4c50*/  LDL.64 R10, [R13+0x108] ;  /* 0x000108000d0a7983 */ /* 0x000b220000100a00 */
[----:B------:R-:W-:-:S04]  /*4c60*/  IADD3 R12, PT, PT, R24, R19, RZ ;  /* 0x00000013180c7210 */ /* 0x000fc80007ffe0ff */
[----:B------:R-:W-:-:S04]  /*4c70*/  IADD3 R16, P0, PT, R12, UR18, RZ ;  /* 0x000000120c107c10 */ /* 0x000fc8000ff1e0ff */
[----:B------:R-:W-:Y:S02]  /*4c80*/  IADD3.X R15, PT, PT, RZ, UR19, RZ, P0, !PT ;  /* 0x00000013ff0f7c10 */ /* 0x000fe400087fe4ff */
[C---:B------:R-:W-:Y:S02]  /*4c90*/  SHF.L.U32 R12, R16.reuse, 0x2, RZ ;  /* 0x00000002100c7819 */ /* 0x040fe400000006ff */
[----:B------:R-:W-:Y:S02]  /*4ca0*/  SHF.L.U64.HI R16, R16, 0x2, R15 ;  /* 0x0000000210107819 */ /* 0x000fe4000001020f */
[----:B0-----:R-:W-:-:S04]  /*4cb0*/  IADD3 R14, P0, PT, R12, UR20, RZ ;  /* 0x000000140c0e7c10 */ /* 0x001fc8000ff1e0ff */
[----:B------:R-:W-:Y:S02]  /*4cc0*/  IADD3.X R15, PT, PT, R16, UR21, RZ, P0, !PT ;  /* 0x00000015100f7c10 */ /* 0x000fe400087fe4ff */
[----:B-1----:R-:W-:-:S04]  /*4cd0*/  IADD3 R12, P0, PT, R12, UR22, RZ ;  /* 0x000000160c0c7c10 */ /* 0x002fc8000ff1e0ff */
[----:B-----5:R-:W-:Y:S01]  /*4ce0*/  IADD3.X R13, PT, PT, R16, UR23, RZ, P0, !PT ;  /* 0x00000017100d7c10 */ /* 0x020fe200087fe4ff */
[----:B--2---:R-:W-:Y:S01]  /*4cf0*/  FMUL R31, R27, R6 ;  /* 0x000000061b1f7220 */ /* 0x004fe20000400000 */
[----:B------:R-:W-:Y:S01]  /*4d00*/  IADD3 R6, P0, P1, R19, UR18, R24 ;  /* 0x0000001213067c10 */ /* 0x000fe2000f91e018 */
[----:B---3--:R-:W-:-:S03]  /*4d10*/  FMUL R25, R30, R4 ;  /* 0x000000041e197220 */ /* 0x008fc60000400000 */
[----:B------:R-:W-:Y:S01]  /*4d20*/  IADD3.X R17, PT, PT, RZ, UR19, RZ, P0, P1 ;  /* 0x00000013ff117c10 */ /* 0x000fe200087e24ff */
[----:B------:R-:W-:-:S03]  /*4d30*/  IMAD.SHL.U32 R4, R6, 0x4, RZ ;  /* 0x0000000406047824 */ /* 0x000fc600078e00ff */
[----:B------:R-:W-:Y:S01]  /*4d40*/  SHF.L.U64.HI R6, R6, 0x2, R17 ;  /* 0x0000000206067819 */ /* 0x000fe20000010211 */
[----:B------:R0:W-:Y:S01]  /*4d50*/  REDG.E.ADD.F32.FTZ.RN.STRONG.GPU desc[UR16][R14.64], R25 ;  /* 0x000000190e0079a6 */ /* 0x0001e2000c12f310 */
[----:B------:R-:W-:Y:S01]  /*4d60*/  IADD3 R16, P0, PT, R4, UR20, RZ ;  /* 0x0000001404107c10 */ /* 0x000fe2000ff1e0ff */
[----:B------:R-:W-:Y:S02]  /*4d70*/  FMUL R7, R27, R7 ;  /* 0x000000071b077220 */ /* 0x000fe40000400000 */
[----:B------:R1:W-:Y:S01]  /*4d80*/  REDG.E.ADD.F32.FTZ.RN.STRONG.GPU desc[UR16][R12.64], R31 ;  /* 0x0000001f0c0079a6 */ /* 0x0003e2000c12f310 */
[----:B------:R-:W-:Y:S02]  /*4d90*/  IADD3.X R17, PT, PT, R6, UR21, RZ, P0, !PT ;  /* 0x0000001506117c10 */ /* 0x000fe400087fe4ff */
[----:B------:R-:W-:Y:S01]  /*4da0*/  IADD3 R4, P0, PT, R4, UR22, RZ ;  /* 0x0000001604047c10 */ /* 0x000fe2000ff1e0ff */
[----:B0-----:R-:W-:-:S03]  /*4db0*/  FMUL R15, R30, R5 ;  /* 0x000000051e0f7220 */ /* 0x001fc60000400000 */
[----:B------:R-:W-:Y:S01]  /*4dc0*/  IADD3.X R5, PT, PT, R6, UR23, RZ, P0, !PT ;  /* 0x0000001706057c10 */ /* 0x000fe200087fe4ff */
[C---:B----4-:R-:W-:Y:S01]  /*4dd0*/  FMUL R25, R30.reuse, R9 ;  /* 0x000000091e197220 */ /* 0x050fe20000400000 */
[C---:B------:R-:W-:Y:S01]  /*4de0*/  FMUL R9, R27.reuse, R10 ;  /* 0x0000000a1b097220 */ /* 0x040fe20000400000 */
[----:B-1----:R-:W-:Y:S01]  /*4df0*/  FMUL R13, R30, R8 ;  /* 0x000000081e0d7220 */ /* 0x002fe20000400000 */
[----:B------:R0:W-:Y:S01]  /*4e00*/  REDG.E.ADD.F32.FTZ.RN.STRONG.GPU desc[UR16][R16.64+0x4], R15 ;  /* 0x0000040f100079a6 */ /* 0x0001e2000c12f310 */
[----:B------:R-:W-:-:S03]  /*4e10*/  FMUL R11, R27, R11 ;  /* 0x0000000b1b0b7220 */ /* 0x000fc60000400000 */
[----:B------:R0:W-:Y:S04]  /*4e20*/  REDG.E.ADD.F32.FTZ.RN.STRONG.GPU desc[UR16][R4.64+0x4], R7 ;  /* 0x00000407040079a6 */ /* 0x0001e8000c12f310 */
[----:B------:R0:W-:Y:S04]  /*4e30*/  REDG.E.ADD.F32.FTZ.RN.STRONG.GPU desc[UR16][R16.64+0x8], R13 ;  /* 0x0000080d100079a6 */ /* 0x0001e8000c12f310 */
[----:B------:R0:W-:Y:S04]  /*4e40*/  REDG.E.ADD.F32.FTZ.RN.STRONG.GPU desc[UR16][R4.64+0x8], R9 ;  /* 0x00000809040079a6 */ /* 0x0001e8000c12f310 */
[----:B------:R0:W-:Y:S04]  /*4e50*/  REDG.E.ADD.F32.FTZ.RN.STRONG.GPU desc[UR16][R16.64+0xc], R25 ;  /* 0x00000c19100079a6 */ /* 0x0001e8000c12f310 */
[----:B------:R0:W-:Y:S01]  /*4e60*/  REDG.E.ADD.F32.FTZ.RN.STRONG.GPU desc[UR16][R4.64+0xc], R11 ;  /* 0x00000c0b040079a6 */ /* 0x0001e2000c12f310 */
[----:B------:R-:W-:-:S07]  /*4e70*/  IADD3 R19, PT, PT, R19, 0x4, RZ ;  /* 0x0000000413137810 */ /* 0x000fce0007ffe0ff */
.L_x_58:
[----:B------:R-:W-:Y:S05]  /*4e80*/  BRA.U !UP1, `(.L_x_38) ;  /* 0x0000000109d87547 */ /* 0x000fea000b800000 */
[----:B------:R-:W-:Y:S01]  /*4e90*/  UISETP.NE.AND UP0, UPT, UR13, 0x1, UPT ;  /* 0x000000010d00788c */ /* 0x000fe2000bf05270 */
[----:B------:R-:W-:-:S04]  /*4ea0*/  LOP3.LUT R22, R22, 0x1, RZ, 0xc0, !PT ;  /* 0x0000000116167812 */ /* 0x000fc800078ec0ff */
[----:B------:R-:W-:-:S04]  /*4eb0*/  ISETP.NE.U32.AND P0, PT, R22, 0x1, PT ;  /* 0x000000011600780c */ /* 0x000fc80003f05070 */
[----:B------:R-:W-:Y:S09]  /*4ec0*/  BRA.U !UP0, `(.L_x_59) ;  /* 0x00000001087c7547 */ /* 0x000ff2000b800000 */
[----:B------:R-:W-:Y:S01]  /*4ed0*/  LEA R10, R19, R1, 0x2 ;  /* 0x00000001130a7211 */ /* 0x000fe200078e10ff */
[----:B------:R-:W5:Y:S04]  /*4ee0*/  LDCU.64 UR20, c[0x0][0x3b8] ;  /* 0x00007700ff1477ac */ /* 0x000f680008000a00 */
[----:B01234-:R-:W2:Y:S01]  /*4ef0*/  LDL.64 R4, [R10] ;  /* 0x000000000a047983 */ /* 0x01fea20000100a00 */
[----:B------:R-:W-:Y:S01]  /*4f00*/  IADD3 R8, PT, PT, R24, R19, RZ ;  /* 0x0000001318087210 */ /* 0x000fe20007ffe0ff */
[----:B------:R-:W0:Y:S02]  /*4f10*/  LDCU.64 UR22, c[0x0][0x3c0] ;  /* 0x00007800ff1677ac */ /* 0x000e240008000a00 */
[----:B------:R1:W3:Y:S01]  /*4f20*/  LDL.64 R6, [R10+0x100] ;  /* 0x000100000a067983 */ /* 0x0002e20000100a00 */
[----:B------:R-:W-:-:S02]  /*4f30*/  IADD3 R8, P1, PT, R8, UR18, RZ ;  /* 0x0000001208087c10 */ /* 0x000fc4000ff3e0ff */
[----:B------:R-:W-:Y:S02]  /*4f40*/  IADD3 R11, P2, P3, R19, UR18, R24 ;  /* 0x00000012130b7c10 */ /* 0x000fe4000fb5e018 */
[----:B------:R-:W-:Y:S01]  /*4f50*/  IADD3.X R9, PT, PT, RZ, UR19, RZ, P1, !PT ;  /* 0x00000013ff097c10 */ /* 0x000fe20008ffe4ff */
[C---:B------:R-:W-:Y:S01]  /*4f60*/  IMAD.SHL.U32 R12, R8.reuse, 0x4, RZ ;  /* 0x00000004080c7824 */ /* 0x040fe200078e00ff */
[----:B------:R-:W-:Y:S02]  /*4f70*/  IADD3.X R16, PT, PT, RZ, UR19, RZ, P2, P3 ;  /* 0x00000013ff107c10 */ /* 0x000fe400097e64ff */
[----:B------:R-:W-:Y:S02]  /*4f80*/  SHF.L.U64.HI R9, R8, 0x2, R9 ;  /* 0x0000000208097819 */ /* 0x000fe40000010209 */
[----:B-----5:R-:W-:Y:S02]  /*4f90*/  IADD3 R14, P1, PT, R12, UR20, RZ ;  /* 0x000000140c0e7c10 */ /* 0x020fe4000ff3e0ff */
[----:B------:R-:W-:-:S02]  /*4fa0*/  SHF.L.U32 R8, R11, 0x2, RZ ;  /* 0x000000020b087819 */ /* 0x000fc400000006ff */
[C---:B------:R-:W-:Y:S02]  /*4fb0*/  IADD3.X R15, PT, PT, R9.reuse, UR21, RZ, P1, !PT ;  /* 0x00000015090f7c10 */ /* 0x040fe40008ffe4ff */
[----:B0-----:R-:W-:Y:S02]  /*4fc0*/  IADD3 R12, P1, PT, R12, UR22, RZ ;  /* 0x000000160c0c7c10 */ /* 0x001fe4000ff3e0ff */
[C---:B-1----:R-:W-:Y:S02]  /*4fd0*/  IADD3 R10, P2, PT, R8.reuse, UR20, RZ ;  /* 0x00000014080a7c10 */ /* 0x042fe4000ff5e0ff */
[----:B------:R-:W-:Y:S02]  /*4fe0*/  IADD3 R8, P3, PT, R8, UR22, RZ ;  /* 0x0000001608087c10 */ /* 0x000fe4000ff7e0ff */
[----:B------:R-:W-:Y:S01]  /*4ff0*/  IADD3.X R13, PT, PT, R9, UR23, RZ, P1, !PT ;  /* 0x00000017090d7c10 */ /* 0x000fe20008ffe4ff */
[C---:B--2---:R-:W-:Y:S01]  /*5000*/  FMUL R17, R30.reuse, R4 ;  /* 0x000000041e117220 */ /* 0x044fe20000400000 */
[----:B------:R-:W-:Y:S01]  /*5010*/  SHF.L.U64.HI R4, R11, 0x2, R16 ;  /* 0x000000020b047819 */ /* 0x000fe20000010210 */
[----:B------:R-:W-:Y:S01]  /*5020*/  FMUL R5, R30, R5 ;  /* 0x000000051e057220 */ /* 0x000fe20000400000 */
[----:B---3--:R-:W-:-:S02]  /*5030*/  FMUL R25, R27, R6 ;  /* 0x000000061b197220 */ /* 0x008fc40000400000 */
[C---:B------:R-:W-:Y:S01]  /*5040*/  IADD3.X R11, PT, PT, R4.reuse, UR21, RZ, P2, !PT ;  /* 0x00000015040b7c10 */ /* 0x040fe200097fe4ff */
[----:B------:R-:W-:Y:S01]  /*5050*/  FMUL R7, R27, R7 ;  /* 0x000000071b077220 */ /* 0x000fe20000400000 */
[----:B------:R-:W-:Y:S01]  /*5060*/  IADD3.X R9, PT, PT, R4, UR23, RZ, P3, !PT ;  /* 0x0000001704097c10 */ /* 0x000fe20009ffe4ff */
[----:B------:R0:W-:Y:S04]  /*5070*/  REDG.E.ADD.F32.FTZ.RN.STRONG.GPU desc[UR16][R14.64], R17 ;  /* 0x000000110e0079a6 */ /* 0x0001e8000c12f310 */
[----:B------:R0:W-:Y:S04]  /*5080*/  REDG.E.ADD.F32.FTZ.RN.STRONG.GPU desc[UR16][R12.64], R25 ;  /* 0x000000190c0079a6 */ /* 0x0001e8000c12f310 */
[----:B------:R0:W-:Y:S04]  /*5090*/  REDG.E.ADD.F32.FTZ.RN.STRONG.GPU desc[UR16][R10.64+0x4], R5 ;  /* 0x000004050a0079a6 */ /* 0x0001e8000c12f310 */
[----:B------:R0:W-:Y:S01]  /*50a0*/  REDG.E.ADD.F32.FTZ.RN.STRONG.GPU desc[UR16][R8.64+0x4], R7 ;  /* 0x00000407080079a6 */ /* 0x0001e2000c12f310 */
[----:B------:R-:W-:-:S07]  /*50b0*/  IADD3 R19, PT, PT, R19, 0x2, RZ ;  /* 0x0000000213137810 */ /* 0x000fce0007ffe0ff */
.L_x_59:
[----:B------:R-:W-:Y:S05]  /*50c0*/  @P0 BRA `(.L_x_38) ;  /* 0x0000000000480947 */ /* 0x000fea0003800000 */
[----:B01----:R-:W-:Y:S01]  /*50d0*/  LEA R8, R19, R1, 0x2 ;  /* 0x0000000113087211 */ /* 0x003fe200078e10ff */
[----:B------:R-:W0:Y:S04]  /*50e0*/  LDCU.64 UR20, c[0x0][0x3b8] ;  /* 0x00007700ff1477ac */ /* 0x000e280008000a00 */
[----:B------:R-:W5:Y:S01]  /*50f0*/  LDL R9, [R8] ;  /* 0x0000000008097983 */ /* 0x000f620000100800 */
[----:B------:R-:W1:Y:S03]  /*5100*/  LDCU.64 UR22, c[0x0][0x3c0] ;  /* 0x00007800ff1677ac */ /* 0x000e660008000a00 */
[----:B------:R-:W5:Y:S01]  /*5110*/  LDL R10, [R8+0x100] ;  /* 0x00010000080a7983 */ /* 0x000f620000100800 */
[----:B------:R-:W-:-:S04]  /*5120*/  IADD3 R19, PT, PT, R24, R19, RZ ;  /* 0x0000001318137210 */ /* 0x000fc80007ffe0ff */
[----:B------:R-:W-:-:S04]  /*5130*/  IADD3 R19, P0, PT, R19, UR18, RZ ;  /* 0x0000001213137c10 */ /* 0x000fc8000ff1e0ff */
[----:B--234-:R-:W-:Y:S01]  /*5140*/  SHF.L.U32 R6, R19, 0x2, RZ ;  /* 0x0000000213067819 */ /* 0x01cfe200000006ff */
[----:B------:R-:W-:-:S05]  /*5150*/  IMAD.X R4, RZ, RZ, UR19, P0 ;  /* 0x00000013ff047e24 */ /* 0x000fca00080e06ff */
[----:B------:R-:W-:Y:S02]  /*5160*/  SHF.L.U64.HI R7, R19, 0x2, R4 ;  /* 0x0000000213077819 */ /* 0x000fe40000010204 */
[C---:B0-----:R-:W-:Y:S02]  /*5170*/  IADD3 R4, P0, PT, R6.reuse, UR20, RZ ;  /* 0x0000001406047c10 */ /* 0x041fe4000ff1e0ff */
[----:B-1----:R-:W-:Y:S02]  /*5180*/  IADD3 R6, P1, PT, R6, UR22, RZ ;  /* 0x0000001606067c10 */ /* 0x002fe4000ff3e0ff */
[C---:B------:R-:W-:Y:S02]  /*5190*/  IADD3.X R5, PT, PT, R7.reuse, UR21, RZ, P0, !PT ;  /* 0x0000001507057c10 */ /* 0x040fe400087fe4ff */
[----:B------:R-:W-:Y:S01]  /*51a0*/  IADD3.X R7, PT, PT, R7, UR23, RZ, P1, !PT ;  /* 0x0000001707077c10 */ /* 0x000fe20008ffe4ff */
[----:B-----5:R-:W-:Y:S01]  /*51b0*/  FMUL R9, R30, R9 ;  /* 0x000000091e097220 */ /* 0x020fe20000400000 */
[----:B------:R-:W-:-:S04]  /*51c0*/  FMUL R27, R27, R10 ;  /* 0x0000000a1b1b7220 */ /* 0x000fc80000400000 */
[----:B------:R0:W-:Y:S04]  /*51d0*/  REDG.E.ADD.F32.FTZ.RN.STRONG.GPU desc[UR16][R4.64], R9 ;  /* 0x00000009040079a6 */ /* 0x0001e8000c12f310 */
[----:B------:R0:W-:Y:S02]  /*51e0*/  REDG.E.ADD.F32.FTZ.RN.STRONG.GPU desc[UR16][R6.64], R27 ;  /* 0x0000001b060079a6 */ /* 0x0001e4000c12f310 */
.L_x_38:
[----:B------:R-:W-:Y:S05]  /*51f0*/  BSYNC.RECONVERGENT B0 ;  /* 0x0000000000007941 */ /* 0x000fea0003800200 */
.L_x_37:
[----:B------:R-:W-:Y:S02]  /*5200*/  UISETP.LT.AND UP0, UPT, UR11, 0x40, UPT ;  /* 0x000000400b00788c */ /* 0x000fe4000bf01270 */
[----:B------:R-:W-:Y:S02]  /*5210*/  UIADD3 UR5, UPT, UPT, UR5, 0x1, URZ ;  /* 0x0000000105057890 */ /* 0x000fe4000fffe0ff */
[----:B------:R-:W-:-:S04]  /*5220*/  USEL UR9, UR11, 0x40, UP0 ;  /* 0x000000400b097887 */ /* 0x000fc80008000000 */
[----:B------:R-:W-:-:S04]  /*5230*/  UISETP.LT.AND UP0, UPT, UR9, 0x1, UPT ;  /* 0x000000010900788c */ /* 0x000fc8000bf01270 */
[----:B------:R-:W-:-:S04]  /*5240*/  USEL UR9, UR9, 0x1, !UP0 ;  /* 0x0000000109097887 */ /* 0x000fc8000c000000 */
[----:B------:R-:W-:-:S09]  /*5250*/  UISETP.NE.AND UP0, UPT, UR5, UR9, UPT ;  /* 0x000000090500728c */ /* 0x000fd2000bf05270 */
[----:B------:R-:W-:Y:S05]  /*5260*/  BRA.U UP0, `(.L_x_60) ;  /* 0xffffffd900bc7547 */ /* 0x000fea000b83ffff */
.L_x_36:
[----:B------:R-:W5:Y:S01]  /*5270*/  LDCU UR5, c[0x0][0x3d0] ;  /* 0x00007a00ff0577ac */ /* 0x000f620008000800 */
[----:B------:R-:W-:Y:S02]  /*5280*/  UIADD3 UR4, UPT, UPT, UR4, 0x40, URZ ;  /* 0x0000004004047890 */ /* 0x000fe4000fffe0ff */
[----:B------:R-:W-:Y:S02]  /*5290*/  UIADD3 UR11, UPT, UPT, UR11, -0x40, URZ ;  /* 0xffffffc00b0b7890 */ /* 0x000fe4000fffe0ff */
[----:B-----5:R-:W-:Y:S01]  /*52a0*/  UISETP.GE.AND UP0, UPT, UR4, UR5, UPT ;  /* 0x000000050400728c */ /* 0x020fe2000bf06270 */
[----:B------:R-:W-:Y:S08]  /*52b0*/  BAR.SYNC.DEFER_BLOCKING 0x0 ;  /* 0x0000000000007b1d */ /* 0x000ff00000010000 */
[----:B------:R-:W-:Y:S05]  /*52c0*/  BRA.U !UP0, `(.L_x_61) ;  /* 0xffffffd508fc7547 */ /* 0x000fea000b83ffff */
[----:B------:R-:W5:Y:S02]  /*52d0*/  LDCU UR5, c[0x0][0x3d4] ;  /* 0x00007a80ff0577ac */ /* 0x000f640008000800 */
[----:B-----5:R-:W-:-:S06]  /*52e0*/  UISETP.GE.AND UP0, UPT, UR5, 0x1, UPT ;  /* 0x000000010500788c */ /* 0x020fcc000bf06270 */
[----:B------:R-:W-:-:S13]  /*52f0*/  PLOP3.LUT P0, PT, PT, PT, UP0, 0x80, 0x8 ;  /* 0x000000000008781c */ /* 0x000fda0003f0f008 */
[----:B------:R-:W-:Y:S05]  /*5300*/  @!P0 EXIT ;  /* 0x000000000000894d */ /* 0x000fea0003800000 */
[----:B------:R-:W5:Y:S01]  /*5310*/  LDCU UR7, c[0x0][0x3d4] ;  /* 0x00007a80ff0777ac */ /* 0x000f620008000800 */
[----:B------:R-:W-:Y:S01]  /*5320*/  IMAD R0, R0, UR5, RZ ;  /* 0x0000000500007c24 */ /* 0x000fe2000f8e02ff */
[----:B-----5:R-:W-:-:S04]  /*5330*/  UIADD3 UR4, UPT, UPT, UR7, -0x1, URZ ;  /* 0xffffffff07047890 */ /* 0x020fc8000fffe0ff */
[----:B------:R-:W-:-:S03]  /*5340*/  UISETP.GE.U32.AND UP0, UPT, UR4, 0xf, UPT ;  /* 0x0000000f0400788c */ /* 0x000fc6000bf06070 */
[----:B------:R-:W-:-:S06]  /*5350*/  UMOV UR4, URZ ;  /* 0x000000ff00047c82 */ /* 0x000fcc0008000000 */
[----:B------:R-:W-:Y:S05]  /*5360*/  BRA.U !UP0, `(.L_x_62) ;  /* 0x0000000508187547 */ /* 0x000fea000b800000 */
[----:B------:R-:W5:Y:S01]  /*5370*/  LDCU.64 UR8, c[0x0][0x3b0] ;  /* 0x00007600ff0877ac */ /* 0x000f620008000a00 */
[----:B01----:R-:W-:Y:S02]  /*5380*/  IADD3 R7, P0, PT, R0, UR18, RZ ;  /* 0x0000001200077c10 */ /* 0x003fe4000ff1e0ff */
[----:B------:R-:W-:Y:S01]  /*5390*/  IADD3 R16, PT, PT, R1, 0x220, RZ ;  /* 0x0000022001107810 */ /* 0x000fe20007ffe0ff */
[----:B------:R-:W-:Y:S01]  /*53a0*/  ULOP3.LUT UR4, UR5, 0x7ffffff0, URZ, 0xc0, !UPT ;  /* 0x7ffffff005047892 */ /* 0x000fe2000f8ec0ff */
[----:B------:R-:W-:-:S03]  /*53b0*/  IADD3.X R2, PT, PT, RZ, UR19, RZ, P0, !PT ;  /* 0x00000013ff027c10 */ /* 0x000fc600087fe4ff */
[----:B------:R-:W-:Y:S01]  /*53c0*/  UIADD3 UR5, UPT, UPT, -UR4, URZ, URZ ;  /* 0x000000ff04057290 */ /* 0x000fe2000fffe1ff */
[----:B-----5:R-:W-:-:S04]  /*53d0*/  LEA R4, P1, R7, UR8, 0x2 ;  /* 0x0000000807047c11 */ /* 0x020fc8000f8210ff */
[----:B------:R-:W-:Y:S02]  /*53e0*/  IADD3 R4, P0, PT, R4, 0x20, RZ ;  /* 0x0000002004047810 */ /* 0x000fe40007f1e0ff */
[----:B------:R-:W-:-:S04]  /*53f0*/  LEA.HI.X R7, R7, UR9, R2, 0x2, P1 ;  /* 0x0000000907077c11 */ /* 0x000fc800088f1402 */
[----:B------:R-:W-:-:S07]  /*5400*/  IADD3.X R7, PT, PT, RZ, R7, RZ, P0, !PT ;  /* 0x00000007ff077210 */ /* 0x000fce00007fe4ff */
.L_x_63:
[----:B------:R-:W-:Y:S01]  /*5410*/  IMAD.MOV.U32 R2, RZ, RZ, R4 ;  /* 0x000000ffff027224 */ /* 0x000fe200078e0004 */
[----:B------:R-:W-:Y:S01]  /*5420*/  MOV R3, R7 ;  /* 0x0000000700037202 */ /* 0x000fe20000000f00 */
[----:B------:R-:W5:Y:S04]  /*5430*/  LDL.128 R8, [R16+-0x20] ;  /* 0xffffe00010087983 */ /* 0x000f680000100c00 */
[----:B------:R-:W5:Y:S04]  /*5440*/  LDG.E R15, desc[UR16][R2.64+-0x20] ;  /* 0xffffe010020f7981 */ /* 0x000f68000c1e1900 */
[----:B------:R-:W5:Y:S04]  /*5450*/  LDG.E R14, desc[UR16][R2.64+-0x1c] ;  /* 0xffffe410020e7981 */ /* 0x000f68000c1e1900 */
[----:B------:R-:W5:Y:S04]  /*5460*/  LDG.E R17, desc[UR16][R2.64+-0x18] ;  /* 0xffffe81002117981 */ /* 0x000f68000c1e1900 */
[----:B------:R-:W5:Y:S04]  /*5470*/  LDG.E R18, desc[UR16][R2.64+-0x14] ;  /* 0xffffec1002127981 */ /* 0x000f68000c1e1900 */
[----:B--234-:R-:W2:Y:S04]  /*5480*/  LDL.128 R4, [R16+-0x10] ;  /* 0xfffff00010047983 */ /* 0x01cea80000100c00 */
[----:B------:R-:W2:Y:S04]  /*5490*/  LDG.E R13, desc[UR16][R2.64+-0x10] ;  /* 0xfffff010020d7981 */ /* 0x000ea8000c1e1900 */
[----:B------:R-:W3:Y:S04]  /*54a0*/  LDG.E R12, desc[UR16][R2.64+-0xc] ;  /* 0xfffff410020c7981 */ /* 0x000ee8000c1e1900 */
[----:B------:R-:W4:Y:S04]  /*54b0*/  LDG.E R19, desc[UR16][R2.64] ;  /* 0x0000001002137981 */ /* 0x000f28000c1e1900 */
[----:B------:R-:W4:Y:S04]  /*54c0*/  LDG.E R20, desc[UR16][R2.64+0x4] ;  /* 0x0000041002147981 */ /* 0x000f28000c1e1900 */
[----:B------:R-:W4:Y:S04]  /*54d0*/  LDG.E R21, desc[UR16][R2.64+0x8] ;  /* 0x0000081002157981 */ /* 0x000f28000c1e1900 */
[----:B------:R-:W4:Y:S04]  /*54e0*/  LDG.E R24, desc[UR16][R2.64+0xc] ;  /* 0x00000c1002187981 */ /* 0x000f28000c1e1900 */
[----:B------:R-:W4:Y:S01]  /*54f0*/  LDG.E R22, desc[UR16][R2.64+0x14] ;  /* 0x0000141002167981 */ /* 0x000f22000c1e1900 */
[----:B-----5:R-:W-:Y:S01]  /*5500*/  FADD R15, R8, R15 ;  /* 0x0000000f080f7221 */ /* 0x020fe20000000000 */
[----:B------:R-:W-:-:S04]  /*5510*/  FADD R23, R9, R14 ;  /* 0x0000000e09177221 */ /* 0x000fc80000000000 */
[----:B------:R-:W-:Y:S01]  /*5520*/  STG.E desc[UR16][R2.64+-0x20], R15 ;  /* 0xffffe00f02007986 */ /* 0x000fe2000c101910 */
[----:B------:R-:W-:-:S03]  /*5530*/  FADD R25, R10, R17 ;  /* 0x000000110a197221 */ /* 0x000fc60000000000 */
[----:B------:R0:W-:Y:S01]  /*5540*/  STG.E desc[UR16][R2.64+-0x1c], R23 ;  /* 0xffffe41702007986 */ /* 0x0001e2000c101910 */
[----:B------:R-:W-:-:S03]  /*5550*/  FADD R27, R11, R18 ;  /* 0x000000120b1b7221 */ /* 0x000fc60000000000 */
[----:B------:R-:W5:Y:S04]  /*5560*/  LDG.E R17, desc[UR16][R2.64+-0x8] ;  /* 0xfffff81002117981 */ /* 0x000f68000c1e1900 */
[----:B------:R-:W4:Y:S01]  /*5570*/  LDL.128 R8, [R16] ;  /* 0x0000000010087983 */ /* 0x000f220000100c00 */
[----:B--2---:R-:W-:-:S03]  /*5580*/  FADD R29, R4, R13 ;  /* 0x0000000d041d7221 */ /* 0x004fc60000000000 */
[----:B0-----:R-:W2:Y:S01]  /*5590*/  LDG.E R23, desc[UR16][R2.64+0x18] ;  /* 0x0000181002177981 */ /* 0x001ea2000c1e1900 */
[----:B---3--:R-:W-:-:S03]  /*55a0*/  FADD R31, R5, R12 ;  /* 0x0000000c051f7221 */ /* 0x008fc60000000000 */
[----:B------:R-:W3:Y:S04]  /*55b0*/  LDG.E R4, desc[UR16][R2.64+0x1c] ;  /* 0x00001c1002047981 */ /* 0x000ee8000c1e1900 */
[----:B------:R0:W2:Y:S04]  /*55c0*/  LDL.128 R12, [R16+0x10] ;  /* 0x00001000100c7983 */ /* 0x0000a80000100c00 */
[----:B------:R-:W3:Y:S04]  /*55d0*/  LDG.E R5, desc[UR16][R2.64+0x10] ;  /* 0x0000101002057981 */ /* 0x000ee8000c1e1900 */
[----:B------:R-:W3:Y:S04]  /*55e0*/  LDG.E R18, desc[UR16][R2.64+-0x4] ;  /* 0xfffffc1002127981 */ /* 0x000ee8000c1e1900 */
[----:B------:R-:W-:Y:S04]  /*55f0*/  STG.E desc[UR16][R2.64+-0x18], R25 ;  /* 0xffffe81902007986 */ /* 0x000fe8000c101910 */
[----:B------:R-:W-:Y:S04]  /*5600*/  STG.E desc[UR16][R2.64+-0x14], R27 ;  /* 0xffffec1b02007986 */ /* 0x000fe8000c101910 */
[----:B------:R-:W-:Y:S04]  /*5610*/  STG.E desc[UR16][R2.64+-0x10], R29 ;  /* 0xfffff01d02007986 */ /* 0x000fe8000c101910 */
[----:B------:R-:W-:Y:S01]  /*5620*/  STG.E desc[UR16][R2.64+-0xc], R31 ;  /* 0xfffff41f02007986 */ /* 0x000fe2000c101910 */
[----:B------:R-:W-:-:S04]  /*5630*/  UIADD3 UR5, UPT, UPT, UR5, 0x10, URZ ;  /* 0x0000001005057890 */ /* 0x000fc8000fffe0ff */
[----:B------:R-:W-:Y:S01]  /*5640*/  UISETP.NE.AND UP0, UPT, UR5, URZ, UPT ;  /* 0x000000ff0500728c */ /* 0x000fe2000bf05270 */
[----:B0-----:R-:W-:Y:S01]  /*5650*/  IADD3 R16, PT, PT, R16, 0x40, RZ ;  /* 0x0000004010107810 */ /* 0x001fe20007ffe0ff */
[----:B-----5:R-:W-:Y:S01]  /*5660*/  FADD R17, R6, R17 ;  /* 0x0000001106117221 */ /* 0x020fe20000000000 */
[----:B----4-:R-:W-:Y:S01]  /*5670*/  FADD R19, R8, R19 ;  /* 0x0000001308137221 */ /* 0x010fe20000000000 */
[----:B------:R-:W-:Y:S01]  /*5680*/  FADD R9, R9, R20 ;  /* 0x0000001409097221 */ /* 0x000fe20000000000 */
[----:B------:R-:W-:Y:S01]  /*5690*/  FADD R21, R10, R21 ;  /* 0x000000150a157221 */ /* 0x000fe20000000000 */
[----:B------:R-:W-:Y:S01]  /*56a0*/  FADD R11, R11, R24 ;  /* 0x000000180b0b7221 */ /* 0x000fe20000000000 */
[----:B------:R-:W-:Y:S01]  /*56b0*/  STG.E desc[UR16][R2.64+-0x8], R17 ;  /* 0xfffff81102007986 */ /* 0x000fe2000c101910 */
[----:B--2---:R-:W-:Y:S01]  /*56c0*/  FADD R13, R13, R22 ;  /* 0x000000160d0d7221 */ /* 0x004fe20000000000 */
[----:B------:R-:W-:Y:S01]  /*56d0*/  FADD R23, R14, R23 ;  /* 0x000000170e177221 */ /* 0x000fe20000000000 */
[----:B---3--:R-:W-:Y:S01]  /*56e0*/  FADD R15, R15, R4 ;  /* 0x000000040f0f7221 */ /* 0x008fe20000000000 */
[----:B------:R-:W-:Y:S01]  /*56f0*/  FADD R5, R12, R5 ;  /* 0x000000050c057221 */ /* 0x000fe20000000000 */
[----:B------:R-:W-:Y:S04]  /*5700*/  STG.E desc[UR16][R2.64], R19 ;  /* 0x0000001302007986 */ /* 0x000fe8000c101910 */
[----:B------:R-:W-:Y:S04]  /*5710*/  STG.E desc[UR16][R2.64+0x4], R9 ;  /* 0x0000040902007986 */ /* 0x000fe8000c101910 */
[----:B------:R-:W-:Y:S04]  /*5720*/  STG.E desc[UR16][R2.64+0x8], R21 ;  /* 0x0000081502007986 */ /* 0x000fe8000c101910 */
[----:B------:R-:W-:Y:S04]  /*5730*/  STG.E desc[UR16][R2.64+0xc], R11 ;  /* 0x00000c0b02007986 */ /* 0x000fe8000c101910 */
[----:B------:R-:W-:Y:S04]  /*5740*/  STG.E desc[UR16][R2.64+0x10], R5 ;  /* 0x0000100502007986 */ /* 0x000fe8000c101910 */
[----:B------:R-:W-:Y:S04]  /*5750*/  STG.E desc[UR16][R2.64+0x14], R13 ;  /* 0x0000140d02007986 */ /* 0x000fe8000c101910 */
[----:B------:R-:W-:Y:S04]  /*5760*/  STG.E desc[UR16][R2.64+0x18], R23 ;  /* 0x0000181702007986 */ /* 0x000fe8000c101910 */
[----:B------:R-:W-:Y:S01]  /*5770*/  STG.E desc[UR16][R2.64+0x1c], R15 ;  /* 0x00001c0f02007986 */ /* 0x000fe2000c101910 */
[----:B------:R-:W-:Y:S01]  /*5780*/  FADD R7, R7, R18 ;  /* 0x0000001207077221 */ /* 0x000fe20000000000 */
[----:B------:R-:W-:-:S04]  /*5790*/  IADD3 R4, P0, PT, R2, 0x40, RZ ;  /* 0x0000004002047810 */ /* 0x000fc80007f1e0ff */
[----:B------:R0:W-:Y:S02]  /*57a0*/  STG.E desc[UR16][R2.64+-0x4], R7 ;  /* 0xfffffc0702007986 */ /* 0x0001e4000c101910 */
[----:B0-----:R-:W-:Y:S01]  /*57b0*/  IADD3.X R7, PT, PT, RZ, R3, RZ, P0, !PT ;  /* 0x00000003ff077210 */ /* 0x001fe200007fe4ff */
[----:B------:R-:W-:Y:S06]  /*57c0*/  BRA.U UP0, `(.L_x_63) ;  /* 0xfffffffd00107547 */ /* 0x000fec000b83ffff */
.L_x_62:
[----:B------:R-:W-:-:S06]  /*57d0*/  ULOP3.LUT UR7, UR7, 0xf, URZ, 0xc0, !UPT ;  /* 0x0000000f07077892 */ /* 0x000fcc000f8ec0ff */
[----:B------:R-:W-:-:S13]  /*57e0*/  ISETP.NE.AND P0, PT, RZ, UR7, PT ;  /* 0x00000007ff007c0c */ /* 0x000fda000bf05270 */
[----:B------:R-:W-:Y:S05]  /*57f0*/  @!P0 EXIT ;  /* 0x000000000000894d */ /* 0x000fea0003800000 */
[----:B------:R-:W-:Y:S01]  /*5800*/  UISETP.GE.U32.AND UP0, UPT, UR7, 0x8, UPT ;  /* 0x000000080700788c */ /* 0x000fe2000bf06070 */
[----:B------:R-:W-:-:S08]  /*5810*/  ISETP.NE.AND P2, PT, RZ, UR14, PT ;  /* 0x0000000eff007c0c */ /* 0x000fd0000bf45270 */
[----:B------:R-:W-:Y:S05]  /*5820*/  BRA.U !UP0, `(.L_x_64) ;  /* 0x00000001089c7547 */ /* 0x000fea000b800000 */
[----:B------:R-:W5:Y:S01]  /*5830*/  LDCU.64 UR8, c[0x0][0x3b0] ;  /* 0x00007600ff0877ac */ /* 0x000f620008000a00 */
[----:B------:R-:W-:Y:S01]  /*5840*/  IADD3 R2, PT, PT, R0, UR4, RZ ;  /* 0x0000000400027c10 */ /* 0x000fe2000fffe0ff */
[----:B------:R-:W-:-:S03]  /*5850*/  ULEA UR5, UR4, UR6, 0x2 ;  /* 0x0000000604057291 */ /* 0x000fc6000f8e10ff */
[----:B------:R-:W-:-:S05]  /*5860*/  IADD3 R2, P0, PT, R2, UR18, RZ ;  /* 0x0000001202027c10 */ /* 0x000fca000ff1e0ff */
[----:B------:R-:W-:Y:S01]  /*5870*/  IMAD.X R3, RZ, RZ, UR19, P0 ;  /* 0x00000013ff037e24 */ /* 0x000fe200080e06ff */
[----:B01234-:R-:W2:Y:S01]  /*5880*/  LDL.128 R4, [UR5] ;  /* 0x00000005ff047983 */ /* 0x01fea20008100c00 */
[----:B-----5:R-:W-:-:S04]  /*5890*/  LEA R12, P0, R2, UR8, 0x2 ;  /* 0x00000008020c7c11 */ /* 0x020fc8000f8010ff */
[----:B------:R-:W-:-:S05]  /*58a0*/  LEA.HI.X R13, R2, UR9, R3, 0x2, P0 ;  /* 0x00000009020d7c11 */ /* 0x000fca00080f1403 */
[----:B------:R-:W2:Y:S01]  /*58b0*/  LDG.E R9, desc[UR16][R12.64] ;  /* 0x000000100c097981 */ /* 0x000ea2000c1e1900 */
[----:B------:R-:W-:-:S04]  /*58c0*/  MOV R3, UR4 ;  /* 0x0000000400037c02 */ /* 0x000fc80008000f00 */
[----:B------:R-:W-:-:S04]  /*58d0*/  IADD3 R3, P0, P1, R3, UR18, R0 ;  /* 0x0000001203037c10 */ /* 0x000fc8000f91e000 */
[----:B------:R-:W-:Y:S02]  /*58e0*/  IADD3.X R8, PT, PT, RZ, UR19, RZ, P0, P1 ;  /* 0x00000013ff087c10 */ /* 0x000fe400087e24ff */
[----:B------:R-:W-:-:S04]  /*58f0*/  LEA R2, P0, R3, UR8, 0x2 ;  /* 0x0000000803027c11 */ /* 0x000fc8000f8010ff */
[----:B------:R-:W-:Y:S01]  /*5900*/  LEA.HI.X R3, R3, UR9, R8, 0x2, P0 ;  /* 0x0000000903037c11 */ /* 0x000fe200080f1408 */
[----:B--2---:R-:W-:Y:S02]  /*5910*/  FADD R15, R4, R9 ;  /* 0x00000009040f7221 */ /* 0x004fe40000000000 */
[----:B------:R-:W2:Y:S04]  /*5920*/  LDL.128 R8, [UR5+0x10] ;  /* 0x00001005ff087983 */ /* 0x000ea80008100c00 */
[----:B------:R0:W-:Y:S04]  /*5930*/  STG.E desc[UR16][R12.64], R15 ;  /* 0x0000000f0c007986 */ /* 0x0001e8000c101910 */
[----:B------:R-:W3:Y:S04]  /*5940*/  LDG.E R4, desc[UR16][R2.64+0x4] ;  /* 0x0000041002047981 */ /* 0x000ee8000c1e1900 */
[----:B------:R-:W4:Y:S04]  /*5950*/  LDG.E R17, desc[UR16][R2.64+0x8] ;  /* 0x0000081002117981 */ /* 0x000f28000c1e1900 */
[----:B------:R-:W5:Y:S04]  /*5960*/  LDG.E R14, desc[UR16][R2.64+0xc] ;  /* 0x00000c10020e7981 */ /* 0x000f68000c1e1900 */
[----:B------:R-:W2:Y:S04]  /*5970*/  LDG.E R19, desc[UR16][R2.64+0x10] ;  /* 0x0000101002137981 */ /* 0x000ea8000c1e1900 */
[----:B------:R-:W2:Y:S04]  /*5980*/  LDG.E R16, desc[UR16][R2.64+0x14] ;  /* 0x0000141002107981 */ /* 0x000ea8000c1e1900 */
[----:B------:R-:W2:Y:S04]  /*5990*/  LDG.E R21, desc[UR16][R2.64+0x18] ;  /* 0x0000181002157981 */ /* 0x000ea8000c1e1900 */
[----:B------:R-:W2:Y:S01]  /*59a0*/  LDG.E R18, desc[UR16][R2.64+0x1c] ;  /* 0x00001c1002127981 */ /* 0x000ea2000c1e1900 */
[----:B------:R-:W-:Y:S01]  /*59b0*/  UIADD3 UR4, UPT, UPT, UR4, 0x8, URZ ;  /* 0x0000000804047890 */ /* 0x000fe2000fffe0ff */
[----:B---3--:R-:W-:Y:S01]  /*59c0*/  FADD R5, R4, R5 ;  /* 0x0000000504057221 */ /* 0x008fe20000000000 */
[----:B----4-:R-:W-:Y:S01]  /*59d0*/  FADD R17, R17, R6 ;  /* 0x0000000611117221 */ /* 0x010fe20000000000 */
[----:B-----5:R-:W-:Y:S01]  /*59e0*/  FADD R7, R14, R7 ;  /* 0x000000070e077221 */ /* 0x020fe20000000000 */
[----:B--2---:R-:W-:Y:S01]  /*59f0*/  FADD R19, R8, R19 ;  /* 0x0000001308137221 */ /* 0x004fe20000000000 */
[----:B------:R-:W-:Y:S01]  /*5a00*/  FADD R9, R16, R9 ;  /* 0x0000000910097221 */ /* 0x000fe20000000000 */
[----:B------:R-:W-:Y:S01]  /*5a10*/  FADD R21, R21, R10 ;  /* 0x0000000a15157221 */ /* 0x000fe20000000000 */
[----:B------:R-:W-:Y:S01]  /*5a20*/  FADD R11, R18, R11 ;  /* 0x0000000b120b7221 */ /* 0x000fe20000000000 */
[----:B------:R0:W-:Y:S04]  /*5a30*/  STG.E desc[UR16][R2.64+0x4], R5 ;  /* 0x0000040502007986 */ /* 0x0001e8000c101910 */
[----:B------:R0:W-:Y:S04]  /*5a40*/  STG.E desc[UR16][R2.64+0x8], R17 ;  /* 0x0000081102007986 */ /* 0x0001e8000c101910 */
[----:B------:R0:W-:Y:S04]  /*5a50*/  STG.E desc[UR16][R2.64+0xc], R7 ;  /* 0x00000c0702007986 */ /* 0x0001e8000c101910 */
[----:B------:R0:W-:Y:S04]  /*5a60*/  STG.E desc[UR16][R2.64+0x10], R19 ;  /* 0x0000101302007986 */ /* 0x0001e8000c101910 */
[----:B------:R0:W-:Y:S04]  /*5a70*/  STG.E desc[UR16][R2.64+0x14], R9 ;  /* 0x0000140902007986 */ /* 0x0001e8000c101910 */
[----:B------:R0:W-:Y:S04]  /*5a80*/  STG.E desc[UR16][R2.64+0x18], R21 ;  /* 0x0000181502007986 */ /* 0x0001e8000c101910 */
[----:B------:R0:W-:Y:S02]  /*5a90*/  STG.E desc[UR16][R2.64+0x1c], R11 ;  /* 0x00001c0b02007986 */ /* 0x0001e4000c101910 */
.L_x_64:
[----:B------:R-:W-:Y:S05]  /*5aa0*/  @!P2 EXIT ;  /* 0x000000000000a94d */ /* 0x000fea0003800000 */
[----:B------:R-:W-:Y:S01]  /*5ab0*/  UISETP.GE.U32.AND UP0, UPT, UR14, 0x4, UPT ;  /* 0x000000040e00788c */ /* 0x000fe2000bf06070 */
[----:B------:R-:W-:-:S08]  /*5ac0*/  ISETP.NE.AND P2, PT, RZ, UR13, PT ;  /* 0x0000000dff007c0c */ /* 0x000fd0000bf45270 */
[----:B------:R-:W-:Y:S05]  /*5ad0*/  BRA.U !UP0, `(.L_x_65) ;  /* 0x0000000108687547 */ /* 0x000fea000b800000 */
[----:B------:R-:W5:Y:S01]  /*5ae0*/  LDCU.64 UR8, c[0x0][0x3b0] ;  /* 0x00007600ff0877ac */ /* 0x000f620008000a00 */
[----:B0-----:R-:W-:Y:S01]  /*5af0*/  IADD3 R2, PT, PT, R0, UR4, RZ ;  /* 0x0000000400027c10 */ /* 0x001fe2000fffe0ff */
[----:B------:R-:W-:-:S03]  /*5b00*/  ULEA UR5, UR4, UR6, 0x2 ;  /* 0x0000000604057291 */ /* 0x000fc6000f8e10ff */
[----:B------:R-:W-:-:S04]  /*5b10*/  IADD3 R2, P0, PT, R2, UR18, RZ ;  /* 0x0000001202027c10 */ /* 0x000fc8000ff1e0ff */
[----:B------:R-:W-:Y:S02]  /*5b20*/  IADD3.X R3, PT, PT, RZ, UR19, RZ, P0, !PT ;  /* 0x00000013ff037c10 */ /* 0x000fe400087fe4ff */
[----:B-1234-:R-:W2:Y:S01]  /*5b30*/  LDL.128 R4, [UR5] ;  /* 0x00000005ff047983 */ /* 0x01eea20008100c00 */
        /* <DEDUP_REMOVED lines=8> */
[----:B--2---:R-:W-:-:S05]  /*5bc0*/  FADD R11, R4, R11 ;  /* 0x0000000b040b7221 */ /* 0x004fca0000000000 */
[----:B------:R0:W-:Y:S04]  /*5bd0*/  STG.E desc[UR16][R8.64], R11 ;  /* 0x0000000b08007986 */ /* 0x0001e8000c101910 */
[----:B------:R-:W2:Y:S04]  /*5be0*/  LDG.E R4, desc[UR16][R2.64+0x4] ;  /* 0x0000041002047981 */ /* 0x000ea8000c1e1900 */
[----:B------:R-:W3:Y:S04]  /*5bf0*/  LDG.E R13, desc[UR16][R2.64+0x8] ;  /* 0x00000810020d7981 */ /* 0x000ee8000c1e1900 */
[----:B------:R-:W4:Y:S01]  /*5c00*/  LDG.E R10, desc[UR16][R2.64+0xc] ;  /* 0x00000c10020a7981 */ /* 0x000f22000c1e1900 */
[----:B------:R-:W-:Y:S01]  /*5c10*/  UIADD3 UR4, UPT, UPT, UR4, 0x4, URZ ;  /* 0x0000000404047890 */ /* 0x000fe2000fffe0ff */
[----:B--2---:R-:W-:Y:S01]  /*5c20*/  FADD R5, R4, R5 ;  /* 0x0000000504057221 */ /* 0x004fe20000000000 */
[----:B---3--:R-:W-:Y:S01]  /*5c30*/  FADD R13, R13, R6 ;  /* 0x000000060d0d7221 */ /* 0x008fe20000000000 */
[----:B----4-:R-:W-:-:S03]  /*5c40*/  FADD R7, R10, R7 ;  /* 0x000000070a077221 */ /* 0x010fc60000000000 */
[----:B------:R0:W-:Y:S04]  /*5c50*/  STG.E desc[UR16][R2.64+0x4], R5 ;  /* 0x0000040502007986 */ /* 0x0001e8000c101910 */
[----:B------:R0:W-:Y:S04]  /*5c60*/  STG.E desc[UR16][R2.64+0x8], R13 ;  /* 0x0000080d02007986 */ /* 0x0001e8000c101910 */
[----:B------:R0:W-:Y:S02]  /*5c70*/  STG.E desc[UR16][R2.64+0xc], R7 ;  /* 0x00000c0702007986 */ /* 0x0001e4000c101910 */
.L_x_65:
[----:B------:R-:W-:Y:S05]  /*5c80*/  @!P2 EXIT ;  /* 0x000000000000a94d */ /* 0x000fea0003800000 */
[----:B------:R-:W5:Y:S01]  /*5c90*/  LDCU.64 UR8, c[0x0][0x3b0] ;  /* 0x00007600ff0877ac */ /* 0x000f620008000a00 */
[----:B------:R-:W-:Y:S01]  /*5ca0*/  VIADD R0, R0, UR4 ;  /* 0x0000000400007c36 */ /* 0x000fe20008000000 */
[----:B------:R-:W-:-:S04]  /*5cb0*/  UIMAD UR4, UR4, 0x4, UR6 ;  /* 0x00000004040478a4 */ /* 0x000fc8000f8e0206 */
[----:B01----:R-:W-:Y:S01]  /*5cc0*/  IADD3 R7, P0, PT, R0, UR18, RZ ;  /* 0x0000001200077c10 */ /* 0x003fe2000ff1e0ff */
[----:B------:R-:W-:-:S03]  /*5cd0*/  UIADD3 UR5, UPT, UPT, -UR13, URZ, URZ ;  /* 0x000000ff0d057290 */ /* 0x000fc6000fffe1ff */
[----:B------:R-:W-:Y:S02]  /*5ce0*/  IADD3.X R2, PT, PT, RZ, UR19, RZ, P0, !PT ;  /* 0x00000013ff027c10 */ /* 0x000fe400087fe4ff */
[----:B-----5:R-:W-:-:S04]  /*5cf0*/  LEA R0, P0, R7, UR8, 0x2 ;  /* 0x0000000807007c11 */ /* 0x020fc8000f8010ff */
[----:B------:R-:W-:-:S09]  /*5d00*/  LEA.HI.X R7, R7, UR9, R2, 0x2, P0 ;  /* 0x0000000907077c11 */ /* 0x000fd200080f1402 */
.L_x_66:
[----:B0-----:R-:W-:Y:S02]  /*5d10*/  MOV R2, R0 ;  /* 0x0000000000027202 */ /* 0x001fe40000000f00 */
[----:B------:R-:W-:Y:S01]  /*5d20*/  MOV R3, R7 ;  /* 0x0000000700037202 */ /* 0x000fe20000000f00 */
[----:B------:R-:W5:Y:S04]  /*5d30*/  LDL R0, [UR4] ;  /* 0x00000004ff007983 */ /* 0x000f680008100800 */
[----:B--234-:R-:W5:Y:S01]  /*5d40*/  LDG.E R5, desc[UR16][R2.64] ;  /* 0x0000001002057981 */ /* 0x01cf62000c1e1900 */
[----:B------:R-:W-:Y:S02]  /*5d50*/  UIADD3 UR5, UPT, UPT, UR5, 0x1, URZ ;  /* 0x0000000105057890 */ /* 0x000fe4000fffe0ff */
[----:B------:R-:W-:-:S02]  /*5d60*/  UIADD3 UR4, UPT, UPT, UR4, 0x4, URZ ;  /* 0x0000000404047890 */ /* 0x000fc4000fffe0ff */
[----:B------:R-:W-:Y:S01]  /*5d70*/  UISETP.NE.AND UP0, UPT, UR5, URZ, UPT ;  /* 0x000000ff0500728c */ /* 0x000fe2000bf05270 */
[----:B-----5:R-:W-:Y:S01]  /*5d80*/  FADD R5, R0, R5 ;  /* 0x0000000500057221 */ /* 0x020fe20000000000 */
[----:B------:R-:W-:-:S04]  /*5d90*/  IADD3 R0, P0, PT, R2, 0x4, RZ ;  /* 0x0000000402007810 */ /* 0x000fc80007f1e0ff */
[----:B------:R0:W-:Y:S01]  /*5da0*/  STG.E desc[UR16][R2.64], R5 ;  /* 0x0000000502007986 */ /* 0x0001e2000c101910 */
[----:B------:R-:W-:Y:S02]  /*5db0*/  IADD3.X R7, PT, PT, RZ, R3, RZ, P0, !PT ;  /* 0x00000003ff077210 */ /* 0x000fe400007fe4ff */
[----:B------:R-:W-:Y:S06]  /*5dc0*/  BRA.U UP0, `(.L_x_66) ;  /* 0xfffffffd00d07547 */ /* 0x000fec000b83ffff */
[----:B------:R-:W-:Y:S05]  /*5dd0*/  EXIT ;  /* 0x000000000000794d */ /* 0x000fea0003800000 */
.L_x_67:
[----:B------:R-:W-:-:S00]  /*5de0*/  BRA `(.L_x_67) ;  /* 0xfffffffc00fc7947 */ /* 0x000fc0000383ffff */
[----:B------:R-:W-:-:S00]  /*5df0*/  NOP ;  /* 0x0000000000007918 */ /* 0x000fc00000000000 */
        /* <DEDUP_REMOVED lines=8> */
.L_x_165:


//--------------------- .text._Z21flashattn2_fwd_kernelPKfS0_S0_PfS1_iiiib --------------------------
	.section	.text._Z21flashattn2_fwd_kernelPKfS0_S0_PfS1_iiiib,"ax",@progbits
	.align	128
        .global         _Z21flashattn2_fwd_kernelPKfS0_S0_PfS1_iiiib
        .type           _Z21flashattn2_fwd_kernelPKfS0_S0_PfS1_iiiib,@function
        .size           _Z21flashattn2_fwd_kernelPKfS0_S0_PfS1_iiiib,(.L_x_164 - _Z21flashattn2_fwd_kernelPKfS0_S0_PfS1_iiiib)
        .other          _Z21flashattn2_fwd_kernelPKfS0_S0_PfS1_iiiib,@"STO_CUDA_ENTRY STV_DEFAULT"
_Z21flashattn2_fwd_kernelPKfS0_S0_PfS1_iiiib:
.text._Z21flashattn2_fwd_kernelPKfS0_S0_PfS1_iiiib:
[----:B------:R-:W0:Y:S08]  /*0000*/  LDC R1, c[0x0][0x37c] ;  /* 0x0000df00ff017b82 */ /* 0x000e300000000800 */
[----:B------:R-:W1:Y:S01]  /*0010*/  S2UR UR4, SR_CTAID.X ;  /* 0x00000000000479c3 */ /* 0x000e620000002500 */
[----:B------:R-:W2:Y:S01]  /*0020*/  LDCU UR7, c[0x0][0x3b0] ;  /* 0x00007600ff0777ac */ /* 0x000ea20008000800 */
[----:B0-----:R-:W-:Y:S01]  /*0030*/  IADD3 R1, PT, PT, R1, -0x400, RZ ;  /* 0xfffffc0001017810 */ /* 0x001fe20007ffe0ff */
[----:B-1----:R-:W-:-:S04]  /*0040*/  USHF.L.U32 UR4, UR4, 0x6, URZ ;  /* 0x0000000604047899 */ /* 0x002fc800080006ff */
[----:B--2---:R-:W-:-:S06]  /*0050*/  UISETP.GE.AND UP0, UPT, UR4, UR7, UPT ;  /* 0x000000070400728c */ /* 0x004fcc000bf06270 */
[----:B------:R-:W-:-:S13]  /*0060*/  PLOP3.LUT P0, PT, PT, PT, UP0, 0x80, 0x8 ;  /* 0x000000000008781c */ /* 0x000fda0003f0f008 */
[----:B------:R-:W-:Y:S05]  /*0070*/  @P0 EXIT ;  /* 0x000000000000094d */ /* 0x000fea0003800000 */
[----:B------:R-:W0:Y:S01]  /*0080*/  S2R R0, SR_TID.X ;  /* 0x0000000000007919 */ /* 0x000e220000002100 */
[----:B------:R-:W-:Y:S01]  /*0090*/  S2UR UR5, SR_CTAID.Z ;  /* 0x00000000000579c3 */ /* 0x000fe20000002700 */
[----:B------:R-:W1:Y:S01]  /*00a0*/  LDCU UR8, c[0x0][0x3ac] ;  /* 0x00007580ff0877ac */ /* 0x000e620008000800 */
[----:B------:R-:W-:Y:S01]  /*00b0*/  IMAD R3, RZ, RZ, -UR4 ;  /* 0x80000004ff037e24 */ /* 0x000fe2000f8e02ff */
[----:B------:R-:W-:-:S04]  /*00c0*/  MOV R2, UR7 ;  /* 0x0000000700027c02 */ /* 0x000fc80008000f00 */
[----:B------:R-:W-:Y:S01]  /*00d0*/  VIADDMNMX R3, R3, R2, 0x40, PT ;  /* 0x0000004003037446 */ /* 0x000fe20003800102 */
[----:B------:R-:W1:Y:S03]  /*00e0*/  S2UR UR6, SR_CTAID.Y ;  /* 0x00000000000679c3 */ /* 0x000e660000002600 */
        /* <DEDUP_REMOVED lines=8> */
[----:B0-----:R-:W-:Y:S02]  /*0170*/  UISETP.GE.AND UP0, UPT, UR7, 0x1, UPT ;  /* 0x000000010700788c */ /* 0x001fe4000bf06270 */
[----:B------:R-:W-:Y:S02]  /*0180*/  UIMAD UR9, UR5, UR7, URZ ;  /* 0x00000007050972a4 */ /* 0x000fe4000f8e02ff */
[----:B------:R-:W-:Y:S02]  /*0190*/  UIADD3 UR12, UPT, UPT, UR7, -0x1, URZ ;  /* 0xffffffff070c7890 */ /* 0x000fe4000fffe0ff */
[----:B------:R-:W-:-:S03]  /*01a0*/  USHF.R.S32.HI UR13, URZ, 0x1f, UR9 ;  /* 0x0000001fff0d7899 */ /* 0x000fc60008011409 */
[----:B-1----:R-:W-:Y:S09]  /*01b0*/  BRA.U !UP0, `(.L_x_68) ;  /* 0x0000000508c07547 */ /* 0x002ff2000b800000 */
[----:B------:R-:W-:Y:S01]  /*01c0*/  UISETP.GE.U32.AND UP0, UPT, UR12, 0xf, UPT ;  /* 0x0000000f0c00788c */ /* 0x000fe2000bf06070 */
[----:B------:R-:W-:Y:S01]  /*01d0*/  IMAD R22, R3, UR7, RZ ;  /* 0x0000000703167c24 */ /* 0x000fe2000f8e02ff */
[----:B------:R-:W-:Y:S01]  /*01e0*/  ULOP3.LUT UR4, UR7, 0xf, URZ, 0xc0, !UPT ;  /* 0x0000000f07047892 */ /* 0x000fe2000f8ec0ff */
[----:B------:R-:W-:-:S03]  /*01f0*/  IMAD.MOV.U32 R23, RZ, RZ, RZ ;  /* 0x000000ffff177224 */ /* 0x000fc600078e00ff */
[----:B------:R-:W-:-:S03]  /*0200*/  UISETP.NE.AND UP1, UPT, UR4, URZ, UPT ;  /* 0x000000ff0400728c */ /* 0x000fc6000bf25270 */
[----:B------:R-:W-:Y:S08]  /*0210*/  BRA.U !UP0, `(.L_x_69) ;  /* 0x0000000108847547 */ /* 0x000ff0000b800000 */
[----:B------:R-:W-:Y:S01]  /*0220*/  ULOP3.LUT UR6, UR7, 0x7ffffff0, URZ, 0xc0, !UPT ;  /* 0x7ffffff007067892 */ /* 0x000fe2000f8ec0ff */
[----:B------:R-:W-:Y:S01]  /*0230*/  HFMA2 R24, -RZ, RZ, 0, 0 ;  /* 0x00000000ff187431 */ /* 0x000fe200000001ff */
[----:B------:R-:W0:Y:S04]  /*0240*/  LDCU.64 UR14, c[0x0][0x380] ;  /* 0x00007000ff0e77ac */ /* 0x000e280008000a00 */
[----:B------:R-:W-:-:S07]  /*0250*/  IMAD.U32 R23, RZ, RZ, UR6 ;  /* 0x00000006ff177e24 */ /* 0x000fce000f8e00ff */
.L_x_70:
[----:B-1----:R-:W-:-:S04]  /*0260*/  IADD3 R4, PT, PT, R22, R24, RZ ;  /* 0x0000001816047210 */ /* 0x002fc80007ffe0ff */
[----:B------:R-:W-:-:S05]  /*0270*/  IADD3 R4, P0, PT, R4, UR9, RZ ;  /* 0x0000000904047c10 */ /* 0x000fca000ff1e0ff */
[----:B------:R-:W-:Y:S01]  /*0280*/  IMAD.X R5, RZ, RZ, UR13, P0 ;  /* 0x0000000dff057e24 */ /* 0x000fe200080e06ff */
[----:B0-----:R-:W-:-:S04]  /*0290*/  LEA R20, P0, R4, UR14, 0x2 ;  /* 0x0000000e04147c11 */ /* 0x001fc8000f8010ff */
[----:B------:R-:W-:-:S05]  /*02a0*/  LEA.HI.X R21, R4, UR15, R5, 0x2, P0 ;  /* 0x0000000f04157c11 */ /* 0x000fca00080f1405 */
        /* <DEDUP_REMOVED lines=16> */
[C---:B------:R-:W-:Y:S01]  /*03b0*/  LEA R25, R24.reuse, R1, 0x2 ;  /* 0x0000000118197211 */ /* 0x040fe200078e10ff */
[----:B------:R-:W-:-:S05]  /*03c0*/  VIADD R24, R24, 0x10 ;  /* 0x0000001018187836 */ /* 0x000fca0000000000 */
[----:B------:R-:W-:Y:S01]  /*03d0*/  ISETP.NE.AND P0, PT, R24, R23, PT ;  /* 0x000000171800720c */ /* 0x000fe20003f05270 */
[----:B--2---:R1:W-:Y:S04]  /*03e0*/  STL.128 [R25], R4 ;  /* 0x0000000419007387 */ /* 0x0043e80000100c00 */
[----:B---3--:R1:W-:Y:S04]  /*03f0*/  STL.128 [R25+0x10], R8 ;  /* 0x0000100819007387 */ /* 0x0083e80000100c00 */
[----:B----4-:R1:W-:Y:S04]  /*0400*/  STL.128 [R25+0x20], R12 ;  /* 0x0000200c19007387 */ /* 0x0103e80000100c00 */
[----:B-----5:R1:W-:Y:S01]  /*0410*/  STL.128 [R25+0x30], R16 ;  /* 0x0000301019007387 */ /* 0x0203e20000100c00 */
[----:B------:R-:W-:Y:S05]  /*0420*/  @P0 BRA `(.L_x_70) ;  /* 0xfffffffc008c0947 */ /* 0x000fea000383ffff */
.L_x_69:
[----:B------:R-:W-:Y:S05]  /*0430*/  BRA.U !UP1, `(.L_x_68) ;  /* 0x0000000509207547 */ /* 0x000fea000b800000 */
[----:B------:R-:W-:Y:S02]  /*0440*/  UISETP.GE.U32.AND UP0, UPT, UR4, 0x8, UPT ;  /* 0x000000080400788c */ /* 0x000fe4000bf06070 */
[----:B------:R-:W-:-:S04]  /*0450*/  ULOP3.LUT UR6, UR7, 0x7, URZ, 0xc0, !UPT ;  /* 0x0000000707067892 */ /* 0x000fc8000f8ec0ff */
[----:B------:R-:W-:-:S03]  /*0460*/  UISETP.NE.AND UP1, UPT, UR6, URZ, UPT ;  /* 0x000000ff0600728c */ /* 0x000fc6000bf25270 */
[----:B------:R-:W-:Y:S08]  /*0470*/  BRA.U !UP0, `(.L_x_71) ;  /* 0x0000000108707547 */ /* 0x000ff0000b800000 */
[----:B------:R-:W0:Y:S01]  /*0480*/  LDCU.64 UR14, c[0x0][0x380] ;  /* 0x00007000ff0e77ac */ /* 0x000e220008000a00 */
[----:B-1----:R-:W-:Y:S02]  /*0490*/  IADD3 R4, PT, PT, R22, R23, RZ ;  /* 0x0000001716047210 */ /* 0x002fe40007ffe0ff */
[----:B------:R-:W-:Y:S02]  /*04a0*/  IADD3 R5, P1, P2, R23, UR9, R22 ;  /* 0x0000000917057c10 */ /* 0x000fe4000fa3e016 */
[----:B------:R-:W-:Y:S02]  /*04b0*/  IADD3 R7, P0, PT, R4, UR9, RZ ;  /* 0x0000000904077c10 */ /* 0x000fe4000ff1e0ff */
[----:B------:R-:W-:-:S03]  /*04c0*/  IADD3.X R8, PT, PT, RZ, UR13, RZ, P1, P2 ;  /* 0x0000000dff087c10 */ /* 0x000fc60008fe44ff */
[----:B------:R-:W-:Y:S01]  /*04d0*/  IMAD.X R10, RZ, RZ, UR13, P0 ;  /* 0x0000000dff0a7e24 */ /* 0x000fe200080e06ff */
[----:B0-----:R-:W-:Y:S02]  /*04e0*/  LEA R4, P1, R5, UR14, 0x2 ;  /* 0x0000000e05047c11 */ /* 0x001fe4000f8210ff */
[----:B------:R-:W-:Y:S02]  /*04f0*/  LEA R6, P0, R7, UR14, 0x2 ;  /* 0x0000000e07067c11 */ /* 0x000fe4000f8010ff */
[----:B------:R-:W-:Y:S02]  /*0500*/  LEA.HI.X R5, R5, UR15, R8, 0x2, P1 ;  /* 0x0000000f05057c11 */ /* 0x000fe400088f1408 */
[----:B------:R-:W-:-:S03]  /*0510*/  LEA.HI.X R7, R7, UR15, R10, 0x2, P0 ;  /* 0x0000000f07077c11 */ /* 0x000fc600080f140a */
[----:B------:R-:W2:Y:S04]  /*0520*/  LDG.E.CONSTANT R8, desc[UR10][R4.64+0x4] ;  /* 0x0000040a04087981 */ /* 0x000ea8000c1e9900 */
[----:B------:R-:W3:Y:S04]  /*0530*/  LDG.E.CONSTANT R6, desc[UR10][R6.64] ;  /* 0x0000000a06067981 */ /* 0x000ee8000c1e9900 */
[----:B------:R-:W4:Y:S04]  /*0540*/  LDG.E.CONSTANT R10, desc[UR10][R4.64+0x8] ;  /* 0x0000080a040a7981 */ /* 0x000f28000c1e9900 */
[----:B------:R-:W5:Y:S04]  /*0550*/  LDG.E.CONSTANT R12, desc[UR10][R4.64+0xc] ;  /* 0x00000c0a040c7981 */ /* 0x000f68000c1e9900 */
[----:B------:R-:W5:Y:S04]  /*0560*/  LDG.E.CONSTANT R14, desc[UR10][R4.64+0x10] ;  /* 0x0000100a040e7981 */ /* 0x000f68000c1e9900 */
[----:B------:R-:W5:Y:S04]  /*0570*/  LDG.E.CONSTANT R16, desc[UR10][R4.64+0x14] ;  /* 0x0000140a04107981 */ /* 0x000f68000c1e9900 */
[----:B------:R-:W5:Y:S04]  /*0580*/  LDG.E.CONSTANT R18, desc[UR10][R4.64+0x18] ;  /* 0x0000180a04127981 */ /* 0x000f68000c1e9900 */
[----:B------:R-:W5:Y:S01]  /*0590*/  LDG.E.CONSTANT R20, desc[UR10][R4.64+0x1c] ;  /* 0x00001c0a04147981 */ /* 0x000f62000c1e9900 */
[C---:B------:R-:W-:Y:S01]  /*05a0*/  LEA R9, R23.reuse, R1, 0x2 ;  /* 0x0000000117097211 */ /* 0x040fe200078e10ff */
[----:B------:R-:W-:-:S04]  /*05b0*/  VIADD R23, R23, 0x8 ;  /* 0x0000000817177836 */ /* 0x000fc80000000000 */
[----:B--2---:R0:W-:Y:S04]  /*05c0*/  STL [R9+0x4], R8 ;  /* 0x0000040809007387 */ /* 0x0041e80000100800 */
[----:B---3--:R0:W-:Y:S04]  /*05d0*/  STL [R9], R6 ;  /* 0x0000000609007387 */ /* 0x0081e80000100800 */
[----:B----4-:R0:W-:Y:S04]  /*05e0*/  STL [R9+0x8], R10 ;  /* 0x0000080a09007387 */ /* 0x0101e80000100800 */
[----:B-----5:R0:W-:Y:S04]  /*05f0*/  STL [R9+0xc], R12 ;  /* 0x00000c0c09007387 */ /* 0x0201e80000100800 */
[----:B------:R0:W-:Y:S04]  /*0600*/  STL [R9+0x10], R14 ;  /* 0x0000100e09007387 */ /* 0x0001e80000100800 */
[----:B------:R0:W-:Y:S04]  /*0610*/  STL [R9+0x14], R16 ;  /* 0x0000141009007387 */ /* 0x0001e80000100800 */
[----:B------:R0:W-:Y:S04]  /*0620*/  STL [R9+0x18], R18 ;  /* 0x0000181209007387 */ /* 0x0001e80000100800 */
[----:B------:R0:W-:Y:S02]  /*0630*/  STL [R9+0x1c], R20 ;  /* 0x00001c1409007387 */ /* 0x0001e40000100800 */
.L_x_71:
[----:B------:R-:W-:Y:S05]  /*0640*/  BRA.U !UP1, `(.L_x_68) ;  /* 0x00000001099c7547 */ /* 0x000fea000b800000 */
[----:B------:R-:W-:Y:S02]  /*0650*/  UISETP.GE.U32.AND UP0, UPT, UR6, 0x4, UPT ;  /* 0x000000040600788c */ /* 0x000fe4000bf06070 */
[----:B------:R-:W-:-:S04]  /*0660*/  ULOP3.LUT UR8, UR7, 0x3, URZ, 0xc0, !UPT ;  /* 0x0000000307087892 */ /* 0x000fc8000f8ec0ff */
[----:B------:R-:W-:-:S03]  /*0670*/  UISETP.NE.AND UP1, UPT, UR8, URZ, UPT ;  /* 0x000000ff0800728c */ /* 0x000fc6000bf25270 */
[----:B------:R-:W-:Y:S08]  /*0680*/  BRA.U !UP0, `(.L_x_72) ;  /* 0x0000000108507547 */ /* 0x000ff0000b800000 */
[----:B------:R-:W2:Y:S01]  /*0690*/  LDCU.64 UR14, c[0x0][0x380] ;  /* 0x00007000ff0e77ac */ /* 0x000ea20008000a00 */
[----:B-1----:R-:W-:Y:S02]  /*06a0*/  IADD3 R4, PT, PT, R22, R23, RZ ;  /* 0x0000001716047210 */ /* 0x002fe40007ffe0ff */
[----:B------:R-:W-:Y:S02]  /*06b0*/  IADD3 R5, P1, P2, R23, UR9, R22 ;  /* 0x0000000917057c10 */ /* 0x000fe4000fa3e016 */
[----:B------:R-:W-:Y:S02]  /*06c0*/  IADD3 R7, P0, PT, R4, UR9, RZ ;  /* 0x0000000904077c10 */ /* 0x000fe4000ff1e0ff */
[----:B0-----:R-:W-:-:S03]  /*06d0*/  IADD3.X R10, PT, PT, RZ, UR13, RZ, P1, P2 ;  /* 0x0000000dff0a7c10 */ /* 0x001fc60008fe44ff */
[----:B------:R-:W-:Y:S01]  /*06e0*/  IMAD.X R8, RZ, RZ, UR13, P0 ;  /* 0x0000000dff087e24 */ /* 0x000fe200080e06ff */
[----:B--2---:R-:W-:Y:S02]  /*06f0*/  LEA R4, P1, R5, UR14, 0x2 ;  /* 0x0000000e05047c11 */ /* 0x004fe4000f8210ff */
[----:B------:R-:W-:Y:S02]  /*0700*/  LEA R6, P0, R7, UR14, 0x2 ;  /* 0x0000000e07067c11 */ /* 0x000fe4000f8010ff */
[----:B------:R-:W-:Y:S02]  /*0710*/  LEA.HI.X R5, R5, UR15, R10, 0x2, P1 ;  /* 0x0000000f05057c11 */ /* 0x000fe400088f140a */
[----:B------:R-:W-:-:S03]  /*0720*/  LEA.HI.X R7, R7, UR15, R8, 0x2, P0 ;  /* 0x0000000f07077c11 */ /* 0x000fc600080f1408 */
[----:B------:R-:W2:Y:S04]  /*0730*/  LDG.E.CONSTANT R8, desc[UR10][R4.64+0x4] ;  /* 0x0000040a04087981 */ /* 0x000ea8000c1e9900 */
[----:B------:R-:W3:Y:S04]  /*0740*/  LDG.E.CONSTANT R6, desc[UR10][R6.64] ;  /* 0x0000000a06067981 */ /* 0x000ee8000c1e9900 */
[----:B------:R-:W4:Y:S04]  /*0750*/  LDG.E.CONSTANT R10, desc[UR10][R4.64+0x8] ;  /* 0x0000080a040a7981 */ /* 0x000f28000c1e9900 */
[----:B------:R-:W5:Y:S01]  /*0760*/  LDG.E.CONSTANT R12, desc[UR10][R4.64+0xc] ;  /* 0x00000c0a040c7981 */ /* 0x000f62000c1e9900 */
[C---:B------:R-:W-:Y:S01]  /*0770*/  LEA R9, R23.reuse, R1, 0x2 ;  /* 0x0000000117097211 */ /* 0x040fe200078e10ff */
[----:B------:R-:W-:-:S04]  /*0780*/  VIADD R23, R23, 0x4 ;  /* 0x0000000417177836 */ /* 0x000fc80000000000 */
[----:B--2---:R2:W-:Y:S04]  /*0790*/  STL [R9+0x4], R8 ;  /* 0x0000040809007387 */ /* 0x0045e80000100800 */
[----:B---3--:R2:W-:Y:S04]  /*07a0*/  STL [R9], R6 ;  /* 0x0000000609007387 */ /* 0x0085e80000100800 */
[----:B----4-:R2:W-:Y:S04]  /*07b0*/  STL [R9+0x8], R10 ;  /* 0x0000080a09007387 */ /* 0x0105e80000100800 */
[----:B-----5:R2:W-:Y:S02]  /*07c0*/  STL [R9+0xc], R12 ;  /* 0x00000c0c09007387 */ /* 0x0205e40000100800 */
.L_x_72:
[----:B------:R-:W-:Y:S05]  /*07d0*/  BRA.U !UP1, `(.L_x_68) ;  /* 0x0000000109387547 */ /* 0x000fea000b800000 */
[----:B------:R-:W3:Y:S01]  /*07e0*/  LDCU.64 UR14, c[0x0][0x380] ;  /* 0x00007000ff0e77ac */ /* 0x000ee20008000a00 */
[----:B------:R-:W-:-:S05]  /*07f0*/  UMOV UR4, URZ ;  /* 0x000000ff00047c82 */ /* 0x000fca0008000000 */
.L_x_73:
[----:B-1--4-:R-:W-:-:S04]  /*0800*/  IADD3 R4, PT, PT, R22, R23, RZ ;  /* 0x0000001716047210 */ /* 0x012fc80007ffe0ff */
[----:B------:R-:W-:-:S05]  /*0810*/  IADD3 R5, P0, PT, R4, UR9, RZ ;  /* 0x0000000904057c10 */ /* 0x000fca000ff1e0ff */
[----:B0-2---:R-:W-:Y:S01]  /*0820*/  IMAD.X R6, RZ, RZ, UR13, P0 ;  /* 0x0000000dff067e24 */ /* 0x005fe200080e06ff */
[----:B---3--:R-:W-:-:S04]  /*0830*/  LEA R4, P0, R5, UR14, 0x2 ;  /* 0x0000000e05047c11 */ /* 0x008fc8000f8010ff */
[----:B------:R-:W-:-:S05]  /*0840*/  LEA.HI.X R5, R5, UR15, R6, 0x2, P0 ;  /* 0x0000000f05057c11 */ /* 0x000fca00080f1406 */
[----:B------:R-:W2:Y:S01]  /*0850*/  LDG.E.CONSTANT R4, desc[UR10][R4.64] ;  /* 0x0000000a04047981 */ /* 0x000ea2000c1e9900 */
[C---:B------:R-:W-:Y:S01]  /*0860*/  LEA R7, R23.reuse, R1, 0x2 ;  /* 0x0000000117077211 */ /* 0x040fe200078e10ff */
[----:B------:R-:W-:Y:S01]  /*0870*/  UIADD3 UR4, UPT, UPT, UR4, 0x1, URZ ;  /* 0x0000000104047890 */ /* 0x000fe2000fffe0ff */
[----:B------:R-:W-:-:S03]  /*0880*/  VIADD R23, R23, 0x1 ;  /* 0x0000000117177836 */ /* 0x000fc60000000000 */
[----:B------:R-:W-:Y:S01]  /*0890*/  UISETP.NE.AND UP0, UPT, UR4, UR8, UPT ;  /* 0x000000080400728c */ /* 0x000fe2000bf05270 */
[----:B--2---:R4:W-:Y:S08]  /*08a0*/  STL [R7], R4 ;  /* 0x0000000407007387 */ /* 0x0049f00000100800 */
[----:B------:R-:W-:Y:S05]  /*08b0*/  BRA.U UP0, `(.L_x_73) ;  /* 0xfffffffd00d07547 */ /* 0x000fea000b83ffff */
.L_x_68:
[----:B------:R-:W3:Y:S01]  /*08c0*/  S2UR UR6, SR_CgaCtaId ;  /* 0x00000000000679c3 */ /* 0x000ee20000008800 */
[----:B------:R0:W-:Y:S01]  /*08d0*/  STL.128 [R1+0x100], RZ ;  /* 0x000100ff01007387 */ /* 0x0001e20000100c00 */
[----:B------:R-:W5:Y:S01]  /*08e0*/  LDCU UR8, c[0x0][0x3b0] ;  /* 0x00007600ff0877ac */ /* 0x000f620008000800 */
[----:B------:R-:W-:Y:S02]  /*08f0*/  HFMA2 R24, -RZ, RZ, 0, 0 ;  /* 0x00000000ff187431 */ /* 0x000fe400000001ff */
[----:B------:R-:W-:Y:S01]  /*0900*/  IMAD.MOV.U32 R27, RZ, RZ, -0x800001 ;  /* 0xff7fffffff1b7424 */ /* 0x000fe200078e00ff */
[----:B------:R0:W-:Y:S01]  /*0910*/  STL.128 [R1+0x110], RZ ;  /* 0x000110ff01007387 */ /* 0x0001e20000100c00 */
[----:B------:R-:W-:Y:S01]  /*0920*/  UMOV UR4, 0x400 ;  /* 0x0000040000047882 */ /* 0x000fe20000000000 */
[----:B------:R-:W-:Y:S01]  /*0930*/  ULOP3.LUT UR22, UR7, 0xf, URZ, 0xc0, !UPT ;  /* 0x0000000f07167892 */ /* 0x000fe2000f8ec0ff */
[C---:B------:R-:W-:Y:S01]  /*0940*/  IADD3 R22, PT, PT, R1.reuse, 0x200, RZ ;  /* 0x0000020001167810 */ /* 0x040fe20007ffe0ff */
[----:B------:R0:W-:Y:S01]  /*0950*/  STL.128 [R1+0x120], RZ ;  /* 0x000120ff01007387 */ /* 0x0001e20000100c00 */
[----:B------:R-:W-:Y:S01]  /*0960*/  VIADD R21, R1, 0x300 ;  /* 0x0000030001157836 */ /* 0x000fe20000000000 */
[----:B------:R-:W-:-:S02]  /*0970*/  ULOP3.LUT UR14, UR7, 0x7, URZ, 0xc0, !UPT ;  /* 0x00000007070e7892 */ /* 0x000fc4000f8ec0ff */
[----:B------:R0:W-:Y:S01]  /*0980*/  STL.128 [R1+0x130], RZ ;  /* 0x000130ff01007387 */ /* 0x0001e20000100c00 */
[----:B------:R-:W-:Y:S02]  /*0990*/  ULOP3.LUT UR23, UR7, 0x7ffffff0, URZ, 0xc0, !UPT ;  /* 0x7ffffff007177892 */ /* 0x000fe4000f8ec0ff */
[----:B------:R-:W-:Y:S01]  /*09a0*/  ULOP3.LUT UR15, UR7, 0x3, URZ, 0xc0, !UPT ;  /* 0x00000003070f7892 */ /* 0x000fe2000f8ec0ff */
[----:B------:R0:W-:Y:S01]  /*09b0*/  STL.128 [R1+0x140], RZ ;  /* 0x000140ff01007387 */ /* 0x0001e20000100c00 */
[----:B------:R-:W-:Y:S01]  /*09c0*/  UIADD3 UR16, UPT, UPT, UR22, -0x1, URZ ;  /* 0xffffffff16107890 */ /* 0x000fe2000fffe0ff */
[----:B-----5:R-:W-:Y:S02]  /*09d0*/  MOV R23, UR8 ;  /* 0x0000000800177c02 */ /* 0x020fe40008000f00 */
[----:B------:R0:W-:Y:S01]  /*09e0*/  STL.128 [R1+0x150], RZ ;  /* 0x000150ff01007387 */ /* 0x0001e20000100c00 */
[----:B---3--:R-:W-:-:S03]  /*09f0*/  ULEA UR4, UR6, UR4, 0x18 ;  /* 0x0000000406047291 */ /* 0x008fc6000f8ec0ff */
[----:B------:R0:W-:Y:S01]  /*0a00*/  STL.128 [R1+0x160], RZ ;  /* 0x000160ff01007387 */ /* 0x0001e20000100c00 */
[----:B------:R-:W-:-:S03]  /*0a10*/  ULEA UR6, UR7, UR4, 0x8 ;  /* 0x0000000407067291 */ /* 0x000fc6000f8e40ff */
[----:B------:R0:W-:Y:S01]  /*0a20*/  STL.128 [R1+0x170], RZ ;  /* 0x000170ff01007387 */ /* 0x0001e20000100c00 */
[----:B------:R-:W-:-:S03]  /*0a30*/  UMOV UR4, URZ ;  /* 0x000000ff00047c82 */ /* 0x000fc60008000000 */
[----:B------:R0:W-:Y:S04]  /*0a40*/  STL.128 [R1+0x180], RZ ;  /* 0x000180ff01007387 */ /* 0x0001e80000100c00 */
[----:B------:R0:W-:Y:S04]  /*0a50*/  STL.128 [R1+0x190], RZ ;  /* 0x000190ff01007387 */ /* 0x0001e80000100c00 */
[----:B------:R0:W-:Y:S04]  /*0a60*/  STL.128 [R1+0x1a0], RZ ;  /* 0x0001a0ff01007387 */ /* 0x0001e80000100c00 */
[----:B------:R0:W-:Y:S04]  /*0a70*/  STL.128 [R1+0x1b0], RZ ;  /* 0x0001b0ff01007387 */ /* 0x0001e80000100c00 */
[----:B------:R0:W-:Y:S04]  /*0a80*/  STL.128 [R1+0x1c0], RZ ;  /* 0x0001c0ff01007387 */ /* 0x0001e80000100c00 */
[----:B------:R0:W-:Y:S04]  /*0a90*/  STL.128 [R1+0x1d0], RZ ;  /* 0x0001d0ff01007387 */ /* 0x0001e80000100c00 */
[----:B------:R0:W-:Y:S04]  /*0aa0*/  STL.128 [R1+0x1e0], RZ ;  /* 0x0001e0ff01007387 */ /* 0x0001e80000100c00 */
[----:B------:R0:W-:Y:S02]  /*0ab0*/  STL.128 [R1+0x1f0], RZ ;  /* 0x0001f0ff01007387 */ /* 0x0001e40000100c00 */
.L_x_116:
[----:B-1234-:R-:W1:Y:S01]  /*0ac0*/  LDC.64 R4, c[0x0][0x3b0] ;  /* 0x0000ec00ff047b82 */ /* 0x01ee620000000a00 */
[----:B------:R-:W3:Y:S01]  /*0ad0*/  LDCU.64 UR18, c[0x0][0x388] ;  /* 0x00007100ff1277ac */ /* 0x000ee20008000a00 */
[----:B------:R-:W-:Y:S01]  /*0ae0*/  BSSY.RECONVERGENT B0, `(.L_x_74) ;  /* 0x000001e000007945 */ /* 0x000fe20003800200 */
[----:B------:R-:W4:Y:S01]  /*0af0*/  LDCU.64 UR20, c[0x0][0x390] ;  /* 0x00007200ff1477ac */ /* 0x000f220008000a00 */
[----:B-1----:R-:W-:-:S05]  /*0b00*/  VIADD R25, R4, -UR4 ;  /* 0x8000000404197c36 */ /* 0x002fca0008000000 */
[----:B------:R-:W-:-:S05]  /*0b10*/  VIMNMX R4, PT, PT, R25, 0x40, PT ;  /* 0x0000004019047848 */ /* 0x000fca0003fe0100 */
[----:B------:R-:W-:-:S05]  /*0b20*/  IMAD R13, R4, R5, RZ ;  /* 0x00000005040d7224 */ /* 0x000fca00078e02ff */
[----:B------:R-:W-:-:S13]  /*0b30*/  ISETP.GE.AND P0, PT, R0, R13, PT ;  /* 0x0000000d0000720c */ /* 0x000fda0003f06270 */
[----:B---345:R-:W-:Y:S05]  /*0b40*/  @P0 BRA `(.L_x_75) ;  /* 0x00000000005c0947 */ /* 0x038fea0003800000 */
[----:B------:R-:W1:Y:S01]  /*0b50*/  S2R R7, SR_CgaCtaId ;  /* 0x0000000000077919 */ /* 0x000e620000008800 */
[----:B0-2---:R-:W-:Y:S02]  /*0b60*/  MOV R6, 0x400 ;  /* 0x0000040000067802 */ /* 0x005fe40000000f00 */
[----:B------:R-:W-:Y:S02]  /*0b70*/  MOV R4, R0 ;  /* 0x0000000000047202 */ /* 0x000fe40000000f00 */
[----:B-1----:R-:W-:-:S07]  /*0b80*/  LEA R15, R7, R6, 0x18 ;  /* 0x00000006070f7211 */ /* 0x002fce00078ec0ff */
.L_x_76:
[----:B-1----:R-:W-:-:S05]  /*0b90*/  IMAD R6, R5, UR4, R4 ;  /* 0x0000000405067c24 */ /* 0x002fca000f8e0204 */
[----:B------:R-:W-:-:S04]  /*0ba0*/  IADD3 R7, P0, PT, R6, UR9, RZ ;  /* 0x0000000906077c10 */ /* 0x000fc8000ff1e0ff */
[----:B------:R-:W-:Y:S01]  /*0bb0*/  LEA.HI.X.SX32 R8, R6, UR13, 0x1, P0 ;  /* 0x0000000d06087c11 */ /* 0x000fe200080f0eff */
[----:B------:R-:W-:-:S03]  /*0bc0*/  IMAD.SHL.U32 R6, R7, 0x4, RZ ;  /* 0x0000000407067824 */ /* 0x000fc600078e00ff */
[----:B------:R-:W-:Y:S02]  /*0bd0*/  SHF.L.U64.HI R7, R7, 0x2, R8 ;  /* 0x0000000207077819 */ /* 0x000fe40000010208 */
[C---:B------:R-:W-:Y:S02]  /*0be0*/  IADD3 R8, P0, PT, R6.reuse, UR18, RZ ;  /* 0x0000001206087c10 */ /* 0x040fe4000ff1e0ff */
[----:B------:R-:W-:Y:S02]  /*0bf0*/  IADD3 R6, P1, PT, R6, UR20, RZ ;  /* 0x0000001406067c10 */ /* 0x000fe4000ff3e0ff */
[C---:B------:R-:W-:Y:S02]  /*0c00*/  IADD3.X R9, PT, PT, R7.reuse, UR19, RZ, P0, !PT ;  /* 0x0000001307097c10 */ /* 0x040fe400087fe4ff */
[----:B------:R-:W-:-:S03]  /*0c10*/  IADD3.X R7, PT, PT, R7, UR21, RZ, P1, !PT ;  /* 0x0000001507077c10 */ /* 0x000fc60008ffe4ff */
        /* <DEDUP_REMOVED lines=10> */
.L_x_75:
[----:B------:R-:W-:Y:S05]  /*0cc0*/  BSYNC.RECONVERGENT B0 ;  /* 0x0000000000007941 */ /* 0x000fea0003800200 */
.L_x_74:
[----:B------:R-:W-:Y:S01]  /*0cd0*/  BAR.SYNC.DEFER_BLOCKING 0x0 ;  /* 0x0000000000007b1d */ /* 0x000fe20000010000 */
[----:B------:R-:W-:Y:S01]  /*0ce0*/  ISETP.GE.AND P1, PT, R25, 0x1, PT ;  /* 0x000000011900780c */ /* 0x000fe20003f26270 */
[----:B------:R-:W-:Y:S01]  /*0cf0*/  IMAD.MOV.U32 R17, RZ, RZ, -0x800001 ;  /* 0xff7fffffff117424 */ /* 0x000fe200078e00ff */
[----:B0-----:R-:W-:-:S04]  /*0d00*/  VIMNMX R20, PT, PT, R23, 0x40, PT ;  /* 0x0000004017147848 */ /* 0x001fc80003fe0100 */
[----:B------:R-:W-:-:S04]  /*0d10*/  VIMNMX R20, PT, PT, R20, 0x1, !PT ;  /* 0x0000000114147848 */ /* 0x000fc80007fe0100 */
[----:B------:R-:W-:-:S03]  /*0d20*/  LOP3.LUT R26, R20, 0x3, RZ, 0xc0, !PT ;  /* 0x00000003141a7812 */ /* 0x000fc600078ec0ff */
[----:B------:R-:W-:Y:S05]  /*0d30*/  @!P1 BRA `(.L_x_77) ;  /* 0x0000001000289947 */ /* 0x000fea0003800000 */
[----:B------:R-:W-:-:S13]  /*0d40*/  ISETP.GE.AND P0, PT, R5, 0x1, PT ;  /* 0x000000010500780c */ /* 0x000fda0003f06270 */
[----:B------:R-:W-:Y:S05]  /*0d50*/  @!P0 BRA `(.L_x_78) ;  /* 0x0000000800308947 */ /* 0x000fea0003800000 */
[----:B------:R-:W-:-:S07]  /*0d60*/  HFMA2 R16, -RZ, RZ, 0, 0 ;  /* 0x00000000ff107431 */ /* 0x000fce00000001ff */
.L_x_85:
[----:B------:R-:W-:Y:S01]  /*0d70*/  UISETP.GE.U32.AND UP0, UPT, UR12, 0xf, UPT ;  /* 0x0000000f0c00788c */ /* 0x000fe2000bf06070 */
[----:B------:R-:W-:Y:S01]  /*0d80*/  IMAD.MOV.U32 R15, RZ, RZ, RZ ;  /* 0x000000ffff0f7224 */ /* 0x000fe200078e00ff */
[----:B--2---:R-:W-:-:S07]  /*0d90*/  MOV R12, RZ ;  /* 0x000000ff000c7202 */ /* 0x004fce0000000f00 */
[----:B------:R-:W-:Y:S05]  /*0da0*/  BRA.U !UP0, `(.L_x_79) ;  /* 0x0000000108c47547 */ /* 0x000fea000b800000 */
[----:B------:R-:W0:Y:S01]  /*0db0*/  S2UR UR8, SR_CgaCtaId ;  /* 0x00000000000879c3 */ /* 0x000e220000008800 */
[----:B------:R-:W-:Y:S01]  /*0dc0*/  IMAD.MOV.U32 R15, RZ, RZ, RZ ;  /* 0x000000ffff0f7224 */ /* 0x000fe200078e00ff */
[----:B------:R-:W-:Y:S01]  /*0dd0*/  MOV R18, RZ ;  /* 0x000000ff00127202 */ /* 0x000fe20000000f00 */
[----:B------:R-:W-:Y:S01]  /*0de0*/  UMOV UR7, 0x400 ;  /* 0x0000040000077882 */ /* 0x000fe20000000000 */
[----:B------:R-:W2:Y:S02]  /*0df0*/  LDCU UR17, c[0x0][0x3b4] ;  /* 0x00007680ff1177ac */ /* 0x000ea40008000800 */
[----:B0-2---:R-:W-:-:S12]  /*0e00*/  ULEA UR7, UR8, UR7, 0x18 ;  /* 0x0000000708077291 */ /* 0x005fd8000f8ec0ff */
.L_x_80:
[----:B------:R-:W-:-:S05]  /*0e10*/  IMAD R19, R18, 0x4, R1 ;  /* 0x0000000412137824 */ /* 0x000fca00078e0201 */
[----:B-1----:R-:W2:Y:S04]  /*0e20*/  LDL.128 R8, [R19] ;  /* 0x0000000013087983 */ /* 0x002ea80000100c00 */
        /* <DEDUP_REMOVED lines=19> */
[----:B------:R-:W-:Y:S01]  /*0f60*/  ISETP.NE.AND P0, PT, R18, UR23, PT ;  /* 0x0000001712007c0c */ /* 0x000fe2000bf05270 */
[----:B0-----:R-:W-:Y:S02]  /*0f70*/  FFMA R4, R6, R4, R5 ;  /* 0x0000000406047223 */ /* 0x001fe40000000005 */
[----:B------:R-:W0:Y:S04]  /*0f80*/  LDS R5, [R17+0x1c] ;  /* 0x00001c0011057984 */ /* 0x000e280000000800 */
[----:B------:R-:W-:Y:S01]  /*0f90*/  LDS R6, [R17+0x24] ;  /* 0x0000240011067984 */ /* 0x000fe20000000800 */
[----:B0-----:R-:W-:-:S03]  /*0fa0*/  FFMA R5, R7, R5, R4 ;  /* 0x0000000507057223 */ /* 0x001fc60000000004 */
[----:B------:R-:W2:Y:S04]  /*0fb0*/  LDS R4, [R17+0x20] ;  /* 0x0000200011047984 */ /* 0x000ea80000000800 */
[----:B------:R-:W0:Y:S01]  /*0fc0*/  LDS R7, [R17+0x28] ;  /* 0x0000280011077984 */ /* 0x000e220000000800 */
[----:B--2---:R-:W-:-:S03]  /*0fd0*/  FFMA R4, R8, R4, R5 ;  /* 0x0000000408047223 */ /* 0x004fc60000000005 */
[----:B------:R-:W-:Y:S01]  /*0fe0*/  LDS R5, [R17+0x30] ;  /* 0x0000300011057984 */ /* 0x000fe20000000800 */
[----:B------:R-:W-:-:S03]  /*0ff0*/  FFMA R9, R9, R6, R4 ;  /* 0x0000000609097223 */ /* 0x000fc60000000004 */
[----:B------:R-:W1:Y:S01]  /*1000*/  LDS R4, [R17+0x2c] ;  /* 0x00002c0011047984 */ /* 0x000e620000000800 */
[----:B0-----:R-:W-:-:S03]  /*1010*/  FFMA R10, R10, R7, R9 ;  /* 0x000000070a0a7223 */ /* 0x001fc60000000009 */
[----:B------:R-:W0:Y:S04]  /*1020*/  LDS R6, [R17+0x34] ;  /* 0x0000340011067984 */ /* 0x000e280000000800 */
[----:B------:R-:W2:Y:S04]  /*1030*/  LDS R7, [R17+0x38] ;  /* 0x0000380011077984 */ /* 0x000ea80000000800 */
[----:B------:R-:W4:Y:S01]  /*1040*/  LDS R8, [R17+0x3c] ;  /* 0x00003c0011087984 */ /* 0x000f220000000800 */
[----:B-1----:R-:W-:-:S04]  /*1050*/  FFMA R11, R11, R4, R10 ;  /* 0x000000040b0b7223 */ /* 0x002fc8000000000a */
[----:B---3--:R-:W-:-:S04]  /*1060*/  FFMA R12, R12, R5, R11 ;  /* 0x000000050c0c7223 */ /* 0x008fc8000000000b */
[----:B0-----:R-:W-:-:S04]  /*1070*/  FFMA R13, R13, R6, R12 ;  /* 0x000000060d0d7223 */ /* 0x001fc8000000000c */
[----:B--2---:R-:W-:-:S04]  /*1080*/  FFMA R14, R14, R7, R13 ;  /* 0x000000070e0e7223 */ /* 0x004fc8000000000d */
[----:B----4-:R-:W-:Y:S01]  /*1090*/  FFMA R15, R15, R8, R14 ;  /* 0x000000080f0f7223 */ /* 0x010fe2000000000e */
[----:B------:R-:W-:Y:S06]  /*10a0*/  @P0 BRA `(.L_x_80) ;  /* 0xfffffffc00580947 */ /* 0x000fec000383ffff */
[----:B------:R-:W-:-:S07]  /*10b0*/  IMAD.U32 R12, RZ, RZ, UR23 ;  /* 0x00000017ff0c7e24 */ /* 0x000fce000f8e00ff */
.L_x_79:
[----:B------:R-:W-:-:S09]  /*10c0*/  UISETP.NE.AND UP0, UPT, UR22, URZ, UPT ;  /* 0x000000ff1600728c */ /* 0x000fd2000bf05270 */
[----:B------:R-:W-:Y:S05]  /*10d0*/  BRA.U !UP0, `(.L_x_81) ;  /* 0x00000005081c7547 */ /* 0x000fea000b800000 */
[----:B------:R-:W-:Y:S02]  /*10e0*/  UISETP.GE.U32.AND UP0, UPT, UR16, 0x7, UPT ;  /* 0x000000071000788c */ /* 0x000fe4000bf06070 */
[----:B------:R-:W-:-:S07]  /*10f0*/  UISETP.NE.AND UP1, UPT, UR14, URZ, UPT ;  /* 0x000000ff0e00728c */ /* 0x000fce000bf25270 */
[----:B------:R-:W-:Y:S05]  /*1100*/  BRA.U !UP0, `(.L_x_82) ;  /* 0x0000000108687547 */ /* 0x000fea000b800000 */
[----:B------:R-:W-:Y:S01]  /*1110*/  LEA R14, R12, R1, 0x2 ;  /* 0x000000010c0e7211 */ /* 0x000fe200078e10ff */
[----:B------:R-:W0:Y:S01]  /*1120*/  S2R R18, SR_CgaCtaId ;  /* 0x0000000000127919 */ /* 0x000e220000008800 */
[----:B------:R-:W2:Y:S03]  /*1130*/  LDCU UR7, c[0x0][0x3b4] ;  /* 0x00007680ff0777ac */ /* 0x000ea60008000800 */
[----:B-1----:R-:W3:Y:S04]  /*1140*/  LDL.128 R4, [R14] ;  /* 0x000000000e047983 */ /* 0x002ee80000100c00 */
[----:B------:R-:W4:Y:S01]  /*1150*/  LDL.128 R8, [R14+0x10] ;  /* 0x000010000e087983 */ /* 0x000f220000100c00 */
[----:B------:R-:W-:-:S04]  /*1160*/  MOV R13, 0x400 ;  /* 0x00000400000d7802 */ /* 0x000fc80000000f00 */
[----:B0-----:R-:W-:Y:S01]  /*1170*/  LEA R18, R18, R13, 0x18 ;  /* 0x0000000d12127211 */ /* 0x001fe200078ec0ff */
[----:B--2---:R-:W-:Y:S01]  /*1180*/  IMAD R13, R16, UR7, R12 ;  /* 0x00000007100d7c24 */ /* 0x004fe2000f8e020c */
[----:B------:R-:W-:-:S03]  /*1190*/  IADD3 R12, PT, PT, R12, 0x8, RZ ;  /* 0x000000080c0c7810 */ /* 0x000fc60007ffe0ff */
[----:B------:R-:W-:-:S05]  /*11a0*/  IMAD R13, R13, 0x4, R18 ;  /* 0x000000040d0d7824 */ /* 0x000fca00078e0212 */
[----:B------:R-:W3:Y:S04]  /*11b0*/  LDS R17, [R13] ;  /* 0x000000000d117984 */ /* 0x000ee80000000800 */
[----:B------:R-:W0:Y:S04]  /*11c0*/  LDS R19, [R13+0x4] ;  /* 0x000004000d137984 */ /* 0x000e280000000800 */
[----:B------:R-:W1:Y:S01]  /*11d0*/  LDS R18, [R13+0x8] ;  /* 0x000008000d127984 */ /* 0x000e620000000800 */
[----:B---3--:R-:W-:-:S03]  /*11e0*/  FFMA R4, R4, R17, R15 ;  /* 0x0000001104047223 */ /* 0x008fc6000000000f */
[----:B------:R-:W2:Y:S01]  /*11f0*/  LDS R15, [R13+0xc] ;  /* 0x00000c000d0f7984 */ /* 0x000ea20000000800 */
[----:B0-----:R-:W-:-:S03]  /*1200*/  FFMA R19, R19, R5, R4 ;  /* 0x0000000513137223 */ /* 0x001fc60000000004 */
[----:B------:R-:W4:Y:S01]  /*1210*/  LDS R5, [R13+0x10] ;  /* 0x000010000d057984 */ /* 0x000f220000000800 */
[----:B-1----:R-:W-:-:S03]  /*1220*/  FFMA R6, R18, R6, R19 ;  /* 0x0000000612067223 */ /* 0x002fc60000000013 */
[----:B------:R-:W0:Y:S04]  /*1230*/  LDS R17, [R13+0x14] ;  /* 0x000014000d117984 */ /* 0x000e280000000800 */
[----:B------:R-:W1:Y:S04]  /*1240*/  LDS R4, [R13+0x18] ;  /* 0x000018000d047984 */ /* 0x000e680000000800 */
[----:B------:R-:W3:Y:S01]  /*1250*/  LDS R19, [R13+0x1c] ;  /* 0x00001c000d137984 */ /* 0x000ee20000000800 */
[----:B--2---:R-:W-:-:S04]  /*1260*/  FFMA R7, R15, R7, R6 ;  /* 0x000000070f077223 */ /* 0x004fc80000000006 */
[----:B----4-:R-:W-:-:S04]  /*1270*/  FFMA R8, R8, R5, R7 ;  /* 0x0000000508087223 */ /* 0x010fc80000000007 */
[----:B0-----:R-:W-:-:S04]  /*1280*/  FFMA R9, R17, R9, R8 ;  /* 0x0000000911097223 */ /* 0x001fc80000000008 */
[----:B-1----:R-:W-:-:S04]  /*1290*/  FFMA R4, R4, R10, R9 ;  /* 0x0000000a04047223 */ /* 0x002fc80000000009 */
[----:B---3--:R-:W-:-:S07]  /*12a0*/  FFMA R15, R19, R11, R4 ;  /* 0x0000000b130f7223 */ /* 0x008fce0000000004 */
.L_x_82:
[----:B------:R-:W-:Y:S05]  /*12b0*/  BRA.U !UP1, `(.L_x_81) ;  /* 0x0000000109a47547 */ /* 0x000fea000b800000 */
[----:B------:R-:W-:Y:S02]  /*12c0*/  UIADD3 UR7, UPT, UPT, UR14, -0x1, URZ ;  /* 0xffffffff0e077890 */ /* 0x000fe4000fffe0ff */
[----:B------:R-:W-:Y:S02]  /*12d0*/  UISETP.NE.AND UP1, UPT, UR15, URZ, UPT ;  /* 0x000000ff0f00728c */ /* 0x000fe4000bf25270 */
[----:B------:R-:W-:-:S09]  /*12e0*/  UISETP.GE.U32.AND UP0, UPT, UR7, 0x3, UPT ;  /* 0x000000030700788c */ /* 0x000fd2000bf06070 */
[----:B------:R-:W-:Y:S05]  /*12f0*/  BRA.U !UP0, `(.L_x_83) ;  /* 0x0000000108447547 */ /* 0x000fea000b800000 */
[----:B------:R-:W-:Y:S01]  /*1300*/  IMAD R4, R12, 0x4, R1 ;  /* 0x000000040c047824 */ /* 0x000fe200078e0201 */
[----:B-1----:R-:W0:Y:S01]  /*1310*/  S2R R10, SR_CgaCtaId ;  /* 0x00000000000a7919 */ /* 0x002e220000008800 */
[----:B------:R-:W1:Y:S04]  /*1320*/  LDCU UR7, c[0x0][0x3b4] ;  /* 0x00007680ff0777ac */ /* 0x000e680008000800 */
        /* <DEDUP_REMOVED lines=14> */
.L_x_83:
[----:B------:R-:W-:Y:S05]  /*1410*/  BRA.U !UP1, `(.L_x_81) ;  /* 0x00000001094c7547 */ /* 0x000fea000b800000 */
[----:B-1----:R-:W-:Y:S01]  /*1420*/  LEA R6, R12, R1, 0x2 ;  /* 0x000000010c067211 */ /* 0x002fe200078e10ff */
[----:B------:R-:W0:Y:S01]  /*1430*/  S2R R8, SR_CgaCtaId ;  /* 0x0000000000087919 */ /* 0x000e220000008800 */
[----:B------:R-:W1:Y:S03]  /*1440*/  LDCU UR7, c[0x0][0x3b4] ;  /* 0x00007680ff0777ac */ /* 0x000e660008000800 */
[----:B------:R-:W2:Y:S01]  /*1450*/  LDL.64 R4, [R6] ;  /* 0x0000000006047983 */ /* 0x000ea20000100a00 */
[----:B------:R-:W-:Y:S01]  /*1460*/  MOV R7, 0x400 ;  /* 0x0000040000077802 */ /* 0x000fe20000000f00 */
[----:B------:R-:W-:Y:S01]  /*1470*/  UISETP.NE.AND UP0, UPT, UR15, 0x1, UPT ;  /* 0x000000010f00788c */ /* 0x000fe2000bf05270 */
[----:B-1----:R-:W-:Y:S02]  /*1480*/  IMAD R12, R16, UR7, R12 ;  /* 0x00000007100c7c24 */ /* 0x002fe4000f8e020c */
[----:B0-----:R-:W-:-:S05]  /*1490*/  LEA R7, R8, R7, 0x18 ;  /* 0x0000000708077211 */ /* 0x001fca00078ec0ff */
[----:B------:R-:W-:-:S05]  /*14a0*/  IMAD R12, R12, 0x4, R7 ;  /* 0x000000040c0c7824 */ /* 0x000fca00078e0207 */
        /* <DEDUP_REMOVED lines=10> */
.L_x_81:
[----:B------:R-:W0:Y:S01]  /*1550*/  LDCU.U8 UR7, c[0x0][0x3b8] ;  /* 0x00007700ff0777ac */ /* 0x000e220008000000 */
[----:B------:R-:W-:-:S04]  /*1560*/  IADD3 R4, PT, PT, R16, UR4, RZ ;  /* 0x0000000410047c10 */ /* 0x000fc8000fffe0ff */
[----:B------:R-:W-:Y:S02]  /*1570*/  ISETP.GT.U32.AND P0, PT, R4, R3, PT ;  /* 0x000000030400720c */ /* 0x000fe40003f04070 */
[C---:B------:R-:W-:Y:S02]  /*1580*/  LEA R4, R16.reuse, R22, 0x2 ;  /* 0x0000001610047211 */ /* 0x040fe400078e10ff */
[----:B------:R-:W-:Y:S01]  /*1590*/  IADD3 R16, PT, PT, R16, 0x1, RZ ;  /* 0x0000000110107810 */ /* 0x000fe20007ffe0ff */
[----:B0-----:R-:W-:-:S06]  /*15a0*/  UPRMT UR7, UR7, 0x8880, URZ ;  /* 0x0000888007077896 */ /* 0x001fcc00080000ff */
[----:B------:R-:W-:-:S13]  /*15b0*/  ISETP.NE.AND P0, PT, RZ, UR7, P0 ;  /* 0x00000007ff007c0c */ /* 0x000fda0008705270 */
[----:B------:R-:W-:Y:S01]  /*15c0*/  @P0 IMAD.MOV.U32 R5, RZ, RZ, -0x800000 ;  /* 0xff800000ff050424 */ /* 0x000fe200078e00ff */
[----:B------:R4:W-:Y:S04]  /*15d0*/  @!P0 STL [R4], R15 ;  /* 0x0000000f04008387 */ /* 0x0009e80000100800 */
[----:B------:R4:W-:Y:S01]  /*15e0*/  @P0 STL [R4], R5 ;  /* 0x0000000504000387 */ /* 0x0009e20000100800 */
[----:B------:R-:W-:-:S13]  /*15f0*/  ISETP.NE.AND P0, PT, R16, R20, PT ;  /* 0x000000141000720c */ /* 0x000fda0003f05270 */
[----:B----4-:R-:W-:Y:S05]  /*1600*/  @!P0 BRA `(.L_x_84) ;  /* 0x0000000400188947 */ /* 0x010fea0003800000 */
[----:B------:R-:W-:Y:S05]  /*1610*/  BRA `(.L_x_85) ;  /* 0xfffffff400d47947 */ /* 0x000fea000383ffff */
.L_x_78:
[----:B------:R-:W-:Y:S01]  /*1620*/  ISETP.GE.AND P0, PT, R23, 0x4, PT ;  /* 0x000000041700780c */ /* 0x000fe20003f06270 */
[----:B------:R-:W-:-:S12]  /*1630*/  HFMA2 R5, -RZ, RZ, 0, 0 ;  /* 0x00000000ff057431 */ /* 0x000fd800000001ff */
[----:B------:R-:W-:Y:S05]  /*1640*/  @!P0 BRA `(.L_x_86) ;  /* 0x00000000008c8947 */ /* 0x000fea0003800000 */
[----:B------:R-:W0:Y:S01]  /*1650*/  LDCU.U8 UR7, c[0x0][0x3b8] ;  /* 0x00007700ff0777ac */ /* 0x000e220008000000 */
[----:B------:R-:W-:Y:S01]  /*1660*/  LOP3.LUT R5, R20, 0x7c, RZ, 0xc0, !PT ;  /* 0x0000007c14057812 */ /* 0x000fe200078ec0ff */
[----:B-12---:R-:W-:Y:S01]  /*1670*/  VIADD R6, R1, 0x208 ;  /* 0x0000020801067836 */ /* 0x006fe20000000000 */
[----:B------:R-:W1:Y:S02]  /*1680*/  LDCU.U8 UR8, c[0x0][0x3b8] ;  /* 0x00007700ff0877ac */ /* 0x000e640008000000 */
[----:B------:R-:W-:Y:S01]  /*1690*/  IADD3 R4, PT, PT, -R5, RZ, RZ ;  /* 0x000000ff05047210 */ /* 0x000fe20007ffe1ff */
[----:B------:R-:W-:Y:S02]  /*16a0*/  UIADD3 UR17, UPT, UPT, UR4, 0x3, URZ ;  /* 0x0000000304117890 */ /* 0x000fe4000fffe0ff */
[----:B0-----:R-:W-:Y:S02]  /*16b0*/  UPRMT UR7, UR7, 0x8880, URZ ;  /* 0x0000888007077896 */ /* 0x001fe400080000ff */
[----:B-1----:R-:W-:-:S12]  /*16c0*/  UPRMT UR8, UR8, 0x8880, URZ ;  /* 0x0000888008087896 */ /* 0x002fd800080000ff */
.L_x_87:
[----:B------:R-:W-:Y:S01]  /*16d0*/  UIADD3 UR18, UPT, UPT, UR17, -0x3, URZ ;  /* 0xfffffffd11127890 */ /* 0x000fe2000fffe0ff */
[----:B------:R-:W-:Y:S01]  /*16e0*/  VIADD R4, R4, 0x4 ;  /* 0x0000000404047836 */ /* 0x000fe20000000000 */
[----:B------:R-:W-:-:S04]  /*16f0*/  UIADD3 UR19, UPT, UPT, UR17, -0x2, URZ ;  /* 0xfffffffe11137890 */ /* 0x000fc8000fffe0ff */
[----:B------:R-:W-:Y:S01]  /*1700*/  ISETP.LT.U32.AND P0, PT, R3, UR18, PT ;  /* 0x0000001203007c0c */ /* 0x000fe2000bf01070 */
[----:B------:R-:W-:-:S03]  /*1710*/  UIADD3 UR18, UPT, UPT, UR17, -0x1, URZ ;  /* 0xffffffff11127890 */ /* 0x000fc6000fffe0ff */
[----:B------:R-:W-:Y:S01]  /*1720*/  ISETP.EQ.OR P0, PT, RZ, UR7, !P0 ;  /* 0x00000007ff007c0c */ /* 0x000fe2000c702670 */
[----:B------:R-:W-:Y:S02]  /*1730*/  UMOV UR7, UR8 ;  /* 0x0000000800077c82 */ /* 0x000fe40008000000 */
[----:B------:R-:W-:-:S04]  /*1740*/  ISETP.NE.AND P2, PT, RZ, UR7, PT ;  /* 0x00000007ff007c0c */ /* 0x000fc8000bf45270 */
[C---:B------:R-:W-:Y:S02]  /*1750*/  ISETP.LT.U32.AND P4, PT, R3.reuse, UR19, P2 ;  /* 0x0000001303007c0c */ /* 0x040fe40009781070 */
[C---:B------:R-:W-:Y:S02]  /*1760*/  ISETP.LT.U32.AND P3, PT, R3.reuse, UR18, P2 ;  /* 0x0000001203007c0c */ /* 0x040fe40009761070 */
[----:B------:R-:W-:Y:S01]  /*1770*/  ISETP.LT.U32.AND P2, PT, R3, UR17, P2 ;  /* 0x0000001103007c0c */ /* 0x000fe20009741070 */
[----:B------:R-:W-:Y:S01]  /*1780*/  UIADD3 UR17, UPT, UPT, UR17, 0x4, URZ ;  /* 0x0000000411117890 */ /* 0x000fe2000fffe0ff */
[----:B------:R-:W-:-:S05]  /*1790*/  @!P0 MOV R7, 0xff800000 ;  /* 0xff80000000078802 */ /* 0x000fca0000000f00 */
[----:B------:R-:W-:Y:S02]  /*17a0*/  @!P0 STL [R6+-0x8], R7 ;  /* 0xfffff80706008387 */ /* 0x000fe40000100800 */
[----:B------:R-:W-:Y:S02]  /*17b0*/  @P4 IMAD.MOV.U32 R9, RZ, RZ, -0x800000 ;  /* 0xff800000ff094424 */ /* 0x000fe400078e00ff */
[----:B------:R-:W-:Y:S01]  /*17c0*/  @P0 STL [R6+-0x8], RZ ;  /* 0xfffff8ff06000387 */ /* 0x000fe20000100800 */
[----:B------:R-:W-:Y:S02]  /*17d0*/  ISETP.NE.AND P0, PT, R4, RZ, PT ;  /* 0x000000ff0400720c */ /* 0x000fe40003f05270 */
[----:B------:R-:W-:Y:S01]  /*17e0*/  @P3 MOV R11, 0xff800000 ;  /* 0xff800000000b3802 */ /* 0x000fe20000000f00 */
[----:B------:R-:W-:Y:S01]  /*17f0*/  @!P4 STL [R6+-0x4], RZ ;  /* 0xfffffcff0600c387 */ /* 0x000fe20000100800 */
[----:B------:R-:W-:-:S03]  /*1800*/  @P2 MOV R13, 0xff800000 ;  /* 0xff800000000d2802 */ /* 0x000fc60000000f00 */
[----:B------:R-:W-:Y:S04]  /*1810*/  @!P3 STL [R6], RZ ;  /* 0x000000ff0600b387 */ /* 0x000fe80000100800 */
[----:B------:R-:W-:Y:S04]  /*1820*/  @!P2 STL [R6+0x4], RZ ;  /* 0x000004ff0600a387 */ /* 0x000fe80000100800 */
[----:B------:R-:W-:Y:S04]  /*1830*/  @P4 STL [R6+-0x4], R9 ;  /* 0xfffffc0906004387 */ /* 0x000fe80000100800 */
[----:B------:R-:W-:Y:S04]  /*1840*/  @P3 STL [R6], R11 ;  /* 0x0000000b06003387 */ /* 0x000fe80000100800 */
[----:B------:R0:W-:Y:S02]  /*1850*/  @P2 STL [R6+0x4], R13 ;  /* 0x0000040d06002387 */ /* 0x0001e40000100800 */
[----:B0-----:R-:W-:Y:S01]  /*1860*/  IADD3 R6, PT, PT, R6, 0x10, RZ ;  /* 0x0000001006067810 */ /* 0x001fe20007ffe0ff */
[----:B------:R-:W-:Y:S06]  /*1870*/  @P0 BRA `(.L_x_87) ;  /* 0xfffffffc00940947 */ /* 0x000fec000383ffff */
.L_x_86:
[----:B------:R-:W-:-:S13]  /*1880*/  ISETP.NE.AND P0, PT, R26, RZ, PT ;  /* 0x000000ff1a00720c */ /* 0x000fda0003f05270 */
[----:B------:R-:W-:Y:S05]  /*1890*/  @!P0 BRA `(.L_x_84) ;  /* 0x0000000000748947 */ /* 0x000fea0003800000 */
[----:B------:R-:W-:Y:S02]  /*18a0*/  ISETP.NE.AND P0, PT, R26, 0x1, PT ;  /* 0x000000011a00780c */ /* 0x000fe40003f05270 */
[----:B------:R-:W-:-:S04]  /*18b0*/  LOP3.LUT R4, R20, 0x1, RZ, 0xc0, !PT ;  /* 0x0000000114047812 */ /* 0x000fc800078ec0ff */
[----:B------:R-:W-:-:S07]  /*18c0*/  ISETP.NE.U32.AND P2, PT, R4, 0x1, PT ;  /* 0x000000010400780c */ /* 0x000fce0003f45070 */
[----:B------:R-:W-:Y:S06]  /*18d0*/  @!P0 BRA `(.L_x_88) ;  /* 0x00000000003c8947 */ /* 0x000fec0003800000 */
[----:B------:R-:W0:Y:S01]  /*18e0*/  LDCU.U8 UR7, c[0x0][0x3b8] ;  /* 0x00007700ff0777ac */ /* 0x000e220008000000 */
[----:B-12---:R-:W-:-:S05]  /*18f0*/  IADD3 R6, PT, PT, R5, UR4, RZ ;  /* 0x0000000405067c10 */ /* 0x006fca000fffe0ff */
[----:B------:R-:W-:Y:S01]  /*1900*/  VIADD R4, R6, 0x1 ;  /* 0x0000000106047836 */ /* 0x000fe20000000000 */
[----:B0-----:R-:W-:-:S06]  /*1910*/  UPRMT UR7, UR7, 0x8880, URZ ;  /* 0x0000888007077896 */ /* 0x001fcc00080000ff */
[----:B------:R-:W-:-:S04]  /*1920*/  ISETP.NE.AND P0, PT, RZ, UR7, PT ;  /* 0x00000007ff007c0c */ /* 0x000fc8000bf05270 */
[-C--:B------:R-:W-:Y:S02]  /*1930*/  ISETP.GT.U32.AND P3, PT, R6, R3.reuse, P0 ;  /* 0x000000030600720c */ /* 0x080fe40000764070 */
[----:B------:R-:W-:Y:S02]  /*1940*/  ISETP.GT.U32.AND P0, PT, R4, R3, P0 ;  /* 0x000000030400720c */ /* 0x000fe40000704070 */
[C---:B------:R-:W-:Y:S02]  /*1950*/  LEA R4, R5.reuse, R22, 0x2 ;  /* 0x0000001605047211 */ /* 0x040fe400078e10ff */
[----:B------:R-:W-:-:S07]  /*1960*/  IADD3 R5, PT, PT, R5, 0x2, RZ ;  /* 0x0000000205057810 */ /* 0x000fce0007ffe0ff */
[----:B------:R-:W-:Y:S01]  /*1970*/  @P3 MOV R7, 0xff800000 ;  /* 0xff80000000073802 */ /* 0x000fe20000000f00 */
[----:B------:R0:W-:Y:S01]  /*1980*/  @!P3 STL [R4], RZ ;  /* 0x000000ff0400b387 */ /* 0x0001e20000100800 */
[----:B------:R-:W-:-:S03]  /*1990*/  @P0 IMAD.MOV.U32 R9, RZ, RZ, -0x800000 ;  /* 0xff800000ff090424 */ /* 0x000fc600078e00ff */
[----:B------:R0:W-:Y:S04]  /*19a0*/  @!P0 STL [R4+0x4], RZ ;  /* 0x000004ff04008387 */ /* 0x0001e80000100800 */
[----:B------:R0:W-:Y:S04]  /*19b0*/  @P3 STL [R4], R7 ;  /* 0x0000000704003387 */ /* 0x0001e80000100800 */
[----:B------:R0:W-:Y:S02]  /*19c0*/  @P0 STL [R4+0x4], R9 ;  /* 0x0000040904000387 */ /* 0x0001e40000100800 */
.L_x_88:
[----:B------:R-:W-:Y:S05]  /*19d0*/  @P2 BRA `(.L_x_84) ;  /* 0x0000000000242947 */ /* 0x000fea0003800000 */
[----:B------:R-:W3:Y:S01]  /*19e0*/  LDCU.U8 UR7, c[0x0][0x3b8] ;  /* 0x00007700ff0777ac */ /* 0x000ee20008000000 */
[C---:B0-----:R-:W-:Y:S01]  /*19f0*/  IADD3 R4, PT, PT, R5.reuse, UR4, RZ ;  /* 0x0000000405047c10 */ /* 0x041fe2000fffe0ff */
[----:B------:R-:W-:-:S03]  /*1a00*/  IMAD R5, R5, 0x4, R22 ;  /* 0x0000000405057824 */ /* 0x000fc600078e0216 */
[----:B------:R-:W-:Y:S01]  /*1a10*/  ISETP.GT.U32.AND P0, PT, R4, R3, PT ;  /* 0x000000030400720c */ /* 0x000fe20003f04070 */
[----:B---3--:R-:W-:-:S06]  /*1a20*/  UPRMT UR7, UR7, 0x8880, URZ ;  /* 0x0000888007077896 */ /* 0x008fcc00080000ff */
[----:B------:R-:W-:-:S13]  /*1a30*/  ISETP.NE.AND P0, PT, RZ, UR7, P0 ;  /* 0x00000007ff007c0c */ /* 0x000fda0008705270 */
[----:B------:R-:W-:Y:S01]  /*1a40*/  @P0 MOV R4, 0xff800000 ;  /* 0xff80000000040802 */ /* 0x000fe20000000f00 */
[----:B------:R3:W-:Y:S04]  /*1a50*/  @!P0 STL [R5], RZ ;  /* 0x000000ff05008387 */ /* 0x0007e80000100800 */
[----:B------:R3:W-:Y:S02]  /*1a60*/  @P0 STL [R5], R4 ;  /* 0x0000000405000387 */ /* 0x0007e40000100800 */
.L_x_84:
[----:B------:R-:W-:Y:S01]  /*1a70*/  ISETP.GE.AND P0, PT, R23, 0x10, PT ;  /* 0x000000101700780c */ /* 0x000fe20003f06270 */
[----:B------:R-:W-:Y:S01]  /*1a80*/  IMAD.MOV.U32 R28, RZ, RZ, RZ ;  /* 0x000000ffff1c7224 */ /* 0x000fe200078e00ff */
[----:B------:R-:W-:-:S11]  /*1a90*/  MOV R17, 0xff7fffff ;  /* 0xff7fffff00117802 */ /* 0x000fd60000000f00 */
[----:B------:R-:W-:Y:S05]  /*1aa0*/  @!P0 BRA `(.L_x_89) ;  /* 0x00000000004c8947 */ /* 0x000fea0003800000 */
[----:B------:R-:W-:Y:S01]  /*1ab0*/  HFMA2 R29, -RZ, RZ, 0, 0 ;  /* 0x00000000ff1d7431 */ /* 0x000fe200000001ff */
[----:B------:R-:W-:Y:S02]  /*1ac0*/  MOV R17, 0xff7fffff ;  /* 0xff7fffff00117802 */ /* 0x000fe40000000f00 */
[----:B------:R-:W-:-:S07]  /*1ad0*/  LOP3.LUT R28, R20, 0x70, RZ, 0xc0, !PT ;  /* 0x00000070141c7812 */ /* 0x000fce00078ec0ff */
.L_x_90:
[----:B------:R-:W-:-:S05]  /*1ae0*/  IMAD R16, R29, 0x4, R22 ;  /* 0x000000041d107824 */ /* 0x000fca00078e0216 */
[----:B0123--:R-:W2:Y:S04]  /*1af0*/  LDL.128 R4, [R16] ;  /* 0x0000000010047983 */ /* 0x00fea80000100c00 */
[----:B------:R-:W3:Y:S04]  /*1b00*/  LDL.128 R8, [R16+0x10] ;  /* 0x0000100010087983 */ /* 0x000ee80000100c00 */
[----:B------:R-:W4:Y:S01]  /*1b10*/  LDL.128 R12, [R16+0x20] ;  /* 0x00002000100c7983 */ /* 0x000f220000100c00 */
[----:B------:R-:W-:Y:S02]  /*1b20*/  IADD3 R29, PT, PT, R29, 0x10, RZ ;  /* 0x000000101d1d7810 */ /* 0x000fe40007ffe0ff */
[----:B--2---:R-:W-:-:S02]  /*1b30*/  FMNMX3 R4, R17, R4, R5, !PT ;  /* 0x0000000411047276 */ /* 0x004fc40007800005 */
[----:B------:R-:W2:Y:S02]  /*1b40*/  LDL.128 R16, [R16+0x30] ;  /* 0x0000300010107983 */ /* 0x000ea40000100c00 */
[----:B------:R-:W-:-:S04]  /*1b50*/  FMNMX3 R4, R4, R6, R7, !PT ;  /* 0x0000000604047276 */ /* 0x000fc80007800007 */
[----:B---3--:R-:W-:Y:S02]  /*1b60*/  FMNMX3 R4, R4, R8, R9, !PT ;  /* 0x0000000804047276 */ /* 0x008fe40007800009 */
[----:B------:R-:W-:Y:S02]  /*1b70*/  ISETP.NE.AND P0, PT, R29, R28, PT ;  /* 0x0000001c1d00720c */ /* 0x000fe40003f05270 */
[----:B------:R-:W-:-:S04]  /*1b80*/  FMNMX3 R4, R4, R10, R11, !PT ;  /* 0x0000000a04047276 */ /* 0x000fc8000780000b */
[----:B----4-:R-:W-:-:S04]  /*1b90*/  FMNMX3 R4, R4, R12, R13, !PT ;  /* 0x0000000c04047276 */ /* 0x010fc8000780000d */
[----:B------:R-:W-:-:S04]  /*1ba0*/  FMNMX3 R4, R4, R14, R15, !PT ;  /* 0x0000000e04047276 */ /* 0x000fc8000780000f */
[----:B--2---:R-:W-:-:S04]  /*1bb0*/  FMNMX3 R17, R4, R16, R17, !PT ;  /* 0x0000001004117276 */ /* 0x004fc80007800011 */
[----:B------:R-:W-:Y:S01]  /*1bc0*/  FMNMX3 R17, R17, R18, R19, !PT ;  /* 0x0000001211117276 */ /* 0x000fe20007800013 */
[----:B------:R-:W-:Y:S06]  /*1bd0*/  @P0 BRA `(.L_x_90) ;  /* 0xfffffffc00c00947 */ /* 0x000fec000383ffff */
.L_x_89:
[----:B0--3--:R-:W-:-:S13]  /*1be0*/  LOP3.LUT P0, R4, R20, 0xf, RZ, 0xc0, !PT ;  /* 0x0000000f14047812 */ /* 0x009fda000780c0ff */
[----:B------:R-:W-:Y:S05]  /*1bf0*/  @!P0 BRA `(.L_x_77) ;  /* 0x0000000000788947 */ /* 0x000fea0003800000 */
[----:B------:R-:W-:-:S13]  /*1c00*/  ISETP.GE.U32.AND P0, PT, R4, 0x8, PT ;  /* 0x000000080400780c */ /* 0x000fda0003f06070 */
[----:B------:R-:W-:Y:S05]  /*1c10*/  @!P0 BRA `(.L_x_91) ;  /* 0x0000000000208947 */ /* 0x000fea0003800000 */
[----:B--2---:R-:W-:-:S05]  /*1c20*/  LEA R12, R28, R22, 0x2 ;  /* 0x000000161c0c7211 */ /* 0x004fca00078e10ff */
[----:B-1----:R-:W2:Y:S04]  /*1c30*/  LDL.128 R4, [R12] ;  /* 0x000000000c047983 */ /* 0x002ea80000100c00 */
[----:B------:R-:W3:Y:S01]  /*1c40*/  LDL.128 R8, [R12+0x10] ;  /* 0x000010000c087983 */ /* 0x000ee20000100c00 */
[----:B------:R-:W-:Y:S01]  /*1c50*/  VIADD R28, R28, 0x8 ;  /* 0x000000081c1c7836 */ /* 0x000fe20000000000 */
[----:B--2---:R-:W-:-:S04]  /*1c60*/  FMNMX3 R4, R17, R4, R5, !PT ;  /* 0x0000000411047276 */ /* 0x004fc80007800005 */
[----:B------:R-:W-:-:S04]  /*1c70*/  FMNMX3 R4, R4, R6, R7, !PT ;  /* 0x0000000604047276 */ /* 0x000fc80007800007 */
[----:B---3--:R-:W-:-:S04]  /*1c80*/  FMNMX3 R4, R4, R8, R9, !PT ;  /* 0x0000000804047276 */ /* 0x008fc80007800009 */
[----:B------:R-:W-:-:S07]  /*1c90*/  FMNMX3 R17, R4, R10, R11, !PT ;  /* 0x0000000a04117276 */ /* 0x000fce000780000b */
.L_x_91:
[----:B------:R-:W-:-:S13]  /*1ca0*/  LOP3.LUT P0, R4, R20, 0x7, RZ, 0xc0, !PT ;  /* 0x0000000714047812 */ /* 0x000fda000780c0ff */
[----:B------:R-:W-:Y:S05]  /*1cb0*/  @!P0 BRA `(.L_x_77) ;  /* 0x0000000000488947 */ /* 0x000fea0003800000 */
[----:B------:R-:W-:Y:S02]  /*1cc0*/  ISETP.GE.U32.AND P0, PT, R4, 0x4, PT ;  /* 0x000000040400780c */ /* 0x000fe40003f06070 */
[----:B------:R-:W-:-:S11]  /*1cd0*/  ISETP.NE.AND P2, PT, R26, RZ, PT ;  /* 0x000000ff1a00720c */ /* 0x000fd60003f45270 */
[----:B------:R-:W-:Y:S05]  /*1ce0*/  @!P0 BRA `(.L_x_92) ;  /* 0x0000000000148947 */ /* 0x000fea0003800000 */
[----:B------:R-:W-:-:S06]  /*1cf0*/  LEA R4, R28, R22, 0x2 ;  /* 0x000000161c047211 */ /* 0x000fcc00078e10ff */
[----:B-12---:R-:W2:Y:S01]  /*1d00*/  LDL.128 R4, [R4] ;  /* 0x0000000004047983 */ /* 0x006ea20000100c00 */
[----:B------:R-:W-:Y:S02]  /*1d10*/  IADD3 R28, PT, PT, R28, 0x4, RZ ;  /* 0x000000041c1c7810 */ /* 0x000fe40007ffe0ff */
[----:B--2---:R-:W-:-:S04]  /*1d20*/  FMNMX3 R5, R17, R4, R5, !PT ;  /* 0x0000000411057276 */ /* 0x004fc80007800005 */
[----:B------:R-:W-:-:S07]  /*1d30*/  FMNMX3 R17, R5, R6, R7, !PT ;  /* 0x0000000605117276 */ /* 0x000fce0007800007 */
.L_x_92:
[----:B------:R-:W-:Y:S05]  /*1d40*/  @!P2 BRA `(.L_x_77) ;  /* 0x000000000024a947 */ /* 0x000fea0003800000 */
[----:B------:R-:W-:-:S05]  /*1d50*/  IMAD R28, R28, 0x4, R22 ;  /* 0x000000041c1c7824 */ /* 0x000fca00078e0216 */
[----:B------:R-:W3:Y:S01]  /*1d60*/  LDL.64 R4, [R28] ;  /* 0x000000001c047983 */ /* 0x000ee20000100a00 */
[----:B------:R-:W-:Y:S02]  /*1d70*/  ISETP.NE.AND P0, PT, R26, 0x1, PT ;  /* 0x000000011a00780c */ /* 0x000fe40003f05270 */
[----:B---3--:R-:W-:-:S11]  /*1d80*/  FMNMX R17, R17, R4, !PT ;  /* 0x0000000411117209 */ /* 0x008fd60007800000 */
[----:B------:R-:W-:Y:S05]  /*1d90*/  @!P0 BRA `(.L_x_77) ;  /* 0x0000000000108947 */ /* 0x000fea0003800000 */
[----:B------:R-:W3:Y:S01]  /*1da0*/  LDL R28, [R28+0x8] ;  /* 0x000008001c1c7983 */ /* 0x000ee20000100800 */
[----:B------:R-:W-:Y:S02]  /*1db0*/  ISETP.NE.AND P0, PT, R26, 0x2, PT ;  /* 0x000000021a00780c */ /* 0x000fe40003f05270 */
[----:B------:R-:W-:-:S11]  /*1dc0*/  FMNMX R17, R17, R5, !PT ;  /* 0x0000000511117209 */ /* 0x000fd60007800000 */
[----:B---3--:R-:W-:-:S07]  /*1dd0*/  @P0 FMNMX R17, R17, R28, !PT ;  /* 0x0000001c11110209 */ /* 0x008fce0007800000 */
.L_x_77:
[----:B------:R-:W-:Y:S01]  /*1de0*/  FMNMX R17, R17, R27, !PT ;  /* 0x0000001b11117209 */ /* 0x000fe20007800000 */
[----:B-12---:R-:W-:Y:S01]  /*1df0*/  HFMA2 R6, -RZ, RZ, 3.7421875, 0 ;  /* 0x437c0000ff067431 */ /* 0x006fe200000001ff */
[----:B------:R-:W-:Y:S02]  /*1e00*/  MOV R5, 0x3bbb989d ;  /* 0x3bbb989d00057802 */ /* 0x000fe40000000f00 */
[----:B------:R-:W-:Y:S01]  /*1e10*/  MOV R18, RZ ;  /* 0x000000ff00127202 */ /* 0x000fe20000000f00 */
[----:B------:R-:W-:-:S04]  /*1e20*/  FADD R4, -R17, R27 ;  /* 0x0000001b11047221 */ /* 0x000fc80000000100 */
[----:B------:R-:W-:-:S04]  /*1e30*/  FFMA.SAT R5, R4, R5, 0.5 ;  /* 0x3f00000004057423 */ /* 0x000fc80000002005 */
[----:B------:R-:W-:-:S04]  /*1e40*/  FFMA.RM R5, R5, R6, 12582913 ;  /* 0x4b40000105057423 */ /* 0x000fc80000004006 */
[C---:B------:R-:W-:Y:S01]  /*1e50*/  FADD R7, R5.reuse, -12583039 ;  /* 0xcb40007f05077421 */ /* 0x040fe20000000000 */
[----:B------:R-:W-:-:S03]  /*1e60*/  IMAD.SHL.U32 R16, R5, 0x800000, RZ ;  /* 0x0080000005107824 */ /* 0x000fc600078e00ff */
[----:B------:R-:W-:-:S04]  /*1e70*/  FFMA R7, R4, 1.4426950216293334961, -R7 ;  /* 0x3fb8aa3b04077823 */ /* 0x000fc80000000807 */
[----:B------:R-:W-:-:S06]  /*1e80*/  FFMA R7, R4, 1.925963033500011079e-08, R7 ;  /* 0x32a5706004077823 */ /* 0x000fcc0000000007 */
[----:B------:R-:W0:Y:S02]  /*1e90*/  MUFU.EX2 R7, R7 ;  /* 0x0000000700077308 */ /* 0x000e240000000800 */
[----:B0-----:R-:W-:Y:S01]  /*1ea0*/  FMUL R16, R16, R7 ;  /* 0x0000000710107220 */ /* 0x001fe20000400000 */
[----:B------:R-:W-:Y:S06]  /*1eb0*/  @!P1 BRA `(.L_x_93) ;  /* 0x0000000800409947 */ /* 0x000fec0003800000 */
[----:B------:R-:W-:Y:S01]  /*1ec0*/  ISETP.GE.AND P0, PT, R23, 0x4, PT ;  /* 0x000000041700780c */ /* 0x000fe20003f06270 */
[----:B------:R-:W-:Y:S01]  /*1ed0*/  IMAD.MOV.U32 R5, RZ, RZ, RZ ;  /* 0x000000ffff057224 */ /* 0x000fe200078e00ff */
[----:B------:R-:W-:-:S11]  /*1ee0*/  MOV R18, RZ ;  /* 0x000000ff00127202 */ /* 0x000fd60000000f00 */
[----:B------:R-:W-:Y:S05]  /*1ef0*/  @!P0 BRA `(.L_x_94) ;  /* 0x00000004002c8947 */ /* 0x000fea0003800000 */
[----:B------:R-:W-:Y:S01]  /*1f00*/  HFMA2 R18, -RZ, RZ, 0, 0 ;  /* 0x00000000ff127431 */ /* 0x000fe200000001ff */
[----:B------:R-:W-:Y:S02]  /*1f10*/  MOV R4, RZ ;  /* 0x000000ff00047202 */ /* 0x000fe40000000f00 */
[----:B------:R-:W-:-:S07]  /*1f20*/  LOP3.LUT R5, R20, 0x7c, RZ, 0xc0, !PT ;  /* 0x0000007c14057812 */ /* 0x000fce00078ec0ff */
.L_x_97:
[----:B------:R-:W-:-:S05]  /*1f30*/  IMAD R6, R4, 0x4, R22 ;  /* 0x0000000404067824 */ /* 0x000fca00078e0216 */
[----:B------:R-:W2:Y:S02]  /*1f40*/  LDL R8, [R6] ;  /* 0x0000000006087983 */ /* 0x000ea40000100800 */
[----:B--2---:R-:W-:-:S13]  /*1f50*/  FSETP.NEU.AND P0, PT, R8, -INF , PT ;  /* 0xff8000000800780b */ /* 0x004fda0003f0d000 */
[----:B------:R-:W-:Y:S01]  /*1f60*/  @P0 MOV R10, 0x3bbb989d ;  /* 0x3bbb989d000a0802 */ /* 0x000fe20000000f00 */
[----:B------:R-:W-:Y:S01]  /*1f70*/  @P0 FADD R7, -R17, R8 ;  /* 0x0000000811070221 */ /* 0x000fe20000000100 */
[----:B------:R-:W-:-:S03]  /*1f80*/  @P0 MOV R9, 0x437c0000 ;  /* 0x437c000000090802 */ /* 0x000fc60000000f00 */
[----:B------:R-:W-:-:S04]  /*1f90*/  @P0 FFMA.SAT R8, R7, R10, 0.5 ;  /* 0x3f00000007080423 */ /* 0x000fc8000000200a */
[----:B------:R-:W-:-:S04]  /*1fa0*/  @P0 FFMA.RM R8, R8, R9, 12582913 ;  /* 0x4b40000108080423 */ /* 0x000fc80000004009 */
[C---:B------:R-:W-:Y:S01]  /*1fb0*/  @P0 FADD R10, R8.reuse, -12583039 ;  /* 0xcb40007f080a0421 */ /* 0x040fe20000000000 */
[----:B------:R-:W-:Y:S02]  /*1fc0*/  @P0 SHF.L.U32 R9, R8, 0x17, RZ ;  /* 0x0000001708090819 */ /* 0x000fe400000006ff */
[----:B------:R-:W-:Y:S01]  /*1fd0*/  LEA R8, R4, R21, 0x2 ;  /* 0x0000001504087211 */ /* 0x000fe200078e10ff */
[----:B------:R-:W-:-:S04]  /*1fe0*/  @P0 FFMA R10, R7, 1.4426950216293334961, -R10 ;  /* 0x3fb8aa3b070a0823 */ /* 0x000fc8000000080a */
[----:B------:R-:W-:Y:S01]  /*1ff0*/  @P0 FFMA R10, R7, 1.925963033500011079e-08, R10 ;  /* 0x32a57060070a0823 */ /* 0x000fe2000000000a */
[----:B------:R-:W-:-:S05]  /*2000*/  IMAD.MOV.U32 R7, RZ, RZ, RZ ;  /* 0x000000ffff077224 */ /* 0x000fca00078e00ff */
[----:B------:R-:W0:Y:S02]  /*2010*/  @P0 MUFU.EX2 R10, R10 ;  /* 0x0000000a000a0308 */ /* 0x000e240000000800 */
[----:B0-----:R-:W-:-:S05]  /*2020*/  @P0 FMUL R7, R9, R10 ;  /* 0x0000000a09070220 */ /* 0x001fca0000400000 */
[----:B------:R0:W-:Y:S04]  /*2030*/  STL [R8], R7 ;  /* 0x0000000708007387 */ /* 0x0001e80000100800 */
[----:B------:R-:W2:Y:S02]  /*2040*/  LDL R12, [R6+0x4] ;  /* 0x00000400060c7983 */ /* 0x000ea40000100800 */
[----:B--2---:R-:W-:-:S13]  /*2050*/  FSETP.NEU.AND P0, PT, R12, -INF , PT ;  /* 0xff8000000c00780b */ /* 0x004fda0003f0d000 */
[----:B------:R-:W-:Y:S02]  /*2060*/  @P0 IMAD.MOV.U32 R14, RZ, RZ, 0x3bbb989d ;  /* 0x3bbb989dff0e0424 */ /* 0x000fe400078e00ff */
[----:B------:R-:W-:Y:S01]  /*2070*/  @P0 FADD R9, -R17, R12 ;  /* 0x0000000c11090221 */ /* 0x000fe20000000100 */
[----:B------:R-:W-:-:S03]  /*2080*/  @P0 MOV R11, 0x437c0000 ;  /* 0x437c0000000b0802 */ /* 0x000fc60000000f00 */
[----:B------:R-:W-:-:S04]  /*2090*/  @P0 FFMA.SAT R10, R9, R14, 0.5 ;  /* 0x3f000000090a0423 */ /* 0x000fc8000000200e */
[----:B------:R-:W-:-:S04]  /*20a0*/  @P0 FFMA.RM R10, R10, R11, 12582913 ;  /* 0x4b4000010a0a0423 */ /* 0x000fc8000000400b */
[C---:B------:R-:W-:Y:S01]  /*20b0*/  @P0 FADD R12, R10.reuse, -12583039 ;  /* 0xcb40007f0a0c0421 */ /* 0x040fe20000000000 */
[----:B------:R-:W-:-:S03]  /*20c0*/  @P0 IMAD.SHL.U32 R10, R10, 0x800000, RZ ;  /* 0x008000000a0a0824 */ /* 0x000fc600078e00ff */
[----:B------:R-:W-:-:S04]  /*20d0*/  @P0 FFMA R12, R9, 1.4426950216293334961, -R12 ;  /* 0x3fb8aa3b090c0823 */ /* 0x000fc8000000080c */
[----:B------:R-:W-:Y:S01]  /*20e0*/  @P0 FFMA R12, R9, 1.925963033500011079e-08, R12 ;  /* 0x32a57060090c0823 */ /* 0x000fe2000000000c */
[----:B------:R-:W-:-:S03]  /*20f0*/  MOV R9, RZ ;  /* 0x000000ff00097202 */ /* 0x000fc60000000f00 */
[----:B------:R-:W1:Y:S02]  /*2100*/  @P0 MUFU.EX2 R11, R12 ;  /* 0x0000000c000b0308 */ /* 0x000e640000000800 */
[----:B-1----:R-:W-:-:S05]  /*2110*/  @P0 FMUL R9, R10, R11 ;  /* 0x0000000b0a090220 */ /* 0x002fca0000400000 */
[----:B------:R0:W-:Y:S04]  /*2120*/  STL [R8+0x4], R9 ;  /* 0x0000040908007387 */ /* 0x0001e80000100800 */
[----:B------:R-:W2:Y:S02]  /*2130*/  LDL R10, [R6+0x8] ;  /* 0x00000800060a7983 */ /* 0x000ea40000100800 */
[----:B--2---:R-:W-:-:S13]  /*2140*/  FSETP.NEU.AND P0, PT, R10, -INF , PT ;  /* 0xff8000000a00780b */ /* 0x004fda0003f0d000 */
[----:B------:R-:W-:Y:S01]  /*2150*/  @P0 MOV R11, 0x3bbb989d ;  /* 0x3bbb989d000b0802 */ /* 0x000fe20000000f00 */
[----:B------:R-:W-:Y:S01]  /*2160*/  @P0 FADD R10, -R17, R10 ;  /* 0x0000000a110a0221 */ /* 0x000fe20000000100 */
[----:B------:R-:W-:-:S03]  /*2170*/  @P0 MOV R14, 0x437c0000 ;  /* 0x437c0000000e0802 */ /* 0x000fc60000000f00 */
[----:B------:R-:W-:-:S04]  /*2180*/  @P0 FFMA.SAT R11, R10, R11, 0.5 ;  /* 0x3f0000000a0b0423 */ /* 0x000fc8000000200b */
[----:B------:R-:W-:-:S04]  /*2190*/  @P0 FFMA.RM R12, R11, R14, 12582913 ;  /* 0x4b4000010b0c0423 */ /* 0x000fc8000000400e */
[C---:B------:R-:W-:Y:S01]  /*21a0*/  @P0 FADD R11, R12.reuse, -12583039 ;  /* 0xcb40007f0c0b0421 */ /* 0x040fe20000000000 */
[----:B------:R-:W-:-:S03]  /*21b0*/  @P0 SHF.L.U32 R12, R12, 0x17, RZ ;  /* 0x000000170c0c0819 */ /* 0x000fc600000006ff */
[----:B------:R-:W-:-:S04]  /*21c0*/  @P0 FFMA R11, R10, 1.4426950216293334961, -R11 ;  /* 0x3fb8aa3b0a0b0823 */ /* 0x000fc8000000080b */
[----:B------:R-:W-:Y:S01]  /*21d0*/  @P0 FFMA R10, R10, 1.925963033500011079e-08, R11 ;  /* 0x32a570600a0a0823 */ /* 0x000fe2000000000b */
[----:B------:R-:W-:-:S03]  /*21e0*/  IMAD.MOV.U32 R11, RZ, RZ, RZ ;  /* 0x000000ffff0b7224 */ /* 0x000fc600078e00ff */
[----:B------:R-:W1:Y:S02]  /*21f0*/  @P0 MUFU.EX2 R13, R10 ;  /* 0x0000000a000d0308 */ /* 0x000e640000000800 */
[----:B-1----:R-:W-:-:S05]  /*2200*/  @P0 FMUL R11, R12, R13 ;  /* 0x0000000d0c0b0220 */ /* 0x002fca0000400000 */
[----:B------:R0:W-:Y:S04]  /*2210*/  STL [R8+0x8], R11 ;  /* 0x0000080b08007387 */ /* 0x0001e80000100800 */
[----:B------:R-:W2:Y:S01]  /*2220*/  LDL R6, [R6+0xc] ;  /* 0x00000c0006067983 */ /* 0x000ea20000100800 */
[----:B------:R-:W-:Y:S01]  /*2230*/  BSSY.RECONVERGENT B0, `(.L_x_95) ;  /* 0x000000f000007945 */ /* 0x000fe20003800200 */
[----:B------:R-:W-:Y:S02]  /*2240*/  MOV R13, RZ ;  /* 0x000000ff000d7202 */ /* 0x000fe40000000f00 */
[----:B--2---:R-:W-:-:S13]  /*2250*/  FSETP.NEU.AND P0, PT, R6, -INF , PT ;  /* 0xff8000000600780b */ /* 0x004fda0003f0d000 */
[----:B0-----:R-:W-:Y:S05]  /*2260*/  @!P0 BRA `(.L_x_96) ;  /* 0x00000000002c8947 */ /* 0x001fea0003800000 */
[----:B------:R-:W-:Y:S02]  /*2270*/  HFMA2 R15, -RZ, RZ, 3.7421875, 0 ;  /* 0x437c0000ff0f7431 */ /* 0x000fe400000001ff */
[----:B------:R-:W-:Y:S02]  /*2280*/  IMAD.MOV.U32 R13, RZ, RZ, 0x3bbb989d ;  /* 0x3bbb989dff0d7424 */ /* 0x000fe400078e00ff */
[----:B------:R-:W-:-:S04]  /*2290*/  FADD R6, -R17, R6 ;  /* 0x0000000611067221 */ /* 0x000fc80000000100 */
[----:B------:R-:W-:-:S04]  /*22a0*/  FFMA.SAT R10, R6, R13, 0.5 ;  /* 0x3f000000060a7423 */ /* 0x000fc8000000200d */
[----:B------:R-:W-:-:S04]  /*22b0*/  FFMA.RM R10, R10, R15, 12582913 ;  /* 0x4b4000010a0a7423 */ /* 0x000fc8000000400f */
[C---:B------:R-:W-:Y:S01]  /*22c0*/  FADD R13, R10.reuse, -12583039 ;  /* 0xcb40007f0a0d7421 */ /* 0x040fe20000000000 */
[----:B------:R-:W-:-:S03]  /*22d0*/  SHF.L.U32 R10, R10, 0x17, RZ ;  /* 0x000000170a0a7819 */ /* 0x000fc600000006ff */
[----:B------:R-:W-:-:S04]  /*22e0*/  FFMA R13, R6, 1.4426950216293334961, -R13 ;  /* 0x3fb8aa3b060d7823 */ /* 0x000fc8000000080d */
[----:B------:R-:W-:-:S04]  /*22f0*/  FFMA R6, R6, 1.925963033500011079e-08, R13 ;  /* 0x32a5706006067823 */ /* 0x000fc8000000000d */
[----:B------:R-:W0:Y:S02]  /*2300*/  MUFU.EX2 R13, R6 ;  /* 0x00000006000d7308 */ /* 0x000e240000000800 */
[----:B0-----:R-:W-:-:S07]  /*2310*/  FMUL R13, R10, R13 ;  /* 0x0000000d0a0d7220 */ /* 0x001fce0000400000 */
.L_x_96:
[----:B------:R-:W-:Y:S05]  /*2320*/  BSYNC.RECONVERGENT B0 ;  /* 0x0000000000007941 */ /* 0x000fea0003800200 */
.L_x_95:
[----:B------:R0:W-:Y:S01]  /*2330*/  STL [R8+0xc], R13 ;  /* 0x00000c0d08007387 */ /* 0x0001e20000100800 */
[----:B------:R-:W-:Y:S02]  /*2340*/  VIADD R4, R4, 0x4 ;  /* 0x0000000404047836 */ /* 0x000fe40000000000 */
[----:B------:R-:W-:-:S03]  /*2350*/  FADD R18, R7, R18 ;  /* 0x0000001207127221 */ /* 0x000fc60000000000 */
[----:B------:R-:W-:Y:S01]  /*2360*/  ISETP.NE.AND P0, PT, R4, R5, PT ;  /* 0x000000050400720c */ /* 0x000fe20003f05270 */
[----:B------:R-:W-:-:S04]  /*2370*/  FADD R18, R18, R9 ;  /* 0x0000000912127221 */ /* 0x000fc80000000000 */
[----:B------:R-:W-:-:S04]  /*2380*/  FADD R18, R18, R11 ;  /* 0x0000000b12127221 */ /* 0x000fc80000000000 */
[----:B------:R-:W-:-:S04]  /*2390*/  FADD R18, R18, R13 ;  /* 0x0000000d12127221 */ /* 0x000fc80000000000 */
[----:B0-----:R-:W-:Y:S05]  /*23a0*/  @P0 BRA `(.L_x_97) ;  /* 0xfffffff800e00947 */ /* 0x001fea000383ffff */
.L_x_94:
[----:B------:R-:W-:-:S13]  /*23b0*/  ISETP.NE.AND P0, PT, R26, RZ, PT ;  /* 0x000000ff1a00720c */ /* 0x000fda0003f05270 */
[----:B------:R-:W-:Y:S05]  /*23c0*/  @!P0 BRA `(.L_x_93) ;  /* 0x0000000000fc8947 */ /* 0x000fea0003800000 */
[----:B------:R-:W-:-:S05]  /*23d0*/  LEA R4, R5, R22, 0x2 ;  /* 0x0000001605047211 */ /* 0x000fca00078e10ff */
[----:B------:R-:W2:Y:S01]  /*23e0*/  LDL R8, [R4] ;  /* 0x0000000004087983 */ /* 0x000ea20000100800 */
[----:B------:R-:W-:Y:S01]  /*23f0*/  BSSY.RECONVERGENT B0, `(.L_x_98) ;  /* 0x0000010000007945 */ /* 0x000fe20003800200 */
[----:B------:R-:W-:Y:S01]  /*2400*/  LEA R5, R5, R21, 0x2 ;  /* 0x0000001505057211 */ /* 0x000fe200078e10ff */
[----:B------:R-:W-:Y:S01]  /*2410*/  IMAD.MOV.U32 R6, RZ, RZ, RZ ;  /* 0x000000ffff067224 */ /* 0x000fe200078e00ff */
[----:B--2---:R-:W-:-:S13]  /*2420*/  FSETP.NEU.AND P0, PT, R8, -INF , PT ;  /* 0xff8000000800780b */ /* 0x004fda0003f0d000 */
[----:B------:R-:W-:Y:S05]  /*2430*/  @!P0 BRA `(.L_x_99) ;  /* 0x00000000002c8947 */ /* 0x000fea0003800000 */
[----:B------:R-:W-:Y:S01]  /*2440*/  FADD R6, -R17, R8 ;  /* 0x0000000811067221 */ /* 0x000fe20000000100 */
[----:B------:R-:W-:Y:S01]  /*2450*/  HFMA2 R8, -RZ, RZ, 3.7421875, 0 ;  /* 0x437c0000ff087431 */ /* 0x000fe200000001ff */
[----:B------:R-:W-:-:S05]  /*2460*/  MOV R7, 0x3bbb989d ;  /* 0x3bbb989d00077802 */ /* 0x000fca0000000f00 */
[----:B------:R-:W-:-:S04]  /*2470*/  FFMA.SAT R7, R6, R7, 0.5 ;  /* 0x3f00000006077423 */ /* 0x000fc80000002007 */
[----:B------:R-:W-:-:S04]  /*2480*/  FFMA.RM R7, R7, R8, 12582913 ;  /* 0x4b40000107077423 */ /* 0x000fc80000004008 */
[----:B------:R-:W-:-:S04]  /*2490*/  FADD R9, R7, -12583039 ;  /* 0xcb40007f07097421 */ /* 0x000fc80000000000 */
[----:B------:R-:W-:-:S04]  /*24a0*/  FFMA R9, R6, 1.4426950216293334961, -R9 ;  /* 0x3fb8aa3b06097823 */ /* 0x000fc80000000809 */
[----:B------:R-:W-:Y:S01]  /*24b0*/  FFMA R9, R6, 1.925963033500011079e-08, R9 ;  /* 0x32a5706006097823 */ /* 0x000fe20000000009 */
[----:B------:R-:W-:-:S05]  /*24c0*/  IMAD.SHL.U32 R6, R7, 0x800000, RZ ;  /* 0x0080000007067824 */ /* 0x000fca00078e00ff */
[----:B------:R-:W0:Y:S02]  /*24d0*/  MUFU.EX2 R9, R9 ;  /* 0x0000000900097308 */ /* 0x000e240000000800 */
[----:B0-----:R-:W-:-:S07]  /*24e0*/  FMUL R6, R6, R9 ;  /* 0x0000000906067220 */ /* 0x001fce0000400000 */
.L_x_99:
[----:B------:R-:W-:Y:S05]  /*24f0*/  BSYNC.RECONVERGENT B0 ;  /* 0x0000000000007941 */ /* 0x000fea0003800200 */
.L_x_98:
[----:B------:R0:W-:Y:S01]  /*2500*/  STL [R5], R6 ;  /* 0x0000000605007387 */ /* 0x0001e20000100800 */
[----:B------:R-:W-:Y:S01]  /*2510*/  ISETP.NE.AND P0, PT, R26, 0x1, PT ;  /* 0x000000011a00780c */ /* 0x000fe20003f05270 */
[----:B------:R-:W-:-:S12]  /*2520*/  FADD R18, R18, R6 ;  /* 0x0000000612127221 */ /* 0x000fd80000000000 */
[----:B0-----:R-:W-:Y:S05]  /*2530*/  @!P0 BRA `(.L_x_93) ;  /* 0x0000000000a08947 */ /* 0x001fea0003800000 */
[----:B------:R-:W2:Y:S01]  /*2540*/  LDL R8, [R4+0x4] ;  /* 0x0000040004087983 */ /* 0x000ea20000100800 */
[----:B------:R-:W-:Y:S01]  /*2550*/  BSSY.RECONVERGENT B0, `(.L_x_100) ;  /* 0x000000f000007945 */ /* 0x000fe20003800200 */
[----:B------:R-:W-:Y:S02]  /*2560*/  MOV R6, RZ ;  /* 0x000000ff00067202 */ /* 0x000fe40000000f00 */
[----:B--2---:R-:W-:-:S13]  /*2570*/  FSETP.NEU.AND P0, PT, R8, -INF , PT ;  /* 0xff8000000800780b */ /* 0x004fda0003f0d000 */
[----:B------:R-:W-:Y:S05]  /*2580*/  @!P0 BRA `(.L_x_101) ;  /* 0x00000000002c8947 */ /* 0x000fea0003800000 */
[----:B------:R-:W-:Y:S02]  /*2590*/  HFMA2 R7, -RZ, RZ, 0.96630859375, -0.0022525787353515625 ;  /* 0x3bbb989dff077431 */ /* 0x000fe400000001ff */
[----:B------:R-:W-:Y:S01]  /*25a0*/  FADD R6, -R17, R8 ;  /* 0x0000000811067221 */ /* 0x000fe20000000100 */
[----:B------:R-:W-:-:S03]  /*25b0*/  IMAD.MOV.U32 R8, RZ, RZ, 0x437c0000 ;  /* 0x437c0000ff087424 */ /* 0x000fc600078e00ff */
[----:B------:R-:W-:-:S04]  /*25c0*/  FFMA.SAT R7, R6, R7, 0.5 ;  /* 0x3f00000006077423 */ /* 0x000fc80000002007 */
[----:B------:R-:W-:-:S04]  /*25d0*/  FFMA.RM R7, R7, R8, 12582913 ;  /* 0x4b40000107077423 */ /* 0x000fc80000004008 */
[----:B------:R-:W-:-:S04]  /*25e0*/  FADD R9, R7, -12583039 ;  /* 0xcb40007f07097421 */ /* 0x000fc80000000000 */
[----:B------:R-:W-:-:S04]  /*25f0*/  FFMA R9, R6, 1.4426950216293334961, -R9 ;  /* 0x3fb8aa3b06097823 */ /* 0x000fc80000000809 */
[----:B------:R-:W-:Y:S01]  /*2600*/  FFMA R9, R6, 1.925963033500011079e-08, R9 ;  /* 0x32a5706006097823 */ /* 0x000fe20000000009 */
[----:B------:R-:W-:-:S05]  /*2610*/  SHF.L.U32 R6, R7, 0x17, RZ ;  /* 0x0000001707067819 */ /* 0x000fca00000006ff */
[----:B------:R-:W0:Y:S02]  /*2620*/  MUFU.EX2 R9, R9 ;  /* 0x0000000900097308 */ /* 0x000e240000000800 */
[----:B0-----:R-:W-:-:S07]  /*2630*/  FMUL R6, R6, R9 ;  /* 0x0000000906067220 */ /* 0x001fce0000400000 */
.L_x_101:
[----:B------:R-:W-:Y:S05]  /*2640*/  BSYNC.RECONVERGENT B0 ;  /* 0x0000000000007941 */ /* 0x000fea0003800200 */
.L_x_100:
[----:B------:R0:W-:Y:S01]  /*2650*/  STL [R5+0x4], R6 ;  /* 0x0000040605007387 */ /* 0x0001e20000100800 */
        /* <DEDUP_REMOVED lines=16> */
[----:B------:R-:W-:-:S06]  /*2760*/  FFMA R7, R4, 1.925963033500011079e-08, R7 ;  /* 0x32a5706004077823 */ /* 0x000fcc0000000007 */
[----:B------:R-:W0:Y:S02]  /*2770*/  MUFU.EX2 R7, R7 ;  /* 0x0000000700077308 */ /* 0x000e240000000800 */
[----:B0-----:R-:W-:-:S07]  /*2780*/  FMUL R6, R6, R7 ;  /* 0x0000000706067220 */ /* 0x001fce0000400000 */
.L_x_103:
[----:B------:R-:W-:Y:S05]  /*2790*/  BSYNC.RECONVERGENT B0 ;  /* 0x0000000000007941 */ /* 0x000fea0003800200 */
.L_x_102:
[----:B------:R0:W-:Y:S01]  /*27a0*/  STL [R5+0x8], R6 ;  /* 0x0000080605007387 */ /* 0x0001e20000100800 */
[----:B------:R-:W-:-:S07]  /*27b0*/  FADD R18, R18, R6 ;  /* 0x0000000612127221 */ /* 0x000fce0000000000 */
.L_x_93:
[----:B------:R-:W1:Y:S02]  /*27c0*/  LDCU UR7, c[0x0][0x3b4] ;  /* 0x00007680ff0777ac */ /* 0x000e640008000800 */
[----:B-1----:R-:W-:-:S09]  /*27d0*/  UISETP.GE.AND UP0, UPT, UR7, 0x1, UPT ;  /* 0x000000010700788c */ /* 0x002fd2000bf06270 */
[----:B------:R-:W-:Y:S05]  /*27e0*/  BRA.U !UP0, `(.L_x_104) ;  /* 0x0000000508887547 */ /* 0x000fea000b800000 */
[----:B------:R-:W-:Y:S01]  /*27f0*/  UISETP.GE.U32.AND UP0, UPT, UR12, 0xf, UPT ;  /* 0x0000000f0c00788c */ /* 0x000fe2000bf06070 */
[----:B0-----:R-:W-:-:S08]  /*2800*/  IMAD.MOV.U32 R5, RZ, RZ, RZ ;  /* 0x000000ffff057224 */ /* 0x001fd000078e00ff */
[----:B------:R-:W-:Y:S05]  /*2810*/  BRA.U !UP0, `(.L_x_105) ;  /* 0x0000000108787547 */ /* 0x000fea000b800000 */
[----:B------:R-:W-:-:S07]  /*2820*/  MOV R26, RZ ;  /* 0x000000ff001a7202 */ /* 0x000fce0000000f00 */
.L_x_106:
[----:B0-----:R-:W-:-:S05]  /*2830*/  LEA R19, R26, R2, 0x2 ;  /* 0x000000021a137211 */ /* 0x001fca00078e10ff */
[----:B------:R-:W2:Y:S04]  /*2840*/  LDL.128 R4, [R19] ;  /* 0x0000000013047983 */ /* 0x000ea80000100c00 */
[----:B------:R-:W3:Y:S04]  /*2850*/  LDL.128 R12, [R19+0x10] ;  /* 0x00001000130c7983 */ /* 0x000ee80000100c00 */
[----:B------:R-:W4:Y:S01]  /*2860*/  LDL.128 R8, [R19+0x20] ;  /* 0x0000200013087983 */ /* 0x000f220000100c00 */
[C---:B--2---:R-:W-:Y:S01]  /*2870*/  FMUL R4, R16.reuse, R4 ;  /* 0x0000000410047220 */ /* 0x044fe20000400000 */
[C---:B------:R-:W-:Y:S01]  /*2880*/  FMUL R5, R16.reuse, R5 ;  /* 0x0000000510057220 */ /* 0x040fe20000400000 */
[C---:B------:R-:W-:Y:S01]  /*2890*/  FMUL R6, R16.reuse, R6 ;  /* 0x0000000610067220 */ /* 0x040fe20000400000 */
[----:B------:R-:W-:-:S05]  /*28a0*/  FMUL R7, R16, R7 ;  /* 0x0000000710077220 */ /* 0x000fca0000400000 */
[----:B------:R0:W-:Y:S04]  /*28b0*/  STL.128 [R19], R4 ;  /* 0x0000000413007387 */ /* 0x0001e80000100c00 */
[----:B0-----:R-:W2:Y:S01]  /*28c0*/  LDL.128 R4, [R19+0x30] ;  /* 0x0000300013047983 */ /* 0x001ea20000100c00 */
[C---:B---3--:R-:W-:Y:S01]  /*28d0*/  FMUL R12, R16.reuse, R12 ;  /* 0x0000000c100c7220 */ /* 0x048fe20000400000 */
[C---:B------:R-:W-:Y:S01]  /*28e0*/  FMUL R13, R16.reuse, R13 ;  /* 0x0000000d100d7220 */ /* 0x040fe20000400000 */
[C---:B------:R-:W-:Y:S01]  /*28f0*/  FMUL R14, R16.reuse, R14 ;  /* 0x0000000e100e7220 */ /* 0x040fe20000400000 */
[C---:B------:R-:W-:Y:S01]  /*2900*/  FMUL R15, R16.reuse, R15 ;  /* 0x0000000f100f7220 */ /* 0x040fe20000400000 */
[C---:B----4-:R-:W-:Y:S01]  /*2910*/  FMUL R8, R16.reuse, R8 ;  /* 0x0000000810087220 */ /* 0x050fe20000400000 */
[C---:B------:R-:W-:Y:S01]  /*2920*/  FMUL R9, R16.reuse, R9 ;  /* 0x0000000910097220 */ /* 0x040fe20000400000 */
[C---:B------:R-:W-:Y:S01]  /*2930*/  FMUL R10, R16.reuse, R10 ;  /* 0x0000000a100a7220 */ /* 0x040fe20000400000 */
[----:B------:R-:W-:Y:S01]  /*2940*/  FMUL R11, R16, R11 ;  /* 0x0000000b100b7220 */ /* 0x000fe20000400000 */
[----:B------:R0:W-:Y:S01]  /*2950*/  STL.128 [R19+0x10], R12 ;  /* 0x0000100c13007387 */ /* 0x0001e20000100c00 */
[----:B------:R-:W-:-:S03]  /*2960*/  VIADD R26, R26, 0x10 ;  /* 0x000000101a1a7836 */ /* 0x000fc60000000000 */
[----:B------:R0:W-:Y:S02]  /*2970*/  STL.128 [R19+0x20], R8 ;  /* 0x0000200813007387 */ /* 0x0001e40000100c00 */
[----:B------:R-:W-:Y:S01]  /*2980*/  ISETP.NE.AND P0, PT, R26, UR23, PT ;  /* 0x000000171a007c0c */ /* 0x000fe2000bf05270 */
[C---:B--2---:R-:W-:Y:S01]  /*2990*/  FMUL R4, R16.reuse, R4 ;  /* 0x0000000410047220 */ /* 0x044fe20000400000 */
[C---:B------:R-:W-:Y:S01]  /*29a0*/  FMUL R5, R16.reuse, R5 ;  /* 0x0000000510057220 */ /* 0x040fe20000400000 */
[C---:B------:R-:W-:Y:S01]  /*29b0*/  FMUL R6, R16.reuse, R6 ;  /* 0x0000000610067220 */ /* 0x040fe20000400000 */
[----:B------:R-:W-:-:S05]  /*29c0*/  FMUL R7, R16, R7 ;  /* 0x0000000710077220 */ /* 0x000fca0000400000 */
[----:B------:R0:W-:Y:S04]  /*29d0*/  STL.128 [R19+0x30], R4 ;  /* 0x0000300413007387 */ /* 0x0001e80000100c00 */
[----:B------:R-:W-:Y:S05]  /*29e0*/  @P0 BRA `(.L_x_106) ;  /* 0xfffffffc00900947 */ /* 0x000fea000383ffff */
[----:B0-----:R-:W-:-:S07]  /*29f0*/  MOV R5, UR23 ;  /* 0x0000001700057c02 */ /* 0x001fce0008000f00 */
.L_x_105:
[----:B------:R-:W-:-:S09]  /*2a00*/  UISETP.NE.AND UP0, UPT, UR22, URZ, UPT ;  /* 0x000000ff1600728c */ /* 0x000fd2000bf05270 */
[----:B------:R-:W-:Y:S05]  /*2a10*/  BRA.U !UP0, `(.L_x_104) ;  /* 0x0000000108fc7547 */ /* 0x000fea000b800000 */
[----:B------:R-:W-:Y:S02]  /*2a20*/  UISETP.GE.U32.AND UP0, UPT, UR16, 0x7, UPT ;  /* 0x000000071000788c */ /* 0x000fe4000bf06070 */
[----:B------:R-:W-:-:S07]  /*2a30*/  UISETP.NE.AND UP1, UPT, UR14, URZ, UPT ;  /* 0x000000ff0e00728c */ /* 0x000fce000bf25270 */
[----:B------:R-:W-:Y:S05]  /*2a40*/  BRA.U !UP0, `(.L_x_107) ;  /* 0x0000000108687547 */ /* 0x000fea000b800000 */
[----:B------:R-:W-:-:S05]  /*2a50*/  LEA R4, R5, R2, 0x2 ;  /* 0x0000000205047211 */ /* 0x000fca00078e10ff */
[----:B------:R-:W2:Y:S04]  /*2a60*/  LDL R9, [R4] ;  /* 0x0000000004097983 */ /* 0x000ea80000100800 */
[----:B------:R-:W3:Y:S04]  /*2a70*/  LDL R11, [R4+0x4] ;  /* 0x00000400040b7983 */ /* 0x000ee80000100800 */
[----:B------:R-:W4:Y:S04]  /*2a80*/  LDL R13, [R4+0x8] ;  /* 0x00000800040d7983 */ /* 0x000f280000100800 */
[----:B------:R-:W5:Y:S04]  /*2a90*/  LDL R15, [R4+0xc] ;  /* 0x00000c00040f7983 */ /* 0x000f680000100800 */
[----:B------:R-:W5:Y:S04]  /*2aa0*/  LDL R19, [R4+0x10] ;  /* 0x0000100004137983 */ /* 0x000f680000100800 */
[----:B------:R-:W5:Y:S04]  /*2ab0*/  LDL R27, [R4+0x14] ;  /* 0x00001400041b7983 */ /* 0x000f680000100800 */
[----:B------:R-:W5:Y:S04]  /*2ac0*/  LDL R29, [R4+0x18] ;  /* 0x00001800041d7983 */ /* 0x000f680000100800 */
[----:B------:R-:W5:Y:S01]  /*2ad0*/  LDL R7, [R4+0x1c] ;  /* 0x00001c0004077983 */ /* 0x000f620000100800 */
[----:B------:R-:W-:-:S02]  /*2ae0*/  VIADD R5, R5, 0x8 ;  /* 0x0000000805057836 */ /* 0x000fc40000000000 */
[C---:B--2---:R-:W-:Y:S01]  /*2af0*/  FMUL R9, R16.reuse, R9 ;  /* 0x0000000910097220 */ /* 0x044fe20000400000 */
[----:B---3--:R-:W-:-:S04]  /*2b00*/  FMUL R11, R16, R11 ;  /* 0x0000000b100b7220 */ /* 0x008fc80000400000 */
[----:B------:R0:W-:Y:S01]  /*2b10*/  STL [R4], R9 ;  /* 0x0000000904007387 */ /* 0x0001e20000100800 */
[----:B----4-:R-:W-:-:S03]  /*2b20*/  FMUL R13, R16, R13 ;  /* 0x0000000d100d7220 */ /* 0x010fc60000400000 */
[----:B------:R0:W-:Y:S01]  /*2b30*/  STL [R4+0x4], R11 ;  /* 0x0000040b04007387 */ /* 0x0001e20000100800 */
[----:B-----5:R-:W-:-:S03]  /*2b40*/  FMUL R15, R16, R15 ;  /* 0x0000000f100f7220 */ /* 0x020fc60000400000 */
[----:B------:R0:W-:Y:S01]  /*2b50*/  STL [R4+0x8], R13 ;  /* 0x0000080d04007387 */ /* 0x0001e20000100800 */
[----:B------:R-:W-:-:S03]  /*2b60*/  FMUL R19, R16, R19 ;  /* 0x0000001310137220 */ /* 0x000fc60000400000 */
[----:B------:R0:W-:Y:S01]  /*2b70*/  STL [R4+0xc], R15 ;  /* 0x00000c0f04007387 */ /* 0x0001e20000100800 */
[----:B------:R-:W-:-:S03]  /*2b80*/  FMUL R27, R16, R27 ;  /* 0x0000001b101b7220 */ /* 0x000fc60000400000 */
[----:B------:R0:W-:Y:S01]  /*2b90*/  STL [R4+0x10], R19 ;  /* 0x0000101304007387 */ /* 0x0001e20000100800 */
[----:B------:R-:W-:-:S03]  /*2ba0*/  FMUL R29, R16, R29 ;  /* 0x0000001d101d7220 */ /* 0x000fc60000400000 */
[----:B------:R0:W-:Y:S01]  /*2bb0*/  STL [R4+0x14], R27 ;  /* 0x0000141b04007387 */ /* 0x0001e20000100800 */
[----:B------:R-:W-:-:S03]  /*2bc0*/  FMUL R7, R16, R7 ;  /* 0x0000000710077220 */ /* 0x000fc60000400000 */
[----:B------:R0:W-:Y:S04]  /*2bd0*/  STL [R4+0x18], R29 ;  /* 0x0000181d04007387 */ /* 0x0001e80000100800 */
[----:B------:R0:W-:Y:S02]  /*2be0*/  STL [R4+0x1c], R7 ;  /* 0x00001c0704007387 */ /* 0x0001e40000100800 */
.L_x_107:
[----:B------:R-:W-:Y:S05]  /*2bf0*/  BRA.U !UP1, `(.L_x_104) ;  /* 0x0000000109847547 */ /* 0x000fea000b800000 */
[----:B------:R-:W-:Y:S02]  /*2c00*/  UIADD3 UR8, UPT, UPT, UR14, -0x1, URZ ;  /* 0xffffffff0e087890 */ /* 0x000fe4000fffe0ff */
[----:B------:R-:W-:Y:S02]  /*2c10*/  UISETP.NE.AND UP1, UPT, UR15, URZ, UPT ;  /* 0x000000ff0f00728c */ /* 0x000fe4000bf25270 */
[----:B------:R-:W-:-:S09]  /*2c20*/  UISETP.GE.U32.AND UP0, UPT, UR8, 0x3, UPT ;  /* 0x000000030800788c */ /* 0x000fd2000bf06070 */
[----:B------:R-:W-:Y:S05]  /*2c30*/  BRA.U !UP0, `(.L_x_108) ;  /* 0x0000000108387547 */ /* 0x000fea000b800000 */
[----:B0-----:R-:W-:-:S05]  /*2c40*/  LEA R15, R5, R2, 0x2 ;  /* 0x00000002050f7211 */ /* 0x001fca00078e10ff */
[----:B------:R-:W2:Y:S04]  /*2c50*/  LDL R7, [R15] ;  /* 0x000000000f077983 */ /* 0x000ea80000100800 */
[----:B------:R-:W3:Y:S04]  /*2c60*/  LDL R9, [R15+0x4] ;  /* 0x000004000f097983 */ /* 0x000ee80000100800 */
[----:B------:R-:W4:Y:S04]  /*2c70*/  LDL R11, [R15+0x8] ;  /* 0x000008000f0b7983 */ /* 0x000f280000100800 */
[----:B------:R-:W5:Y:S01]  /*2c80*/  LDL R13, [R15+0xc] ;  /* 0x00000c000f0d7983 */ /* 0x000f620000100800 */
[----:B------:R-:W-:Y:S01]  /*2c90*/  IADD3 R5, PT, PT, R5, 0x4, RZ ;  /* 0x0000000405057810 */ /* 0x000fe20007ffe0ff */
[C---:B--2---:R-:W-:Y:S01]  /*2ca0*/  FMUL R7, R16.reuse, R7 ;  /* 0x0000000710077220 */ /* 0x044fe20000400000 */
[----:B---3--:R-:W-:-:S04]  /*2cb0*/  FMUL R4, R16, R9 ;  /* 0x0000000910047220 */ /* 0x008fc80000400000 */
[----:B------:R1:W-:Y:S01]  /*2cc0*/  STL [R15], R7 ;  /* 0x000000070f007387 */ /* 0x0003e20000100800 */
[----:B----4-:R-:W-:-:S03]  /*2cd0*/  FMUL R6, R16, R11 ;  /* 0x0000000b10067220 */ /* 0x010fc60000400000 */
[----:B------:R1:W-:Y:S01]  /*2ce0*/  STL [R15+0x4], R4 ;  /* 0x000004040f007387 */ /* 0x0003e20000100800 */
[----:B-----5:R-:W-:-:S03]  /*2cf0*/  FMUL R8, R16, R13 ;  /* 0x0000000d10087220 */ /* 0x020fc60000400000 */
[----:B------:R1:W-:Y:S04]  /*2d00*/  STL [R15+0x8], R6 ;  /* 0x000008060f007387 */ /* 0x0003e80000100800 */
[----:B------:R1:W-:Y:S02]  /*2d10*/  STL [R15+0xc], R8 ;  /* 0x00000c080f007387 */ /* 0x0003e40000100800 */
.L_x_108:
[----:B------:R-:W-:Y:S05]  /*2d20*/  BRA.U !UP1, `(.L_x_104) ;  /* 0x0000000109387547 */ /* 0x000fea000b800000 */
[----:B------:R-:W-:-:S05]  /*2d30*/  IMAD R5, R5, 0x4, R2 ;  /* 0x0000000405057824 */ /* 0x000fca00078e0202 */
[----:B01----:R-:W2:Y:S01]  /*2d40*/  LDL R7, [R5] ;  /* 0x0000000005077983 */ /* 0x003ea20000100800 */
[----:B------:R-:W-:Y:S01]  /*2d50*/  UISETP.NE.AND UP0, UPT, UR15, 0x1, UPT ;  /* 0x000000010f00788c */ /* 0x000fe2000bf05270 */
[----:B--2---:R-:W-:-:S05]  /*2d60*/  FMUL R4, R16, R7 ;  /* 0x0000000710047220 */ /* 0x004fca0000400000 */
[----:B------:R2:W-:Y:S03]  /*2d70*/  STL [R5], R4 ;  /* 0x0000000405007387 */ /* 0x0005e60000100800 */
[----:B------:R-:W-:Y:S05]  /*2d80*/  BRA.U !UP0, `(.L_x_104) ;  /* 0x0000000108207547 */ /* 0x000fea000b800000 */
[----:B------:R-:W2:Y:S01]  /*2d90*/  LDL R7, [R5+0x4] ;  /* 0x0000040005077983 */ /* 0x000ea20000100800 */
[----:B------:R-:W-:Y:S01]  /*2da0*/  UISETP.NE.AND UP0, UPT, UR15, 0x2, UPT ;  /* 0x000000020f00788c */ /* 0x000fe2000bf05270 */
[----:B--2---:R-:W-:-:S05]  /*2db0*/  FMUL R4, R16, R7 ;  /* 0x0000000710047220 */ /* 0x004fca0000400000 */
[----:B------:R3:W-:Y:S03]  /*2dc0*/  STL [R5+0x4], R4 ;  /* 0x0000040405007387 */ /* 0x0007e60000100800 */
[----:B------:R-:W-:Y:S05]  /*2dd0*/  BRA.U !UP0, `(.L_x_104) ;  /* 0x00000001080c7547 */ /* 0x000fea000b800000 */
[----:B------:R-:W3:Y:S02]  /*2de0*/  LDL R7, [R5+0x8] ;  /* 0x0000080005077983 */ /* 0x000ee40000100800 */
[----:B---3--:R-:W-:-:S05]  /*2df0*/  FMUL R4, R16, R7 ;  /* 0x0000000710047220 */ /* 0x008fca0000400000 */
[----:B------:R4:W-:Y:S02]  /*2e00*/  STL [R5+0x8], R4 ;  /* 0x0000080405007387 */ /* 0x0009e40000100800 */
.L_x_104:
[----:B------:R-:W-:-:S04]  /*2e10*/  VIMNMX R25, PT, PT, R25, UR7, PT ;  /* 0x0000000719197c48 */ /* 0x000fc8000bfe0100 */
[----:B------:R-:W-:-:S13]  /*2e20*/  ISETP.GE.AND P0, PT, R25, 0x1, PT ;  /* 0x000000011900780c */ /* 0x000fda0003f06270 */
[----:B------:R-:W-:Y:S05]  /*2e30*/  @!P0 BRA `(.L_x_109) ;  /* 0x0000000800508947 */ /* 0x000fea0003800000 */
[----:B0-----:R-:W-:-:S07]  /*2e40*/  HFMA2 R19, -RZ, RZ, 0, 0 ;  /* 0x00000000ff137431 */ /* 0x001fce00000001ff */
.L_x_115:
[----:B-----5:R-:W-:-:S06]  /*2e50*/  LEA R12, R19, R21, 0x2 ;  /* 0x00000015130c7211 */ /* 0x020fcc00078e10ff */
[----:B------:R-:W5:Y:S01]  /*2e60*/  LDL R12, [R12] ;  /* 0x000000000c0c7983 */ /* 0x000f620000100800 */
[----:B------:R-:W-:Y:S01]  /*2e70*/  UISETP.GE.U32.AND UP0, UPT, UR12, 0xf, UPT ;  /* 0x0000000f0c00788c */ /* 0x000fe2000bf06070 */
[----:B------:R-:W-:Y:S01]  /*2e80*/  IMAD.MOV.U32 R13, RZ, RZ, R19 ;  /* 0x000000ffff0d7224 */ /* 0x000fe200078e0013 */
[----:B------:R-:W-:Y:S02]  /*2e90*/  IADD3 R19, PT, PT, R19, 0x1, RZ ;  /* 0x0000000113137810 */ /* 0x000fe40007ffe0ff */
[----:B-1234-:R-:W-:Y:S02]  /*2ea0*/  MOV R4, RZ ;  /* 0x000000ff00047202 */ /* 0x01efe40000000f00 */
[----:B------:R-:W-:-:S03]  /*2eb0*/  ISETP.NE.AND P1, PT, R19, R20, PT ;  /* 0x000000141300720c */ /* 0x000fc60003f25270 */
[----:B0-----:R-:W-:Y:S10]  /*2ec0*/  BRA.U !UP0, `(.L_x_110) ;  /* 0x0000000108c47547 */ /* 0x001ff4000b800000 */
[----:B------:R-:W-:Y:S01]  /*2ed0*/  IMAD.MOV.U32 R15, RZ, RZ, RZ ;  /* 0x000000ffff0f7224 */ /* 0x000fe200078e00ff */
[----:B------:R-:W0:Y:S06]  /*2ee0*/  LDCU UR7, c[0x0][0x3b4] ;  /* 0x00007680ff0777ac */ /* 0x000e2c0008000800 */
.L_x_111:
[----:B-1----:R-:W-:-:S05]  /*2ef0*/  LEA R14, R15, R2, 0x2 ;  /* 0x000000020f0e7211 */ /* 0x002fca00078e10ff */
[----:B------:R-:W2:Y:S04]  /*2f00*/  LDL.128 R4, [R14] ;  /* 0x000000000e047983 */ /* 0x000ea80000100c00 */
[----:B------:R-:W3:Y:S01]  /*2f10*/  LDL.128 R8, [R14+0x10] ;  /* 0x000010000e087983 */ /* 0x000ee20000100c00 */
[----:B0-----:R-:W-:-:S05]  /*2f20*/  IMAD R25, R13, UR7, R15 ;  /* 0x000000070d197c24 */ /* 0x001fca000f8e020f */
[----:B------:R-:W-:-:S05]  /*2f30*/  LEA R25, R25, UR6, 0x2 ;  /* 0x0000000619197c11 */ /* 0x000fca000f8e10ff */
[----:B------:R-:W2:Y:S04]  /*2f40*/  LDS R27, [R25] ;  /* 0x00000000191b7984 */ /* 0x000ea80000000800 */
[----:B------:R-:W0:Y:S04]  /*2f50*/  LDS R26, [R25+0x4] ;  /* 0x00000400191a7984 */ /* 0x000e280000000800 */
[----:B------:R-:W-:Y:S04]  /*2f60*/  LDS R29, [R25+0x38] ;  /* 0x00003800191d7984 */ /* 0x000fe80000000800 */
[----:B------:R-:W-:Y:S01]  /*2f70*/  LDS R28, [R25+0x3c] ;  /* 0x00003c00191c7984 */ /* 0x000fe20000000800 */
[C---:B--2--5:R-:W-:Y:S01]  /*2f80*/  FFMA R4, R12.reuse, R27, R4 ;  /* 0x0000001b0c047223 */ /* 0x064fe20000000004 */
[----:B0-----:R-:W-:-:S02]  /*2f90*/  FFMA R5, R12, R26, R5 ;  /* 0x0000001a0c057223 */ /* 0x001fc40000000005 */
[----:B------:R-:W0:Y:S04]  /*2fa0*/  LDS R27, [R25+0x8] ;  /* 0x00000800191b7984 */ /* 0x000e280000000800 */
[----:B------:R-:W1:Y:S01]  /*2fb0*/  LDS R26, [R25+0xc] ;  /* 0x00000c00191a7984 */ /* 0x000e620000000800 */
[----:B0-----:R-:W-:-:S03]  /*2fc0*/  FFMA R6, R12, R27, R6 ;  /* 0x0000001b0c067223 */ /* 0x001fc60000000006 */
[----:B------:R-:W3:Y:S01]  /*2fd0*/  LDS R27, [R25+0x10] ;  /* 0x00001000191b7984 */ /* 0x000ee20000000800 */
[----:B-1----:R-:W-:-:S03]  /*2fe0*/  FFMA R7, R12, R26, R7 ;  /* 0x0000001a0c077223 */ /* 0x002fc60000000007 */
[----:B------:R-:W0:Y:S04]  /*2ff0*/  LDS R26, [R25+0x14] ;  /* 0x00001400191a7984 */ /* 0x000e280000000800 */
[----:B------:R1:W-:Y:S04]  /*3000*/  STL.128 [R14], R4 ;  /* 0x000000040e007387 */ /* 0x0003e80000100c00 */
[----:B-1----:R-:W2:Y:S01]  /*3010*/  LDL.128 R4, [R14+0x20] ;  /* 0x000020000e047983 */ /* 0x002ea20000100c00 */
[----:B---3--:R-:W-:-:S03]  /*3020*/  FFMA R8, R12, R27, R8 ;  /* 0x0000001b0c087223 */ /* 0x008fc60000000008 */
[----:B------:R-:W1:Y:S01]  /*3030*/  LDS R27, [R25+0x18] ;  /* 0x00001800191b7984 */ /* 0x000e620000000800 */
[----:B0-----:R-:W-:-:S03]  /*3040*/  FFMA R9, R12, R26, R9 ;  /* 0x0000001a0c097223 */ /* 0x001fc60000000009 */
[----:B------:R-:W0:Y:S01]  /*3050*/  LDS R26, [R25+0x1c] ;  /* 0x00001c00191a7984 */ /* 0x000e220000000800 */
[----:B-1----:R-:W-:-:S03]  /*3060*/  FFMA R10, R12, R27, R10 ;  /* 0x0000001b0c0a7223 */ /* 0x002fc6000000000a */
[----:B------:R-:W2:Y:S01]  /*3070*/  LDS R27, [R25+0x20] ;  /* 0x00002000191b7984 */ /* 0x000ea20000000800 */
[----:B0-----:R-:W-:-:S03]  /*3080*/  FFMA R11, R12, R26, R11 ;  /* 0x0000001a0c0b7223 */ /* 0x001fc6000000000b */
[----:B------:R-:W0:Y:S04]  /*3090*/  LDS R26, [R25+0x24] ;  /* 0x00002400191a7984 */ /* 0x000e280000000800 */
[----:B------:R1:W-:Y:S04]  /*30a0*/  STL.128 [R14+0x10], R8 ;  /* 0x000010080e007387 */ /* 0x0003e80000100c00 */
[----:B-1----:R-:W3:Y:S01]  /*30b0*/  LDL.128 R8, [R14+0x30] ;  /* 0x000030000e087983 */ /* 0x002ee20000100c00 */
[----:B------:R-:W-:-:S04]  /*30c0*/  IADD3 R15, PT, PT, R15, 0x10, RZ ;  /* 0x000000100f0f7810 */ /* 0x000fc80007ffe0ff */
[----:B------:R-:W-:Y:S01]  /*30d0*/  ISETP.NE.AND P0, PT, R15, UR23, PT ;  /* 0x000000170f007c0c */ /* 0x000fe2000bf05270 */
[C---:B--2---:R-:W-:Y:S01]  /*30e0*/  FFMA R4, R12.reuse, R27, R4 ;  /* 0x0000001b0c047223 */ /* 0x044fe20000000004 */
[C---:B0-----:R-:W-:Y:S01]  /*30f0*/  FFMA R5, R12.reuse, R26, R5 ;  /* 0x0000001a0c057223 */ /* 0x041fe20000000005 */
        /* <DEDUP_REMOVED lines=8> */
[C---:B------:R-:W-:Y:S01]  /*3180*/  FFMA R10, R12.reuse, R29, R10 ;  /* 0x0000001d0c0a7223 */ /* 0x040fe2000000000a */
[C---:B------:R-:W-:Y:S01]  /*3190*/  FFMA R11, R12.reuse, R28, R11 ;  /* 0x0000001c0c0b7223 */ /* 0x040fe2000000000b */
[----:B0-----:R-:W-:-:S05]  /*31a0*/  FFMA R9, R12, R26, R9 ;  /* 0x0000001a0c097223 */ /* 0x001fca0000000009 */
[----:B------:R1:W-:Y:S01]  /*31b0*/  STL.128 [R14+0x30], R8 ;  /* 0x000030080e007387 */ /* 0x0003e20000100c00 */
[----:B------:R-:W-:Y:S05]  /*31c0*/  @P0 BRA `(.L_x_111) ;  /* 0xfffffffc00480947 */ /* 0x000fea000383ffff */
[----:B-1----:R-:W-:-:S07]  /*31d0*/  IMAD.U32 R4, RZ, RZ, UR23 ;  /* 0x00000017ff047e24 */ /* 0x002fce000f8e00ff */
.L_x_110:
[----:B------:R-:W-:-:S09]  /*31e0*/  UISETP.NE.AND UP0, UPT, UR22, URZ, UPT ;  /* 0x000000ff1600728c */ /* 0x000fd2000bf05270 */
[----:B------:R-:W-:Y:S05]  /*31f0*/  BRA.U !UP0, `(.L_x_112) ;  /* 0x00000005085c7547 */ /* 0x000fea000b800000 */
[----:B------:R-:W-:Y:S02]  /*3200*/  UISETP.GE.U32.AND UP0, UPT, UR16, 0x7, UPT ;  /* 0x000000071000788c */ /* 0x000fe4000bf06070 */
[----:B------:R-:W-:-:S07]  /*3210*/  UISETP.NE.AND UP1, UPT, UR14, URZ, UPT ;  /* 0x000000ff0e00728c */ /* 0x000fce000bf25270 */
[----:B------:R-:W-:Y:S05]  /*3220*/  BRA.U !UP0, `(.L_x_113) ;  /* 0x0000000108947547 */ /* 0x000fea000b800000 */
[----:B------:R-:W-:Y:S01]  /*3230*/  LEA R5, R4, R2, 0x2 ;  /* 0x0000000204057211 */ /* 0x000fe200078e10ff */
[----:B------:R-:W0:Y:S04]  /*3240*/  LDCU UR7, c[0x0][0x3b4] ;  /* 0x00007680ff0777ac */ /* 0x000e280008000800 */
[----:B------:R-:W2:Y:S04]  /*3250*/  LDL R25, [R5] ;  /* 0x0000000005197983 */ /* 0x000ea80000100800 */
[----:B------:R-:W3:Y:S04]  /*3260*/  LDL R9, [R5+0x4] ;  /* 0x0000040005097983 */ /* 0x000ee80000100800 */
[----:B------:R-:W4:Y:S04]  /*3270*/  LDL R7, [R5+0x8] ;  /* 0x0000080005077983 */ /* 0x000f280000100800 */
[----:B------:R-:W4:Y:S01]  /*3280*/  LDL R11, [R5+0xc] ;  /* 0x00000c00050b7983 */ /* 0x000f220000100800 */
[----:B0-----:R-:W-:-:S03]  /*3290*/  IMAD R6, R13, UR7, R4 ;  /* 0x000000070d067c24 */ /* 0x001fc6000f8e0204 */
[----:B------:R-:W4:Y:S02]  /*32a0*/  LDL R29, [R5+0x10] ;  /* 0x00001000051d7983 */ /* 0x000f240000100800 */
[----:B------:R-:W-:Y:S02]  /*32b0*/  LEA R6, R6, UR6, 0x2 ;  /* 0x0000000606067c11 */ /* 0x000fe4000f8e10ff */
[----:B------:R-:W4:Y:S04]  /*32c0*/  LDL R27, [R5+0x14] ;  /* 0x00001400051b7983 */ /* 0x000f280000100800 */
[----:B------:R-:W2:Y:S04]  /*32d0*/  LDS R15, [R6] ;  /* 0x00000000060f7984 */ /* 0x000ea80000000800 */
[----:B------:R-:W3:Y:S04]  /*32e0*/  LDS R8, [R6+0x4] ;  /* 0x0000040006087984 */ /* 0x000ee80000000800 */
[----:B------:R-:W-:Y:S01]  /*32f0*/  LDS R28, [R6+0x14] ;  /* 0x00001400061c7984 */ /* 0x000fe20000000800 */
[----:B--2--5:R-:W-:-:S03]  /*3300*/  FFMA R10, R12, R15, R25 ;  /* 0x0000000f0c0a7223 */ /* 0x024fc60000000019 */
[----:B------:R-:W2:Y:S04]  /*3310*/  LDL R25, [R5+0x18] ;  /* 0x0000180005197983 */ /* 0x000ea80000100800 */
[----:B------:R-:W2:Y:S01]  /*3320*/  LDL R15, [R5+0x1c] ;  /* 0x00001c00050f7983 */ /* 0x000ea20000100800 */
[----:B---3--:R-:W-:-:S03]  /*3330*/  FFMA R14, R12, R8, R9 ;  /* 0x000000080c0e7223 */ /* 0x008fc60000000009 */
[----:B------:R-:W4:Y:S04]  /*3340*/  LDS R8, [R6+0x8] ;  /* 0x0000080006087984 */ /* 0x000f280000000800 */
[----:B------:R-:W-:Y:S01]  /*3350*/  LDS R9, [R6+0x18] ;  /* 0x0000180006097984 */ /* 0x000fe20000000800 */
[----:B----4-:R-:W-:-:S03]  /*3360*/  FFMA R26, R12, R8, R7 ;  /* 0x000000080c1a7223 */ /* 0x010fc60000000007 */
[----:B------:R-:W0:Y:S04]  /*3370*/  LDS R8, [R6+0xc] ;  /* 0x00000c0006087984 */ /* 0x000e280000000800 */
[----:B------:R-:W1:Y:S01]  /*3380*/  LDS R7, [R6+0x10] ;  /* 0x0000100006077984 */ /* 0x000e620000000800 */
[----:B0-----:R-:W-:-:S03]  /*3390*/  FFMA R8, R12, R8, R11 ;  /* 0x000000080c087223 */ /* 0x001fc6000000000b */
[----:B------:R-:W0:Y:S01]  /*33a0*/  LDS R11, [R6+0x1c] ;  /* 0x00001c00060b7984 */ /* 0x000e220000000800 */
[----:B------:R-:W-:-:S03]  /*33b0*/  FFMA R28, R12, R28, R27 ;  /* 0x0000001c0c1c7223 */ /* 0x000fc6000000001b */
[----:B------:R1:W-:Y:S04]  /*33c0*/  STL [R5], R10 ;  /* 0x0000000a05007387 */ /* 0x0003e80000100800 */
[----:B------:R3:W-:Y:S01]  /*33d0*/  STL [R5+0x4], R14 ;  /* 0x0000040e05007387 */ /* 0x0007e20000100800 */
[----:B-1----:R-:W-:-:S03]  /*33e0*/  FFMA R10, R12, R7, R29 ;  /* 0x000000070c0a7223 */ /* 0x002fc6000000001d */
[----:B------:R3:W-:Y:S04]  /*33f0*/  STL [R5+0x8], R26 ;  /* 0x0000081a05007387 */ /* 0x0007e80000100800 */
[----:B------:R3:W-:Y:S04]  /*3400*/  STL [R5+0xc], R8 ;  /* 0x00000c0805007387 */ /* 0x0007e80000100800 */
[----:B------:R3:W-:Y:S04]  /*3410*/  STL [R5+0x10], R10 ;  /* 0x0000100a05007387 */ /* 0x0007e80000100800 */
[----:B------:R3:W-:Y:S01]  /*3420*/  STL [R5+0x14], R28 ;  /* 0x0000141c05007387 */ /* 0x0007e20000100800 */
[----:B------:R-:W-:Y:S01]  /*3430*/  IADD3 R4, PT, PT, R4, 0x8, RZ ;  /* 0x0000000804047810 */ /* 0x000fe20007ffe0ff */
[C---:B--2---:R-:W-:Y:S01]  /*3440*/  FFMA R9, R12.reuse, R9, R25 ;  /* 0x000000090c097223 */ /* 0x044fe20000000019 */
[----:B0-----:R-:W-:-:S04]  /*3450*/  FFMA R11, R12, R11, R15 ;  /* 0x0000000b0c0b7223 */ /* 0x001fc8000000000f */
[----:B------:R3:W-:Y:S04]  /*3460*/  STL [R5+0x18], R9 ;  /* 0x0000180905007387 */ /* 0x0007e80000100800 */
[----:B------:R3:W-:Y:S02]  /*3470*/  STL [R5+0x1c], R11 ;  /* 0x00001c0b05007387 */ /* 0x0007e40000100800 */
.L_x_113:
[----:B------:R-:W-:Y:S05]  /*3480*/  BRA.U !UP1, `(.L_x_112) ;  /* 0x0000000109b87547 */ /* 0x000fea000b800000 */
[----:B------:R-:W-:Y:S02]  /*3490*/  UIADD3 UR7, UPT, UPT, UR14, -0x1, URZ ;  /* 0xffffffff0e077890 */ /* 0x000fe4000fffe0ff */
[----:B------:R-:W-:Y:S02]  /*34a0*/  UISETP.NE.AND UP1, UPT, UR15, URZ, UPT ;  /* 0x000000ff0f00728c */ /* 0x000fe4000bf25270 */
[----:B------:R-:W-:-:S09]  /*34b0*/  UISETP.GE.U32.AND UP0, UPT, UR7, 0x3, UPT ;  /* 0x000000030700788c */ /* 0x000fd2000bf06070 */
[----:B------:R-:W-:Y:S05]  /*34c0*/  BRA.U !UP0, `(.L_x_114) ;  /* 0x0000000108547547 */ /* 0x000fea000b800000 */
[C---:B---3--:R-:W-:Y:S01]  /*34d0*/  IMAD R5, R4.reuse, 0x4, R2 ;  /* 0x0000000404057824 */ /* 0x048fe200078e0202 */
[----:B------:R-:W0:Y:S04]  /*34e0*/  LDCU UR7, c[0x0][0x3b4] ;  /* 0x00007680ff0777ac */ /* 0x000e280008000800 */
[----:B------:R-:W2:Y:S04]  /*34f0*/  LDL R9, [R5] ;  /* 0x0000000005097983 */ /* 0x000ea80000100800 */
[----:B------:R-:W3:Y:S04]  /*3500*/  LDL R11, [R5+0x4] ;  /* 0x00000400050b7983 */ /* 0x000ee80000100800 */
[----:B------:R-:W4:Y:S04]  /*3510*/  LDL R15, [R5+0x8] ;  /* 0x00000800050f7983 */ /* 0x000f280000100800 */
[----:B------:R-:W4:Y:S01]  /*3520*/  LDL R7, [R5+0xc] ;  /* 0x00000c0005077983 */ /* 0x000f220000100800 */
[----:B0-----:R-:W-:Y:S01]  /*3530*/  IMAD R6, R13, UR7, R4 ;  /* 0x000000070d067c24 */ /* 0x001fe2000f8e0204 */
[----:B------:R-:W-:-:S04]  /*3540*/  IADD3 R4, PT, PT, R4, 0x4, RZ ;  /* 0x0000000404047810 */ /* 0x000fc80007ffe0ff */
[----:B------:R-:W-:-:S05]  /*3550*/  LEA R25, R6, UR6, 0x2 ;  /* 0x0000000606197c11 */ /* 0x000fca000f8e10ff */
[----:B------:R-:W2:Y:S04]  /*3560*/  LDS R6, [R25] ;  /* 0x0000000019067984 */ /* 0x000ea80000000800 */
[----:B------:R-:W3:Y:S04]  /*3570*/  LDS R8, [R25+0x4] ;  /* 0x0000040019087984 */ /* 0x000ee80000000800 */
[----:B------:R-:W4:Y:S04]  /*3580*/  LDS R10, [R25+0x8] ;  /* 0x00000800190a7984 */ /* 0x000f280000000800 */
[----:B------:R-:W0:Y:S01]  /*3590*/  LDS R14, [R25+0xc] ;  /* 0x00000c00190e7984 */ /* 0x000e220000000800 */
[C---:B--2--5:R-:W-:Y:S01]  /*35a0*/  FFMA R6, R12.reuse, R6, R9 ;  /* 0x000000060c067223 */ /* 0x064fe20000000009 */
[----:B---3--:R-:W-:-:S04]  /*35b0*/  FFMA R8, R12, R8, R11 ;  /* 0x000000080c087223 */ /* 0x008fc8000000000b */
[----:B------:R1:W-:Y:S01]  /*35c0*/  STL [R5], R6 ;  /* 0x0000000605007387 */ /* 0x0003e20000100800 */
[----:B----4-:R-:W-:-:S03]  /*35d0*/  FFMA R10, R12, R10, R15 ;  /* 0x0000000a0c0a7223 */ /* 0x010fc6000000000f */
[----:B------:R1:W-:Y:S01]  /*35e0*/  STL [R5+0x4], R8 ;  /* 0x0000040805007387 */ /* 0x0003e20000100800 */
[----:B0-----:R-:W-:-:S03]  /*35f0*/  FFMA R14, R12, R14, R7 ;  /* 0x0000000e0c0e7223 */ /* 0x001fc60000000007 */
[----:B------:R1:W-:Y:S04]  /*3600*/  STL [R5+0x8], R10 ;  /* 0x0000080a05007387 */ /* 0x0003e80000100800 */
[----:B------:R1:W-:Y:S02]  /*3610*/  STL [R5+0xc], R14 ;  /* 0x00000c0e05007387 */ /* 0x0003e40000100800 */
.L_x_114:
[----:B------:R-:W-:Y:S05]  /*3620*/  BRA.U !UP1, `(.L_x_112) ;  /* 0x0000000109507547 */ /* 0x000fea000b800000 */
[----:B-1----:R-:W-:Y:S01]  /*3630*/  LEA R6, R4, R2, 0x2 ;  /* 0x0000000204067211 */ /* 0x002fe200078e10ff */
[----:B------:R-:W0:Y:S04]  /*3640*/  LDCU UR7, c[0x0][0x3b4] ;  /* 0x00007680ff0777ac */ /* 0x000e280008000800 */
[----:B------:R-:W2:Y:S01]  /*3650*/  LDL R7, [R6] ;  /* 0x0000000006077983 */ /* 0x000ea20000100800 */
[----:B------:R-:W-:Y:S01]  /*3660*/  UISETP.NE.AND UP0, UPT, UR15, 0x1, UPT ;  /* 0x000000010f00788c */ /* 0x000fe2000bf05270 */
[----:B0-----:R-:W-:-:S05]  /*3670*/  IMAD R4, R13, UR7, R4 ;  /* 0x000000070d047c24 */ /* 0x001fca000f8e0204 */
[----:B------:R-:W-:-:S05]  /*3680*/  LEA R4, R4, UR6, 0x2 ;  /* 0x0000000604047c11 */ /* 0x000fca000f8e10ff */
[----:B---3--:R-:W2:Y:S02]  /*3690*/  LDS R5, [R4] ;  /* 0x0000000004057984 */ /* 0x008ea40000000800 */
[----:B--2--5:R-:W-:-:S05]  /*36a0*/  FFMA R5, R12, R5, R7 ;  /* 0x000000050c057223 */ /* 0x024fca0000000007 */
[----:B------:R0:W-:Y:S01]  /*36b0*/  STL [R6], R5 ;  /* 0x0000000506007387 */ /* 0x0001e20000100800 */
[----:B------:R-:W-:Y:S05]  /*36c0*/  BRA.U !UP0, `(.L_x_112) ;  /* 0x0000000108287547 */ /* 0x000fea000b800000 */
[----:B------:R-:W2:Y:S01]  /*36d0*/  LDL R7, [R6+0x4] ;  /* 0x0000040006077983 */ /* 0x000ea20000100800 */
[----:B------:R-:W-:-:S03]  /*36e0*/  UISETP.NE.AND UP0, UPT, UR15, 0x2, UPT ;  /* 0x000000020f00788c */ /* 0x000fc6000bf05270 */
[----:B0-----:R-:W2:Y:S02]  /*36f0*/  LDS R5, [R4+0x4] ;  /* 0x0000040004057984 */ /* 0x001ea40000000800 */
[----:B--2---:R-:W-:-:S05]  /*3700*/  FFMA R5, R12, R5, R7 ;  /* 0x000000050c057223 */ /* 0x004fca0000000007 */
[----:B------:R2:W-:Y:S01]  /*3710*/  STL [R6+0x4], R5 ;  /* 0x0000040506007387 */ /* 0x0005e20000100800 */
[----:B------:R-:W-:Y:S05]  /*3720*/  BRA.U !UP0, `(.L_x_112) ;  /* 0x0000000108107547 */ /* 0x000fea000b800000 */
[----:B------:R-:W3:Y:S04]  /*3730*/  LDL R7, [R6+0x8] ;  /* 0x0000080006077983 */ /* 0x000ee80000100800 */
[----:B--2---:R-:W3:Y:S02]  /*3740*/  LDS R5, [R4+0x8] ;  /* 0x0000080004057984 */ /* 0x004ee40000000800 */
[----:B---3--:R-:W-:-:S05]  /*3750*/  FFMA R5, R12, R5, R7 ;  /* 0x000000050c057223 */ /* 0x008fca0000000007 */
[----:B------:R4:W-:Y:S02]  /*3760*/  STL [R6+0x8], R5 ;  /* 0x0000080506007387 */ /* 0x0009e40000100800 */
.L_x_112:
[----:B------:R-:W-:Y:S05]  /*3770*/  @P1 BRA `(.L_x_115) ;  /* 0xfffffff400b41947 */ /* 0x000fea000383ffff */
.L_x_109:
[----:B------:R-:W1:Y:S01]  /*3780*/  LDCU UR7, c[0x0][0x3b0] ;  /* 0x00007600ff0777ac */ /* 0x000e620008000800 */
[----:B------:R-:W-:Y:S01]  /*3790*/  FFMA R24, R16, R24, R18 ;  /* 0x0000001810187223 */ /* 0x000fe20000000012 */
[----:B------:R-:W-:Y:S01]  /*37a0*/  VIADD R23, R23, 0xffffffc0 ;  /* 0xffffffc017177836 */ /* 0x000fe20000000000 */
[----:B0-----:R-:W-:Y:S01]  /*37b0*/  MOV R27, R17 ;  /* 0x00000011001b7202 */ /* 0x001fe20000000f00 */
[----:B------:R-:W-:-:S04]  /*37c0*/  UIADD3 UR4, UPT, UPT, UR4, 0x40, URZ ;  /* 0x0000004004047890 */ /* 0x000fc8000fffe0ff */
[----:B-1----:R-:W-:Y:S01]  /*37d0*/  UISETP.GE.AND UP0, UPT, UR4, UR7, UPT ;  /* 0x000000070400728c */ /* 0x002fe2000bf06270 */
[----:B------:R-:W-:Y:S08]  /*37e0*/  BAR.SYNC.DEFER_BLOCKING 0x0 ;  /* 0x0000000000007b1d */ /* 0x000ff00000010000 */
[----:B------:R-:W-:Y:S05]  /*37f0*/  BRA.U !UP0, `(.L_x_116) ;  /* 0xffffffd108b07547 */ /* 0x000fea000b83ffff */
[----:B------:R-:W0:Y:S02]  /*3800*/  LDCU UR4, c[0x0][0x3b4] ;  /* 0x00007680ff0477ac */ /* 0x000e240008000800 */
[----:B0-----:R-:W-:-:S09]  /*3810*/  UISETP.GE.AND UP0, UPT, UR4, 0x1, UPT ;  /* 0x000000010400788c */ /* 0x001fd2000bf06270 */
[----:B------:R-:W-:Y:S05]  /*3820*/  BRA.U !UP0, `(.L_x_117) ;  /* 0x0000001108987547 */ /* 0x000fea000b800000 */
[----:B------:R-:W-:Y:S01]  /*3830*/  UISETP.GE.U32.AND UP0, UPT, UR12, 0x7, UPT ;  /* 0x000000070c00788c */ /* 0x000fe2000bf06070 */
[----:B------:R-:W-:Y:S02]  /*3840*/  HFMA2 R13, -RZ, RZ, 0, 0 ;  /* 0x00000000ff0d7431 */ /* 0x000fe400000001ff */
[----:B---3--:R-:W-:-:S06]  /*3850*/  IMAD R8, R3, UR4, RZ ;  /* 0x0000000403087c24 */ /* 0x008fcc000f8e02ff */
[----:B------:R-:W-:Y:S05]  /*3860*/  BRA.U !UP0, `(.L_x_118) ;  /* 0x0000000908207547 */ /* 0x000fea000b800000 */
[----:B------:R-:W0:Y:S01]  /*3870*/  LDCU.64 UR6, c[0x0][0x398] ;  /* 0x00007300ff0677ac */ /* 0x000e220008000a00 */
[----:B------:R-:W-:Y:S02]  /*3880*/  IADD3 R15, P0, PT, R8, UR9, RZ ;  /* 0x00000009080f7c10 */ /* 0x000fe4000ff1e0ff */
[----:B-----5:R-:W-:Y:S01]  /*3890*/  IADD3 R12, PT, PT, R1, 0x110, RZ ;  /* 0x00000110010c7810 */ /* 0x020fe20007ffe0ff */
[----:B------:R-:W-:Y:S02]  /*38a0*/  ULOP3.LUT UR4, UR4, 0x7ffffff8, URZ, 0xc0, !UPT ;  /* 0x7ffffff804047892 */ /* 0x000fe4000f8ec0ff */
[----:B------:R-:W-:-:S04]  /*38b0*/  IMAD.X R0, RZ, RZ, UR13, P0 ;  /* 0x0000000dff007e24 */ /* 0x000fc800080e06ff */
[----:B------:R-:W-:Y:S02]  /*38c0*/  MOV R13, UR4 ;  /* 0x00000004000d7c02 */ /* 0x000fe40008000f00 */
[----:B0-----:R-:W-:Y:S01]  /*38d0*/  LEA R14, P1, R15, UR6, 0x2 ;  /* 0x000000060f0e7c11 */ /* 0x001fe2000f8210ff */
[----:B------:R-:W-:-:S03]  /*38e0*/  UIADD3 UR6, UPT, UPT, -UR4, URZ, URZ ;  /* 0x000000ff04067290 */ /* 0x000fc6000fffe1ff */
[----:B------:R-:W-:Y:S02]  /*38f0*/  IADD3 R14, P0, PT, R14, 0x10, RZ ;  /* 0x000000100e0e7810 */ /* 0x000fe40007f1e0ff */
[----:B------:R-:W-:-:S05]  /*3900*/  LEA.HI.X R15, R15, UR7, R0, 0x2, P1 ;  /* 0x000000070f0f7c11 */ /* 0x000fca00088f1400 */
[----:B------:R-:W-:-:S07]  /*3910*/  IMAD.X R15, RZ, RZ, R15, P0 ;  /* 0x000000ffff0f7224 */ /* 0x000fce00000e060f */
.L_x_135:
[----:B--2-4-:R-:W2:Y:S01]  /*3920*/  LDL.128 R4, [R12+-0x10] ;  /* 0xfffff0000c047983 */ /* 0x014ea20000100c00 */
[----:B0-----:R-:W0:Y:S01]  /*3930*/  MUFU.RCP R9, R24 ;  /* 0x0000001800097308 */ /* 0x001e220000001000 */
[----:B------:R-:W-:Y:S01]  /*3940*/  UIADD3 UR6, UPT, UPT, UR6, 0x8, URZ ;  /* 0x0000000806067890 */ /* 0x000fe2000fffe0ff */
[----:B------:R-:W-:Y:S01]  /*3950*/  BSSY.RECONVERGENT B2, `(.L_x_119) ;  /* 0x000000d000027945 */ /* 0x000fe20003800200 */
[----:B------:R-:W-:Y:S02]  /*3960*/  MOV R11, R15 ;  /* 0x0000000f000b7202 */ /* 0x000fe40000000f00 */
[----:B------:R-:W-:Y:S01]  /*3970*/  UISETP.NE.AND UP0, UPT, UR6, URZ, UPT ;  /* 0x000000ff0600728c */ /* 0x000fe2000bf05270 */
[----:B0-----:R-:W-:-:S04]  /*3980*/  FFMA R0, -R24, R9, 1 ;  /* 0x3f80000018007423 */ /* 0x001fc80000000109 */
[----:B------:R-:W-:Y:S01]  /*3990*/  FFMA R9, R9, R0, R9 ;  /* 0x0000000009097223 */ /* 0x000fe20000000009 */
[----:B--2---:R-:W0:Y:S03]  /*39a0*/  FCHK P0, R4, R24 ;  /* 0x0000001804007302 */ /* 0x004e260000000000 */
[----:B------:R-:W-:-:S04]  /*39b0*/  FFMA R0, R4, R9, RZ ;  /* 0x0000000904007223 */ /* 0x000fc800000000ff */
[----:B------:R-:W-:-:S04]  /*39c0*/  FFMA R10, -R24, R0, R4 ;  /* 0x00000000180a7223 */ /* 0x000fc80000000104 */
[----:B------:R-:W-:Y:S01]  /*39d0*/  FFMA R9, R9, R10, R0 ;  /* 0x0000000a09097223 */ /* 0x000fe20000000000 */
[----:B------:R-:W-:Y:S01]  /*39e0*/  MOV R10, R14 ;  /* 0x0000000e000a7202 */ /* 0x000fe20000000f00 */
[----:B0-----:R-:W-:Y:S06]  /*39f0*/  @!P0 BRA `(.L_x_120) ;  /* 0x0000000000088947 */ /* 0x001fec0003800000 */
[----:B------:R-:W-:-:S07]  /*3a00*/  MOV R14, 0x3a20 ;  /* 0x00003a20000e7802 */ /* 0x000fce0000000f00 */
[----:B------:R-:W-:Y:S05]  /*3a10*/  CALL.REL.NOINC `($__internal_0_$__cuda_sm3x_div_rn_noftz_f32_slowpath) ;  /* 0x0000001000ac7944 */ /* 0x000fea0003c00000 */
.L_x_120:
[----:B------:R-:W-:Y:S05]  /*3a20*/  BSYNC.RECONVERGENT B2 ;  /* 0x0000000000027941 */ /* 0x000fea0003800200 */
.L_x_119:
[----:B------:R-:W0:Y:S01]  /*3a30*/  MUFU.RCP R15, R24 ;  /* 0x00000018000f7308 */ /* 0x000e220000001000 */
[----:B------:R1:W-:Y:S01]  /*3a40*/  STG.E desc[UR10][R10.64+-0x10], R9 ;  /* 0xfffff0090a007986 */ /* 0x0003e2000c10190a */
[----:B------:R-:W-:Y:S06]  /*3a50*/  BSSY.RECONVERGENT B2, `(.L_x_121) ;  /* 0x000000c000027945 */ /* 0x000fec0003800200 */
[----:B------:R-:W2:Y:S01]  /*3a60*/  FCHK P0, R5, R24 ;  /* 0x0000001805007302 */ /* 0x000ea20000000000 */
[----:B0-----:R-:W-:-:S04]  /*3a70*/  FFMA R0, -R24, R15, 1 ;  /* 0x3f80000018007423 */ /* 0x001fc8000000010f */
[----:B------:R-:W-:-:S04]  /*3a80*/  FFMA R19, R15, R0, R15 ;  /* 0x000000000f137223 */ /* 0x000fc8000000000f */
[----:B------:R-:W-:-:S04]  /*3a90*/  FFMA R0, R5, R19, RZ ;  /* 0x0000001305007223 */ /* 0x000fc800000000ff */
[----:B------:R-:W-:-:S04]  /*3aa0*/  FFMA R15, -R24, R0, R5 ;  /* 0x00000000180f7223 */ /* 0x000fc80000000105 */
[----:B------:R-:W-:Y:S01]  /*3ab0*/  FFMA R15, R19, R15, R0 ;  /* 0x0000000f130f7223 */ /* 0x000fe20000000000 */
[----:B-12---:R-:W-:Y:S06]  /*3ac0*/  @!P0 BRA `(.L_x_122) ;  /* 0x0000000000108947 */ /* 0x006fec0003800000 */
[----:B------:R-:W-:Y:S01]  /*3ad0*/  IMAD.MOV.U32 R4, RZ, RZ, R5 ;  /* 0x000000ffff047224 */ /* 0x000fe200078e0005 */
[----:B------:R-:W-:-:S07]  /*3ae0*/  MOV R14, 0x3b00 ;  /* 0x00003b00000e7802 */ /* 0x000fce0000000f00 */
[----:B------:R-:W-:Y:S05]  /*3af0*/  CALL.REL.NOINC `($__internal_0_$__cuda_sm3x_div_rn_noftz_f32_slowpath) ;  /* 0x0000001000747944 */ /* 0x000fea0003c00000 */
[----:B------:R-:W-:-:S07]  /*3b00*/  MOV R15, R9 ;  /* 0x00000009000f7202 */ /* 0x000fce0000000f00 */
.L_x_122:
[----:B------:R-:W-:Y:S05]  /*3b10*/  BSYNC.RECONVERGENT B2 ;  /* 0x0000000000027941 */ /* 0x000fea0003800200 */
.L_x_121:
        /* <DEDUP_REMOVED lines=10> */
[----:B------:R-:W-:Y:S02]  /*3bc0*/  MOV R4, R6 ;  /* 0x0000000600047202 */ /* 0x000fe40000000f00 */
[----:B------:R-:W-:-:S07]  /*3bd0*/  MOV R14, 0x3bf0 ;  /* 0x00003bf0000e7802 */ /* 0x000fce0000000f00 */
[----:B------:R-:W-:Y:S05]  /*3be0*/  CALL.REL.NOINC `($__internal_0_$__cuda_sm3x_div_rn_noftz_f32_slowpath) ;  /* 0x0000001000387944 */ /* 0x000fea0003c00000 */
[----:B------:R-:W-:-:S07]  /*3bf0*/  IMAD.MOV.U32 R5, RZ, RZ, R9 ;  /* 0x000000ffff057224 */ /* 0x000fce00078e0009 */
.L_x_124:
[----:B------:R-:W-:Y:S05]  /*3c00*/  BSYNC.RECONVERGENT B2 ;  /* 0x0000000000027941 */ /* 0x000fea0003800200 */
.L_x_123:
        /* <DEDUP_REMOVED lines=13> */
[----:B------:R-:W-:-:S07]  /*3ce0*/  MOV R15, R9 ;  /* 0x00000009000f7202 */ /* 0x000fce0000000f00 */
.L_x_126:
[----:B------:R-:W-:Y:S05]  /*3cf0*/  BSYNC.RECONVERGENT B2 ;  /* 0x0000000000027941 */ /* 0x000fea0003800200 */
.L_x_125:
[----:B------:R-:W2:Y:S01]  /*3d00*/  LDL.128 R4, [R12] ;  /* 0x000000000c047983 */ /* 0x000ea20000100c00 */
[----:B------:R-:W0:Y:S01]  /*3d10*/  MUFU.RCP R9, R24 ;  /* 0x0000001800097308 */ /* 0x000e220000001000 */
[----:B------:R-:W-:Y:S02]  /*3d20*/  BSSY.RECONVERGENT B2, `(.L_x_127) ;  /* 0x000000b000027945 */ /* 0x000fe40003800200 */
[----:B------:R1:W-:Y:S01]  /*3d30*/  STG.E desc[UR10][R10.64+-0x4], R15 ;  /* 0xfffffc0f0a007986 */ /* 0x0003e2000c10190a */
[----:B0-----:R-:W-:-:S04]  /*3d40*/  FFMA R0, -R24, R9, 1 ;  /* 0x3f80000018007423 */ /* 0x001fc80000000109 */
[----:B------:R-:W-:Y:S01]  /*3d50*/  FFMA R9, R9, R0, R9 ;  /* 0x0000000009097223 */ /* 0x000fe20000000009 */
[----:B--2---:R-:W0:Y:S03]  /*3d60*/  FCHK P0, R4, R24 ;  /* 0x0000001804007302 */ /* 0x004e260000000000 */
[----:B------:R-:W-:-:S04]  /*3d70*/  FFMA R19, R9, R4, RZ ;  /* 0x0000000409137223 */ /* 0x000fc800000000ff */
[----:B------:R-:W-:-:S04]  /*3d80*/  FFMA R0, -R24, R19, R4 ;  /* 0x0000001318007223 */ /* 0x000fc80000000104 */
[----:B------:R-:W-:Y:S01]  /*3d90*/  FFMA R9, R9, R0, R19 ;  /* 0x0000000009097223 */ /* 0x000fe20000000013 */
[----:B01----:R-:W-:Y:S06]  /*3da0*/  @!P0 BRA `(.L_x_128) ;  /* 0x0000000000088947 */ /* 0x003fec0003800000 */
[----:B------:R-:W-:-:S07]  /*3db0*/  MOV R14, 0x3dd0 ;  /* 0x00003dd0000e7802 */ /* 0x000fce0000000f00 */
[----:B------:R-:W-:Y:S05]  /*3dc0*/  CALL.REL.NOINC `($__internal_0_$__cuda_sm3x_div_rn_noftz_f32_slowpath) ;  /* 0x0000000c00c07944 */ /* 0x000fea0003c00000 */
.L_x_128:
[----:B------:R-:W-:Y:S05]  /*3dd0*/  BSYNC.RECONVERGENT B2 ;  /* 0x0000000000027941 */ /* 0x000fea0003800200 */
.L_x_127:
        /* <DEDUP_REMOVED lines=14> */
.L_x_130:
[----:B------:R-:W-:Y:S05]  /*3ec0*/  BSYNC.RECONVERGENT B2 ;  /* 0x0000000000027941 */ /* 0x000fea0003800200 */
.L_x_129:
        /* <DEDUP_REMOVED lines=14> */
.L_x_132:
[----:B------:R-:W-:Y:S05]  /*3fb0*/  BSYNC.RECONVERGENT B2 ;  /* 0x0000000000027941 */ /* 0x000fea0003800200 */
.L_x_131:
        /* <DEDUP_REMOVED lines=13> */
.L_x_134:
[----:B------:R-:W-:Y:S05]  /*4090*/  BSYNC.RECONVERGENT B2 ;  /* 0x0000000000027941 */ /* 0x000fea0003800200 */
.L_x_133:
[----:B------:R0:W-:Y:S01]  /*40a0*/  STG.E desc[UR10][R10.64+0xc], R9 ;  /* 0x00000c090a007986 */ /* 0x0001e2000c10190a */
[----:B------:R-:W-:Y:S02]  /*40b0*/  IADD3 R14, P0, PT, R10, 0x20, RZ ;  /* 0x000000200a0e7810 */ /* 0x000fe40007f1e0ff */
[----:B------:R-:W-:-:S03]  /*40c0*/  IADD3 R12, PT, PT, R12, 0x20, RZ ;  /* 0x000000200c0c7810 */ /* 0x000fc60007ffe0ff */
[----:B------:R-:W-:Y:S01]  /*40d0*/  IMAD.X R15, RZ, RZ, R11, P0 ;  /* 0x000000ffff0f7224 */ /* 0x000fe200000e060b */
[----:B------:R-:W-:Y:S07]  /*40e0*/  BRA.U UP0, `(.L_x_135) ;  /* 0xfffffff9000c7547 */ /* 0x000fee000b83ffff */
.L_x_118:
[----:B------:R-:W-:-:S09]  /*40f0*/  UISETP.NE.AND UP0, UPT, UR14, URZ, UPT ;  /* 0x000000ff0e00728c */ /* 0x000fd2000bf05270 */
[----:B------:R-:W-:Y:S05]  /*4100*/  BRA.U !UP0, `(.L_x_117) ;  /* 0x0000000908607547 */ /* 0x000fea000b800000 */
[----:B------:R-:W-:-:S09]  /*4110*/  UISETP.GE.U32.AND UP0, UPT, UR14, 0x4, UPT ;  /* 0x000000040e00788c */ /* 0x000fd2000bf06070 */
[----:B------:R-:W-:Y:S05]  /*4120*/  BRA.U !UP0, `(.L_x_136) ;  /* 0x00000005082c7547 */ /* 0x000fea000b800000 */
[----:B--2-4-:R-:W-:-:S05]  /*4130*/  LEA R5, R13, R2, 0x2 ;  /* 0x000000020d057211 */ /* 0x014fca00078e10ff */
[----:B0-----:R-:W2:Y:S01]  /*4140*/  LDL R11, [R5] ;  /* 0x00000000050b7983 */ /* 0x001ea20000100800 */
[----:B------:R-:W0:Y:S01]  /*4150*/  MUFU.RCP R7, R24 ;  /* 0x0000001800077308 */ /* 0x000e220000001000 */
[----:B------:R-:W-:Y:S01]  /*4160*/  BSSY.RECONVERGENT B2, `(.L_x_137) ;  /* 0x000000b000027945 */ /* 0x000fe20003800200 */
[----:B0-----:R-:W-:-:S04]  /*4170*/  FFMA R0, -R24, R7, 1 ;  /* 0x3f80000018007423 */ /* 0x001fc80000000107 */
[----:B------:R-:W-:Y:S02]  /*4180*/  FFMA R0, R7, R0, R7 ;  /* 0x0000000007007223 */ /* 0x000fe40000000007 */
[----:B--2---:R-:W0:Y:S02]  /*4190*/  FCHK P0, R11, R24 ;  /* 0x000000180b007302 */ /* 0x004e240000000000 */
[----:B------:R-:W-:-:S04]  /*41a0*/  FFMA R7, R0, R11, RZ ;  /* 0x0000000b00077223 */ /* 0x000fc800000000ff */
[----:B------:R-:W-:-:S04]  /*41b0*/  FFMA R4, -R24, R7, R11 ;  /* 0x0000000718047223 */ /* 0x000fc8000000010b */
[----:B------:R-:W-:Y:S01]  /*41c0*/  FFMA R9, R0, R4, R7 ;  /* 0x0000000400097223 */ /* 0x000fe20000000007 */
[----:B0-----:R-:W-:Y:S06]  /*41d0*/  @!P0 BRA `(.L_x_138) ;  /* 0x00000000000c8947 */ /* 0x001fec0003800000 */
[----:B------:R-:W-:Y:S02]  /*41e0*/  MOV R4, R11 ;  /* 0x0000000b00047202 */ /* 0x000fe40000000f00 */
[----:B------:R-:W-:-:S07]  /*41f0*/  MOV R14, 0x4210 ;  /* 0x00004210000e7802 */ /* 0x000fce0000000f00 */
[----:B-----5:R-:W-:Y:S05]  /*4200*/  CALL.REL.NOINC `($__internal_0_$__cuda_sm3x_div_rn_noftz_f32_slowpath) ;  /* 0x0000000800b07944 */ /* 0x020fea0003c00000 */
.L_x_138:
[----:B------:R-:W-:Y:S05]  /*4210*/  BSYNC.RECONVERGENT B2 ;  /* 0x0000000000027941 */ /* 0x000fea0003800200 */
.L_x_137:
[----:B------:R-:W2:Y:S01]  /*4220*/  LDL R15, [R5+0x4] ;  /* 0x00000400050f7983 */ /* 0x000ea20000100800 */
[----:B------:R-:W0:Y:S01]  /*4230*/  LDCU.64 UR6, c[0x0][0x398] ;  /* 0x00007300ff0677ac */ /* 0x000e220008000a00 */
[----:B------:R-:W-:Y:S01]  /*4240*/  IMAD.IADD R0, R8, 0x1, R13 ;  /* 0x0000000108007824 */ /* 0x000fe200078e020d */
[----:B------:R-:W1:Y:S01]  /*4250*/  MUFU.RCP R11, R24 ;  /* 0x00000018000b7308 */ /* 0x000e620000001000 */
[----:B------:R-:W-:Y:S03]  /*4260*/  BSSY.RECONVERGENT B2, `(.L_x_139) ;  /* 0x0000011000027945 */ /* 0x000fe60003800200 */
[----:B------:R-:W-:-:S04]  /*4270*/  IADD3 R0, P0, PT, R0, UR9, RZ ;  /* 0x0000000900007c10 */ /* 0x000fc8000ff1e0ff */
[----:B------:R-:W-:Y:S02]  /*4280*/  IADD3.X R7, PT, PT, RZ, UR13, RZ, P0, !PT ;  /* 0x0000000dff077c10 */ /* 0x000fe400087fe4ff */
[----:B0-----:R-:W-:-:S04]  /*4290*/  LEA R6, P0, R0, UR6, 0x2 ;  /* 0x0000000600067c11 */ /* 0x001fc8000f8010ff */
[----:B------:R-:W-:Y:S01]  /*42a0*/  LEA.HI.X R7, R0, UR7, R7, 0x2, P0 ;  /* 0x0000000700077c11 */ /* 0x000fe200080f1407 */
[----:B-1----:R-:W-:-:S04]  /*42b0*/  FFMA R0, -R24, R11, 1 ;  /* 0x3f80000018007423 */ /* 0x002fc8000000010b */
[----:B------:R0:W-:Y:S01]  /*42c0*/  STG.E desc[UR10][R6.64], R9 ;  /* 0x0000000906007986 */ /* 0x0001e2000c10190a */
[----:B------:R-:W-:Y:S02]  /*42d0*/  FFMA R0, R11, R0, R11 ;  /* 0x000000000b007223 */ /* 0x000fe4000000000b */
[----:B--2---:R-:W1:Y:S02]  /*42e0*/  FCHK P0, R15, R24 ;  /* 0x000000180f007302 */ /* 0x004e640000000000 */
[----:B------:R-:W-:-:S04]  /*42f0*/  FFMA R11, R0, R15, RZ ;  /* 0x0000000f000b7223 */ /* 0x000fc800000000ff */
[----:B------:R-:W-:-:S04]  /*4300*/  FFMA R4, -R24, R11, R15 ;  /* 0x0000000b18047223 */ /* 0x000fc8000000010f */
[----:B------:R-:W-:Y:S01]  /*4310*/  FFMA R11, R0, R4, R11 ;  /* 0x00000004000b7223 */ /* 0x000fe2000000000b */
[----:B01----:R-:W-:Y:S06]  /*4320*/  @!P0 BRA `(.L_x_140) ;  /* 0x0000000000108947 */ /* 0x003fec0003800000 */
[----:B------:R-:W-:Y:S02]  /*4330*/  MOV R4, R15 ;  /* 0x0000000f00047202 */ /* 0x000fe40000000f00 */
[----:B------:R-:W-:-:S07]  /*4340*/  MOV R14, 0x4360 ;  /* 0x00004360000e7802 */ /* 0x000fce0000000f00 */
[----:B-----5:R-:W-:Y:S05]  /*4350*/  CALL.REL.NOINC `($__internal_0_$__cuda_sm3x_div_rn_noftz_f32_slowpath) ;  /* 0x00000008005c7944 */ /* 0x020fea0003c00000 */
[----:B------:R-:W-:-:S07]  /*4360*/  IMAD.MOV.U32 R11, RZ, RZ, R9 ;  /* 0x000000ffff0b7224 */ /* 0x000fce00078e0009 */
.L_x_140:
[----:B------:R-:W-:Y:S05]  /*4370*/  BSYNC.RECONVERGENT B2 ;  /* 0x0000000000027941 */ /* 0x000fea0003800200 */
.L_x_139:
[----:B------:R-:W2:Y:S01]  /*4380*/  LDL R15, [R5+0x8] ;  /* 0x00000800050f7983 */ /* 0x000ea20000100800 */
[----:B------:R-:W0:Y:S01]  /*4390*/  LDCU.64 UR6, c[0x0][0x398] ;  /* 0x00007300ff0677ac */ /* 0x000e220008000a00 */
[----:B------:R-:W-:Y:S01]  /*43a0*/  IADD3 R0, P0, P1, R13, UR9, R8 ;  /* 0x000000090d007c10 */ /* 0x000fe2000f91e008 */
[----:B------:R-:W1:Y:S01]  /*43b0*/  MUFU.RCP R9, R24 ;  /* 0x0000001800097308 */ /* 0x000e620000001000 */
[----:B------:R-:W-:Y:S02]  /*43c0*/  BSSY.RECONVERGENT B2, `(.L_x_141) ;  /* 0x000000f000027945 */ /* 0x000fe40003800200 */
[----:B------:R-:W-:Y:S02]  /*43d0*/  IADD3.X R7, PT, PT, RZ, UR13, RZ, P0, P1 ;  /* 0x0000000dff077c10 */ /* 0x000fe400087e24ff */
        /* <DEDUP_REMOVED lines=13> */
.L_x_142:
[----:B------:R-:W-:Y:S05]  /*44b0*/  BSYNC.RECONVERGENT B2 ;  /* 0x0000000000027941 */ /* 0x000fea0003800200 */
.L_x_141:
[----:B------:R-:W2:Y:S01]  /*44c0*/  LDL R5, [R5+0xc] ;  /* 0x00000c0005057983 */ /* 0x000ea20000100800 */
        /* <DEDUP_REMOVED lines=14> */
.L_x_144:
[----:B------:R-:W-:Y:S05]  /*45b0*/  BSYNC.RECONVERGENT B2 ;  /* 0x0000000000027941 */ /* 0x000fea0003800200 */
.L_x_143:
[----:B------:R1:W-:Y:S01]  /*45c0*/  STG.E desc[UR10][R6.64+0xc], R11 ;  /* 0x00000c0b06007986 */ /* 0x0003e2000c10190a */
[----:B------:R-:W-:-:S07]  /*45d0*/  IADD3 R13, PT, PT, R13, 0x4, RZ ;  /* 0x000000040d0d7810 */ /* 0x000fce0007ffe0ff */
.L_x_136:
[----:B------:R-:W-:-:S09]  /*45e0*/  UISETP.NE.AND UP0, UPT, UR15, URZ, UPT ;  /* 0x000000ff0f00728c */ /* 0x000fd2000bf05270 */
[----:B------:R-:W-:Y:S05]  /*45f0*/  BRA.U !UP0, `(.L_x_117) ;  /* 0x0000000508247547 */ /* 0x000fea000b800000 */
[----:B------:R-:W-:-:S09]  /*4600*/  UISETP.NE.AND UP0, UPT, UR15, 0x1, UPT ;  /* 0x000000010f00788c */ /* 0x000fd2000bf05270 */
[----:B------:R-:W-:Y:S05]  /*4610*/  BRA.U !UP0, `(.L_x_145) ;  /* 0x0000000108b07547 */ /* 0x000fea000b800000 */
[----:B--2-4-:R-:W-:-:S05]  /*4620*/  LEA R5, R13, R2, 0x2 ;  /* 0x000000020d057211 */ /* 0x014fca00078e10ff */
[----:B01----:R-:W2:Y:S01]  /*4630*/  LDL R11, [R5] ;  /* 0x00000000050b7983 */ /* 0x003ea20000100800 */
        /* <DEDUP_REMOVED lines=9> */
[----:B------:R-:W-:Y:S01]  /*46d0*/  IMAD.MOV.U32 R4, RZ, RZ, R11 ;  /* 0x000000ffff047224 */ /* 0x000fe200078e000b */
[----:B------:R-:W-:-:S07]  /*46e0*/  MOV R14, 0x4700 ;  /* 0x00004700000e7802 */ /* 0x000fce0000000f00 */
[----:B-----5:R-:W-:Y:S05]  /*46f0*/  CALL.REL.NOINC `($__internal_0_$__cuda_sm3x_div_rn_noftz_f32_slowpath) ;  /* 0x0000000400747944 */ /* 0x020fea0003c00000 */
.L_x_147:
[----:B------:R-:W-:Y:S05]  /*4700*/  BSYNC.RECONVERGENT B2 ;  /* 0x0000000000027941 */ /* 0x000fea0003800200 */
.L_x_146:
[----:B------:R-:W2:Y:S01]  /*4710*/  LDL R15, [R5+0x4] ;  /* 0x00000400050f7983 */ /* 0x000ea20000100800 */
[----:B------:R-:W0:Y:S01]  /*4720*/  LDCU.64 UR6, c[0x0][0x398] ;  /* 0x00007300ff0677ac */ /* 0x000e220008000a00 */
[----:B------:R-:W-:Y:S01]  /*4730*/  IADD3 R0, PT, PT, R8, R13, RZ ;  /* 0x0000000d08007210 */ /* 0x000fe20007ffe0ff */
[----:B------:R-:W1:Y:S01]  /*4740*/  MUFU.RCP R11, R24 ;  /* 0x00000018000b7308 */ /* 0x000e620000001000 */
[----:B------:R-:W-:Y:S02]  /*4750*/  BSSY.RECONVERGENT B2, `(.L_x_148) ;  /* 0x0000011000027945 */ /* 0x000fe40003800200 */
        /* <DEDUP_REMOVED lines=12> */
[----:B------:R-:W-:Y:S01]  /*4820*/  IMAD.MOV.U32 R4, RZ, RZ, R15 ;  /* 0x000000ffff047224 */ /* 0x000fe200078e000f */
[----:B------:R-:W-:-:S07]  /*4830*/  MOV R14, 0x4850 ;  /* 0x00004850000e7802 */ /* 0x000fce0000000f00 */
[----:B-----5:R-:W-:Y:S05]  /*4840*/  CALL.REL.NOINC `($__internal_0_$__cuda_sm3x_div_rn_noftz_f32_slowpath) ;  /* 0x0000000400207944 */ /* 0x020fea0003c00000 */
[----:B------:R-:W-:-:S07]  /*4850*/  MOV R11, R9 ;  /* 0x00000009000b7202 */ /* 0x000fce0000000f00 */
.L_x_149:
[----:B------:R-:W-:Y:S05]  /*4860*/  BSYNC.RECONVERGENT B2 ;  /* 0x0000000000027941 */ /* 0x000fea0003800200 */
.L_x_148:
[----:B------:R-:W0:Y:S01]  /*4870*/  LDCU.64 UR6, c[0x0][0x398] ;  /* 0x00007300ff0677ac */ /* 0x000e220008000a00 */
[C---:B------:R-:W-:Y:S02]  /*4880*/  IADD3 R0, P0, P1, R13.reuse, UR9, R8 ;  /* 0x000000090d007c10 */ /* 0x040fe4000f91e008 */
[----:B------:R-:W-:Y:S02]  /*4890*/  IADD3 R13, PT, PT, R13, 0x2, RZ ;  /* 0x000000020d0d7810 */ /* 0x000fe40007ffe0ff */
[----:B------:R-:W-:Y:S02]  /*48a0*/  IADD3.X R5, PT, PT, RZ, UR13, RZ, P0, P1 ;  /* 0x0000000dff057c10 */ /* 0x000fe400087e24ff */
[----:B0-----:R-:W-:-:S04]  /*48b0*/  LEA R4, P0, R0, UR6, 0x2 ;  /* 0x0000000600047c11 */ /* 0x001fc8000f8010ff */
[----:B------:R-:W-:-:S05]  /*48c0*/  LEA.HI.X R5, R0, UR7, R5, 0x2, P0 ;  /* 0x0000000700057c11 */ /* 0x000fca00080f1405 */
[----:B------:R3:W-:Y:S04]  /*48d0*/  STG.E desc[UR10][R4.64+0x4], R11 ;  /* 0x0000040b04007986 */ /* 0x0007e8000c10190a */
.L_x_145:
[----:B------:R-:W0:Y:S02]  /*48e0*/  LDCU UR4, c[0x0][0x3b4] ;  /* 0x00007680ff0477ac */ /* 0x000e240008000800 */
[----:B0-----:R-:W-:-:S04]  /*48f0*/  ULOP3.LUT UR4, UR4, 0x1, URZ, 0xc0, !UPT ;  /* 0x0000000104047892 */ /* 0x001fc8000f8ec0ff */
[----:B------:R-:W-:-:S09]  /*4900*/  UISETP.NE.U32.AND UP0, UPT, UR4, 0x1, UPT ;  /* 0x000000010400788c */ /* 0x000fd2000bf05070 */
[----:B------:R-:W-:Y:S05]  /*4910*/  BRA.U UP0, `(.L_x_117) ;  /* 0x00000001005c7547 */ /* 0x000fea000b800000 */
[----:B------:R-:W-:-:S05]  /*4920*/  IMAD R2, R13, 0x4, R2 ;  /* 0x000000040d027824 */ /* 0x000fca00078e0202 */
[----:B------:R-:W2:Y:S02]  /*4930*/  LDL R9, [R2] ;  /* 0x0000000002097983 */ /* 0x000ea40000100800 */
[----:B--234-:R-:W0:Y:S01]  /*4940*/  MUFU.RCP R5, R24 ;  /* 0x0000001800057308 */ /* 0x01ce220000001000 */
[----:B------:R-:W-:Y:S01]  /*4950*/  BSSY.RECONVERGENT B2, `(.L_x_150) ;  /* 0x000000c000027945 */ /* 0x000fe20003800200 */
[----:B0-----:R-:W-:-:S04]  /*4960*/  FFMA R0, -R24, R5, 1 ;  /* 0x3f80000018007423 */ /* 0x001fc80000000105 */
[----:B------:R-:W-:Y:S02]  /*4970*/  FFMA R0, R5, R0, R5 ;  /* 0x0000000005007223 */ /* 0x000fe40000000005 */
[----:B------:R-:W0:Y:S02]  /*4980*/  FCHK P0, R9, R24 ;  /* 0x0000001809007302 */ /* 0x000e240000000000 */
[----:B------:R-:W-:-:S04]  /*4990*/  FFMA R5, R0, R9, RZ ;  /* 0x0000000900057223 */ /* 0x000fc800000000ff */
[----:B------:R-:W-:-:S04]  /*49a0*/  FFMA R4, -R24, R5, R9 ;  /* 0x0000000518047223 */ /* 0x000fc80000000109 */
[----:B-1----:R-:W-:Y:S01]  /*49b0*/  FFMA R7, R0, R4, R5 ;  /* 0x0000000400077223 */ /* 0x002fe20000000005 */
[----:B0-----:R-:W-:Y:S06]  /*49c0*/  @!P0 BRA `(.L_x_151) ;  /* 0x0000000000108947 */ /* 0x001fec0003800000 */
[----:B------:R-:W-:Y:S02]  /*49d0*/  MOV R4, R9 ;  /* 0x0000000900047202 */ /* 0x000fe40000000f00 */
[----:B------:R-:W-:-:S07]  /*49e0*/  MOV R14, 0x4a00 ;  /* 0x00004a00000e7802 */ /* 0x000fce0000000f00 */
[----:B-----5:R-:W-:Y:S05]  /*49f0*/  CALL.REL.NOINC `($__internal_0_$__cuda_sm3x_div_rn_noftz_f32_slowpath) ;  /* 0x0000000000b47944 */ /* 0x020fea0003c00000 */
[----:B------:R-:W-:-:S07]  /*4a00*/  MOV R7, R9 ;  /* 0x0000000900077202 */ /* 0x000fce0000000f00 */
.L_x_151:
[----:B------:R-:W-:Y:S05]  /*4a10*/  BSYNC.RECONVERGENT B2 ;  /* 0x0000000000027941 */ /* 0x000fea0003800200 */
.L_x_150:
[----:B------:R-:W0:Y:S01]  /*4a20*/  LDCU.64 UR6, c[0x0][0x398] ;  /* 0x00007300ff0677ac */ /* 0x000e220008000a00 */
[----:B------:R-:W-:-:S05]  /*4a30*/  IMAD.IADD R8, R8, 0x1, R13 ;  /* 0x0000000108087824 */ /* 0x000fca00078e020d */
[----:B------:R-:W-:-:S04]  /*4a40*/  IADD3 R8, P0, PT, R8, UR9, RZ ;  /* 0x0000000908087c10 */ /* 0x000fc8000ff1e0ff */
[----:B------:R-:W-:Y:S02]  /*4a50*/  IADD3.X R5, PT, PT, RZ, UR13, RZ, P0, !PT ;  /* 0x0000000dff057c10 */ /* 0x000fe400087fe4ff */
[----:B0-----:R-:W-:-:S04]  /*4a60*/  LEA R4, P0, R8, UR6, 0x2 ;  /* 0x0000000608047c11 */ /* 0x001fc8000f8010ff */
[----:B------:R-:W-:-:S05]  /*4a70*/  LEA.HI.X R5, R8, UR7, R5, 0x2, P0 ;  /* 0x0000000708057c11 */ /* 0x000fca00080f1405 */
[----:B------:R0:W-:Y:S04]  /*4a80*/  STG.E desc[UR10][R4.64], R7 ;  /* 0x0000000704007986 */ /* 0x0001e8000c10190a */
.L_x_117:
[C---:B0-234-:R-:W-:Y:S01]  /*4a90*/  FMUL R5, R24.reuse, 8388608 ;  /* 0x4b00000018057820 */ /* 0x05dfe20000400000 */
[----:B------:R-:W-:Y:S01]  /*4aa0*/  FSETP.GEU.AND P0, PT, R24, 1.175494350822287508e-38, PT ;  /* 0x008000001800780b */ /* 0x000fe20003f0e000 */
[----:B-1----:R-:W-:Y:S01]  /*4ab0*/  HFMA2 R7, -RZ, RZ, 1.5048828125, 33.21875 ;  /* 0x3e055027ff077431 */ /* 0x002fe200000001ff */
[----:B------:R-:W0:Y:S01]  /*4ac0*/  LDCU.64 UR6, c[0x0][0x3a0] ;  /* 0x00007400ff0677ac */ /* 0x000e220008000a00 */
[----:B------:R-:W-:Y:S02]  /*4ad0*/  IADD3 R3, P1, PT, R3, UR5, RZ ;  /* 0x0000000503037c10 */ /* 0x000fe4000ff3e0ff */
[----:B------:R-:W-:-:S04]  /*4ae0*/  FSEL R5, R5, R24, !P0 ;  /* 0x0000001805057208 */ /* 0x000fc80004000000 */
[----:B------:R-:W-:-:S04]  /*4af0*/  IADD3 R0, PT, PT, R5, -0x3f2aaaab, RZ ;  /* 0xc0d5555505007810 */ /* 0x000fc80007ffe0ff */
[----:B------:R-:W-:-:S05]  /*4b00*/  LOP3.LUT R2, R0, 0xff800000, RZ, 0xc0, !PT ;  /* 0xff80000000027812 */ /* 0x000fca00078ec0ff */
[----:B------:R-:W-:-:S04]  /*4b10*/  IMAD.IADD R0, R5, 0x1, -R2 ;  /* 0x0000000105007824 */ /* 0x000fc800078e0a02 */
[----:B------:R-:W-:Y:S01]  /*4b20*/  FADD R4, R0, -1 ;  /* 0xbf80000000047421 */ /* 0x000fe20000000000 */
[----:B------:R-:W-:Y:S02]  /*4b30*/  FSEL R0, RZ, -23, P0 ;  /* 0xc1b80000ff007808 */ /* 0x000fe40000000000 */
[----:B------:R-:W-:Y:S01]  /*4b40*/  ISETP.GT.U32.AND P0, PT, R5, 0x7f7fffff, PT ;  /* 0x7f7fffff0500780c */ /* 0x000fe20003f04070 */
[----:B------:R-:W-:-:S04]  /*4b50*/  FFMA R7, R4, -R7, 0.14084610342979431152 ;  /* 0x3e1039f604077423 */ /* 0x000fc80000000807 */
[----:B------:R-:W-:-:S04]  /*4b60*/  FFMA R7, R4, R7, -0.12148627638816833496 ;  /* 0xbdf8cdcc04077423 */ /* 0x000fc80000000007 */
[----:B------:R-:W-:-:S04]  /*4b70*/  FFMA R7, R4, R7, 0.13980610668659210205 ;  /* 0x3e0f295504077423 */ /* 0x000fc80000000007 */
[----:B------:R-:W-:-:S04]  /*4b80*/  FFMA R7, R4, R7, -0.16684235632419586182 ;  /* 0xbe2ad8b904077423 */ /* 0x000fc80000000007 */
[----:B------:R-:W-:-:S04]  /*4b90*/  FFMA R7, R4, R7, 0.20012299716472625732 ;  /* 0x3e4ced0b04077423 */ /* 0x000fc80000000007 */
[----:B------:R-:W-:-:S04]  /*4ba0*/  FFMA R7, R4, R7, -0.24999669194221496582 ;  /* 0xbe7fff2204077423 */ /* 0x000fc80000000007 */
[----:B------:R-:W-:-:S04]  /*4bb0*/  FFMA R7, R4, R7, 0.33333182334899902344 ;  /* 0x3eaaaa7804077423 */ /* 0x000fc80000000007 */
[C---:B------:R-:W-:Y:S01]  /*4bc0*/  FFMA R9, R4.reuse, R7, -0.5 ;  /* 0xbf00000004097423 */ /* 0x040fe20000000007 */
[----:B------:R-:W-:Y:S02]  /*4bd0*/  I2FP.F32.S32 R7, R2 ;  /* 0x0000000200077245 */ /* 0x000fe40000201400 */
[----:B------:R-:W-:Y:S01]  /*4be0*/  MOV R2, 0x7f800000 ;  /* 0x7f80000000027802 */ /* 0x000fe20000000f00 */
[C---:B------:R-:W-:Y:S02]  /*4bf0*/  FMUL R9, R4.reuse, R9 ;  /* 0x0000000904097220 */ /* 0x040fe40000400000 */
[----:B------:R-:W-:Y:S02]  /*4c00*/  FFMA R0, R7, 1.1920928955078125e-07, R0 ;  /* 0x3400000007007823 */ /* 0x000fe40000000000 */
[----:B------:R-:W-:Y:S01]  /*4c10*/  FFMA R9, R4, R9, R4 ;  /* 0x0000000904097223 */ /* 0x000fe20000000004 */
[----:B------:R-:W-:-:S03]  /*4c20*/  IMAD.U32 R4, RZ, RZ, UR5 ;  /* 0x00000005ff047e24 */ /* 0x000fc6000f8e00ff */
[----:B------:R-:W-:Y:S01]  /*4c30*/  FFMA R0, R0, 0.69314718246459960938, R9 ;  /* 0x3f31721800007823 */ /* 0x000fe20000000009 */
[C---:B------:R-:W-:Y:S01]  /*4c40*/  @P0 FFMA R0, R5.reuse, R2, +INF ;  /* 0x7f80000005000423 */ /* 0x040fe20000000002 */
[----:B------:R-:W-:Y:S02]  /*4c50*/  FSETP.NEU.AND P0, PT, R5, RZ, PT ;  /* 0x000000ff0500720b */ /* 0x000fe40003f0d000 */
[----:B------:R-:W-:Y:S02]  /*4c60*/  LEA.HI.X.SX32 R4, R4, RZ, 0x1, P1 ;  /* 0x000000ff04047211 */ /* 0x000fe400008f0eff */
[----:B------:R-:W-:Y:S02]  /*4c70*/  FSEL R0, R0, -INF , P0 ;  /* 0xff80000000007808 */ /* 0x000fe40000000000 */
[----:B0-----:R-:W-:-:S03]  /*4c80*/  LEA R2, P1, R3, UR6, 0x2 ;  /* 0x0000000603027c11 */ /* 0x001fc6000f8210ff */
[----:B------:R-:W-:Y:S01]  /*4c90*/  FADD R17, R0, R17 ;  /* 0x0000001100117221 */ /* 0x000fe20000000000 */
[----:B------:R-:W-:-:S05]  /*4ca0*/  LEA.HI.X R3, R3, UR7, R4, 0x2, P1 ;  /* 0x0000000703037c11 */ /* 0x000fca00088f1404 */
[----:B------:R-:W-:Y:S01]  /*4cb0*/  STG.E desc[UR10][R2.64], R17 ;  /* 0x0000001102007986 */ /* 0x000fe2000c10190a */
[----:B------:R-:W-:Y:S05]  /*4cc0*/  EXIT ;  /* 0x000000000000794d */ /* 0x000fea0003800000 */
        .weak           $__internal_0_$__cuda_sm3x_div_rn_noftz_f32_slowpath
        .type           $__internal_0_$__cuda_sm3x_div_rn_noftz_f32_slowpath,@function
        .size           $__internal_0_$__cuda_sm3x_div_rn_noftz_f32_slowpath,(.L_x_164 - $__internal_0_$__cuda_sm3x_div_rn_noftz_f32_slowpath)
$__internal_0_$__cuda_sm3x_div_rn_noftz_f32_slowpath:
[----:B------:R-:W-:Y:S01]  /*4cd0*/  SHF.R.U32.HI R9, RZ, 0x17, R24 ;  /* 0x00000017ff097819 */ /* 0x000fe20000011618 */
[----:B------:R-:W-:Y:S01]  /*4ce0*/  BSSY.RECONVERGENT B0, `(.L_x_152) ;  /* 0x0000065000007945 */ /* 0x000fe20003800200 */
[--C-:B------:R-:W-:Y:S01]  /*4cf0*/  SHF.R.U32.HI R0, RZ, 0x17, R4.reuse ;  /* 0x00000017ff007819 */ /* 0x100fe20000011604 */
[----:B------:R-:W-:Y:S01]  /*4d00*/  IMAD.MOV.U32 R21, RZ, RZ, R4 ;  /* 0x000000ffff157224 */ /* 0x000fe200078e0004 */
[----:B------:R-:W-:Y:S02]  /*4d10*/  LOP3.LUT R9, R9, 0xff, RZ, 0xc0, !PT ;  /* 0x000000ff09097812 */ /* 0x000fe400078ec0ff */
[----:B------:R-:W-:Y:S02]  /*4d20*/  LOP3.LUT R0, R0, 0xff, RZ, 0xc0, !PT ;  /* 0x000000ff00007812 */ /* 0x000fe400078ec0ff */
[----:B------:R-:W-:Y:S02]  /*4d30*/  IADD3 R18, PT, PT, R9, -0x1, RZ ;  /* 0xffffffff09127810 */ /* 0x000fe40007ffe0ff */
[----:B------:R-:W-:-:S02]  /*4d40*/  IADD3 R15, PT, PT, R0, -0x1, RZ ;  /* 0xffffffff000f7810 */ /* 0x000fc40007ffe0ff */
[----:B------:R-:W-:Y:S02]  /*4d50*/  ISETP.GT.U32.AND P0, PT, R18, 0xfd, PT ;  /* 0x000000fd1200780c */ /* 0x000fe40003f04070 */
[----:B------:R-:W-:Y:S02]  /*4d60*/  MOV R16, R24 ;  /* 0x0000001800107202 */ /* 0x000fe40000000f00 */
[----:B------:R-:W-:-:S13]  /*4d70*/  ISETP.GT.U32.OR P0, PT, R15, 0xfd, P0 ;  /* 0x000000fd0f00780c */ /* 0x000fda0000704470 */
[----:B------:R-:W-:Y:S01]  /*4d80*/  @!P0 MOV R15, RZ ;  /* 0x000000ff000f8202 */ /* 0x000fe20000000f00 */
[----:B------:R-:W-:Y:S06]  /*4d90*/  @!P0 BRA `(.L_x_153) ;  /* 0x0000000000608947 */ /* 0x000fec0003800000 */
[----:B------:R-:W-:Y:S02]  /*4da0*/  FSETP.GTU.FTZ.AND P0, PT, |R4|, +INF , PT ;  /* 0x7f8000000400780b */ /* 0x000fe40003f1c200 */
[----:B------:R-:W-:-:S04]  /*4db0*/  FSETP.GTU.FTZ.AND P1, PT, |R24|, +INF , PT ;  /* 0x7f8000001800780b */ /* 0x000fc80003f3c200 */
[----:B------:R-:W-:-:S13]  /*4dc0*/  PLOP3.LUT P0, PT, P0, P1, PT, 0xf8, 0x8f ;  /* 0x00000000008f781c */ /* 0x000fda0000703f70 */
[----:B------:R-:W-:Y:S05]  /*4dd0*/  @P0 BRA `(.L_x_154) ;  /* 0x0000000400500947 */ /* 0x000fea0003800000 */
[----:B------:R-:W-:-:S13]  /*4de0*/  LOP3.LUT P0, RZ, R16, 0x7fffffff, R21, 0xc8, !PT ;  /* 0x7fffffff10ff7812 */ /* 0x000fda000780c815 */
[----:B------:R-:W-:Y:S05]  /*4df0*/  @!P0 BRA `(.L_x_155) ;  /* 0x0000000400408947 */ /* 0x000fea0003800000 */
[----:B------:R-:W-:Y:S02]  /*4e00*/  FSETP.NEU.FTZ.AND P1, PT, |R4|, +INF , PT ;  /* 0x7f8000000400780b */ /* 0x000fe40003f3d200 */
[----:B------:R-:W-:Y:S02]  /*4e10*/  FSETP.NEU.FTZ.AND P2, PT, |R24|, +INF , PT ;  /* 0x7f8000001800780b */ /* 0x000fe40003f5d200 */
[----:B------:R-:W-:-:S11]  /*4e20*/  FSETP.NEU.FTZ.AND P0, PT, |R4|, +INF , PT ;  /* 0x7f8000000400780b */ /* 0x000fd60003f1d200 */
[----:B------:R-:W-:Y:S05]  /*4e30*/  @!P2 BRA !P1, `(.L_x_155) ;  /* 0x000000040030a947 */ /* 0x000fea0004800000 */
[----:B------:R-:W-:-:S04]  /*4e40*/  LOP3.LUT P1, RZ, R21, 0x7fffffff, RZ, 0xc0, !PT ;  /* 0x7fffffff15ff7812 */ /* 0x000fc8000782c0ff */
[----:B------:R-:W-:-:S13]  /*4e50*/  PLOP3.LUT P1, PT, P2, P1, PT, 0x2f, 0xf2 ;  /* 0x0000000000f2781c */ /* 0x000fda0001722577 */
[----:B------:R-:W-:Y:S05]  /*4e60*/  @P1 BRA `(.L_x_156) ;  /* 0x00000004001c1947 */ /* 0x000fea0003800000 */
[----:B------:R-:W-:-:S04]  /*4e70*/  LOP3.LUT P1, RZ, R16, 0x7fffffff, RZ, 0xc0, !PT ;  /* 0x7fffffff10ff7812 */ /* 0x000fc8000782c0ff */
[----:B------:R-:W-:-:S13]  /*4e80*/  PLOP3.LUT P0, PT, P0, P1, PT, 0x2f, 0xf2 ;  /* 0x0000000000f2781c */ /* 0x000fda0000702577 */
[----:B------:R-:W-:Y:S05]  /*4e90*/  @P0 BRA `(.L_x_157) ;  /* 0x0000000400040947 */ /* 0x000fea0003800000 */
[----:B------:R-:W-:Y:S01]  /*4ea0*/  VIADD R15, R0, 0xffffffff ;  /* 0xffffffff000f7836 */ /* 0x000fe20000000000 */
[----:B------:R-:W-:-:S04]  /*4eb0*/  ISETP.GE.AND P1, PT, R18, RZ, PT ;  /* 0x000000ff1200720c */ /* 0x000fc80003f26270 */
[----:B------:R-:W-:-:S09]  /*4ec0*/  ISETP.GE.AND P0, PT, R15, RZ, PT ;  /* 0x000000ff0f00720c */ /* 0x000fd20003f06270 */
[----:B------:R-:W-:-:S04]  /*4ed0*/  @!P1 FFMA R16, R24, 1.84467440737095516160e+19, RZ ;  /* 0x5f80000018109823 */ /* 0x000fc800000000ff */
[----:B------:R-:W-:Y:S01]  /*4ee0*/  @P0 MOV R15, RZ ;  /* 0x000000ff000f0202 */ /* 0x000fe20000000f00 */
[----:B------:R-:W-:Y:S01]  /*4ef0*/  @!P0 FFMA R21, R4, 1.84467440737095516160e+19, RZ ;  /* 0x5f80000004158823 */ /* 0x000fe200000000ff */
[----:B------:R-:W-:-:S05]  /*4f00*/  @!P0 MOV R15, 0xffffffc0 ;  /* 0xffffffc0000f8802 */ /* 0x000fca0000000f00 */
[----:B------:R-:W-:-:S07]  /*4f10*/  @!P1 VIADD R15, R15, 0x40 ;  /* 0x000000400f0f9836 */ /* 0x000fce0000000000 */
.L_x_153:
[----:B------:R-:W-:Y:S01]  /*4f20*/  LEA R19, R9, 0xc0800000, 0x17 ;  /* 0xc080000009137811 */ /* 0x000fe200078eb8ff */
[----:B------:R-:W-:Y:S01]  /*4f30*/  BSSY.RECONVERGENT B1, `(.L_x_158) ;  /* 0x0000036000017945 */ /* 0x000fe20003800200 */
[----:B------:R-:W-:Y:S02]  /*4f40*/  IADD3 R4, PT, PT, R0, -0x7f, RZ ;  /* 0xffffff8100047810 */ /* 0x000fe40007ffe0ff */
[----:B------:R-:W-:-:S03]  /*4f50*/  IADD3 R20, PT, PT, -R19, R16, RZ ;  /* 0x0000001013147210 */ /* 0x000fc60007ffe1ff */
[----:B------:R-:W-:Y:S01]  /*4f60*/  IMAD R0, R4, -0x800000, R21 ;  /* 0xff80000004007824 */ /* 0x000fe200078e0215 */
[----:B------:R0:W1:Y:S01]  /*4f70*/  MUFU.RCP R16, R20 ;  /* 0x0000001400107308 */ /* 0x0000620000001000 */
[----:B------:R-:W-:Y:S01]  /*4f80*/  FADD.FTZ R19, -R20, -RZ ;  /* 0x800000ff14137221 */ /* 0x000fe20000010100 */
[----:B0-----:R-:W-:-:S05]  /*4f90*/  IADD3 R20, PT, PT, R4, 0x7f, -R9 ;  /* 0x0000007f04147810 */ /* 0x001fca0007ffe809 */
[----:B------:R-:W-:Y:S02]  /*4fa0*/  IMAD.IADD R15, R20, 0x1, R15 ;  /* 0x00000001140f7824 */ /* 0x000fe400078e020f */
[----:B-1----:R-:W-:-:S04]  /*4fb0*/  FFMA R23, R16, R19, 1 ;  /* 0x3f80000010177423 */ /* 0x002fc80000000013 */
[----:B------:R-:W-:-:S04]  /*4fc0*/  FFMA R16, R16, R23, R16 ;  /* 0x0000001710107223 */ /* 0x000fc80000000010 */
[----:B------:R-:W-:-:S04]  /*4fd0*/  FFMA R21, R0, R16, RZ ;  /* 0x0000001000157223 */ /* 0x000fc800000000ff */
[----:B------:R-:W-:-:S04]  /*4fe0*/  FFMA R18, R19, R21, R0 ;  /* 0x0000001513127223 */ /* 0x000fc80000000000 */
[----:B------:R-:W-:-:S04]  /*4ff0*/  FFMA R21, R16, R18, R21 ;  /* 0x0000001210157223 */ /* 0x000fc80000000015 */
[----:B------:R-:W-:-:S04]  /*5000*/  FFMA R0, R19, R21, R0 ;  /* 0x0000001513007223 */ /* 0x000fc80000000000 */
[----:B------:R-:W-:-:S05]  /*5010*/  FFMA R18, R16, R0, R21 ;  /* 0x0000000010127223 */ /* 0x000fca0000000015 */
[----:B------:R-:W-:-:S04]  /*5020*/  SHF.R.U32.HI R4, RZ, 0x17, R18 ;  /* 0x00000017ff047819 */ /* 0x000fc80000011612 */
[----:B------:R-:W-:-:S04]  /*5030*/  LOP3.LUT R4, R4, 0xff, RZ, 0xc0, !PT ;  /* 0x000000ff04047812 */ /* 0x000fc800078ec0ff */
[----:B------:R-:W-:-:S04]  /*5040*/  IADD3 R4, PT, PT, R4, R15, RZ ;  /* 0x0000000f04047210 */ /* 0x000fc80007ffe0ff */
[----:B------:R-:W-:-:S04]  /*5050*/  IADD3 R9, PT, PT, R4, -0x1, RZ ;  /* 0xffffffff04097810 */ /* 0x000fc80007ffe0ff */
[----:B------:R-:W-:-:S13]  /*5060*/  ISETP.GE.U32.AND P0, PT, R9, 0xfe, PT ;  /* 0x000000fe0900780c */ /* 0x000fda0003f06070 */
[----:B------:R-:W-:Y:S05]  /*5070*/  @!P0 BRA `(.L_x_159) ;  /* 0x0000000000808947 */ /* 0x000fea0003800000 */
[----:B------:R-:W-:-:S13]  /*5080*/  ISETP.GT.AND P0, PT, R4, 0xfe, PT ;  /* 0x000000fe0400780c */ /* 0x000fda0003f04270 */
[----:B------:R-:W-:Y:S05]  /*5090*/  @P0 BRA `(.L_x_160) ;  /* 0x00000000006c0947 */ /* 0x000fea0003800000 */
[----:B------:R-:W-:-:S13]  /*50a0*/  ISETP.GE.AND P0, PT, R4, 0x1, PT ;  /* 0x000000010400780c */ /* 0x000fda0003f06270 */
[----:B------:R-:W-:Y:S05]  /*50b0*/  @P0 BRA `(.L_x_161) ;  /* 0x0000000000740947 */ /* 0x000fea0003800000 */
[----:B------:R-:W-:Y:S02]  /*50c0*/  ISETP.GE.AND P0, PT, R4, -0x18, PT ;  /* 0xffffffe80400780c */ /* 0x000fe40003f06270 */
[----:B------:R-:W-:-:S11]  /*50d0*/  LOP3.LUT R18, R18, 0x80000000, RZ, 0xc0, !PT ;  /* 0x8000000012127812 */ /* 0x000fd600078ec0ff */
[----:B------:R-:W-:Y:S05]  /*50e0*/  @!P0 BRA `(.L_x_161) ;  /* 0x0000000000688947 */ /* 0x000fea0003800000 */
[-CC-:B------:R-:W-:Y:S01]  /*50f0*/  FFMA.RZ R9, R16, R0.reuse, R21.reuse ;  /* 0x0000000010097223 */ /* 0x180fe2000000c015 */
[C---:B------:R-:W-:Y:S02]  /*5100*/  ISETP.NE.AND P2, PT, R4.reuse, RZ, PT ;  /* 0x000000ff0400720c */ /* 0x040fe40003f45270 */
[----:B------:R-:W-:Y:S02]  /*5110*/  ISETP.NE.AND P1, PT, R4, RZ, PT ;  /* 0x000000ff0400720c */ /* 0x000fe40003f25270 */
[----:B------:R-:W-:Y:S01]  /*5120*/  LOP3.LUT R15, R9, 0x7fffff, RZ, 0xc0, !PT ;  /* 0x007fffff090f7812 */ /* 0x000fe200078ec0ff */
[CCC-:B------:R-:W-:Y:S01]  /*5130*/  FFMA.RP R9, R16.reuse, R0.reuse, R21.reuse ;  /* 0x0000000010097223 */ /* 0x1c0fe20000008015 */
[----:B------:R-:W-:Y:S01]  /*5140*/  FFMA.RM R0, R16, R0, R21 ;  /* 0x0000000010007223 */ /* 0x000fe20000004015 */
[C---:B------:R-:W-:Y:S01]  /*5150*/  VIADD R16, R4.reuse, 0x20 ;  /* 0x0000002004107836 */ /* 0x040fe20000000000 */
[----:B------:R-:W-:Y:S02]  /*5160*/  LOP3.LUT R15, R15, 0x800000, RZ, 0xfc, !PT ;  /* 0x008000000f0f7812 */ /* 0x000fe400078efcff */
[----:B------:R-:W-:-:S02]  /*5170*/  IADD3 R4, PT, PT, -R4, RZ, RZ ;  /* 0x000000ff04047210 */ /* 0x000fc40007ffe1ff */
[----:B------:R-:W-:Y:S02]  /*5180*/  SHF.L.U32 R16, R15, R16, RZ ;  /* 0x000000100f107219 */ /* 0x000fe400000006ff */
[----:B------:R-:W-:Y:S02]  /*5190*/  FSETP.NEU.FTZ.AND P0, PT, R9, R0, PT ;  /* 0x000000000900720b */ /* 0x000fe40003f1d000 */
[----:B------:R-:W-:Y:S02]  /*51a0*/  SEL R0, R4, RZ, P2 ;  /* 0x000000ff04007207 */ /* 0x000fe40001000000 */
[----:B------:R-:W-:Y:S02]  /*51b0*/  ISETP.NE.AND P1, PT, R16, RZ, P1 ;  /* 0x000000ff1000720c */ /* 0x000fe40000f25270 */
[----:B------:R-:W-:Y:S02]  /*51c0*/  SHF.R.U32.HI R0, RZ, R0, R15 ;  /* 0x00000000ff007219 */ /* 0x000fe4000001160f */
[----:B------:R-:W-:-:S02]  /*51d0*/  PLOP3.LUT P0, PT, P0, P1, PT, 0xf8, 0x8f ;  /* 0x00000000008f781c */ /* 0x000fc40000703f70 */
[----:B------:R-:W-:Y:S02]  /*51e0*/  SHF.R.U32.HI R9, RZ, 0x1, R0 ;  /* 0x00000001ff097819 */ /* 0x000fe40000011600 */
[----:B------:R-:W-:-:S04]  /*51f0*/  SEL R4, RZ, 0x1, !P0 ;  /* 0x00000001ff047807 */ /* 0x000fc80004000000 */
[----:B------:R-:W-:-:S04]  /*5200*/  LOP3.LUT R15, R4, 0x1, R9, 0xf8, !PT ;  /* 0x00000001040f7812 */ /* 0x000fc800078ef809 */
[----:B------:R-:W-:-:S04]  /*5210*/  LOP3.LUT R0, R15, R0, RZ, 0xc0, !PT ;  /* 0x000000000f007212 */ /* 0x000fc800078ec0ff */
[----:B------:R-:W-:-:S04]  /*5220*/  IADD3 R9, PT, PT, R9, R0, RZ ;  /* 0x0000000009097210 */ /* 0x000fc80007ffe0ff */
[----:B------:R-:W-:Y:S01]  /*5230*/  LOP3.LUT R18, R9, R18, RZ, 0xfc, !PT ;  /* 0x0000001209127212 */ /* 0x000fe200078efcff */
[----:B------:R-:W-:Y:S06]  /*5240*/  BRA `(.L_x_161) ;  /* 0x0000000000107947 */ /* 0x000fec0003800000 */
.L_x_160:
[----:B------:R-:W-:-:S04]  /*5250*/  LOP3.LUT R18, R18, 0x80000000, RZ, 0xc0, !PT ;  /* 0x8000000012127812 */ /* 0x000fc800078ec0ff */
[----:B------:R-:W-:Y:S01]  /*5260*/  LOP3.LUT R18, R18, 0x7f800000, RZ, 0xfc, !PT ;  /* 0x7f80000012127812 */ /* 0x000fe200078efcff */
[----:B------:R-:W-:Y:S06]  /*5270*/  BRA `(.L_x_161) ;  /* 0x0000000000047947 */ /* 0x000fec0003800000 */
.L_x_159:
[----:B------:R-:W-:-:S07]  /*5280*/  IMAD R18, R15, 0x800000, R18 ;  /* 0x008000000f127824 */ /* 0x000fce00078e0212 */
.L_x_161:
[----:B------:R-:W-:Y:S05]  /*5290*/  BSYNC.RECONVERGENT B1 ;  /* 0x0000000000017941 */ /* 0x000fea0003800200 */
.L_x_158:
[----:B------:R-:W-:Y:S05]  /*52a0*/  BRA `(.L_x_162) ;  /* 0x0000000000207947 */ /* 0x000fea0003800000 */
.L_x_157:
[----:B------:R-:W-:-:S04]  /*52b0*/  LOP3.LUT R16, R16, 0x80000000, R21, 0x48, !PT ;  /* 0x8000000010107812 */ /* 0x000fc800078e4815 */
[----:B------:R-:W-:Y:S01]  /*52c0*/  LOP3.LUT R18, R16, 0x7f800000, RZ, 0xfc, !PT ;  /* 0x7f80000010127812 */ /* 0x000fe200078efcff */
[----:B------:R-:W-:Y:S06]  /*52d0*/  BRA `(.L_x_162) ;  /* 0x0000000000147947 */ /* 0x000fec0003800000 */
.L_x_156:
[----:B------:R-:W-:Y:S01]  /*52e0*/  LOP3.LUT R18, R16, 0x80000000, R21, 0x48, !PT ;  /* 0x8000000010127812 */ /* 0x000fe200078e4815 */
[----:B------:R-:W-:Y:S06]  /*52f0*/  BRA `(.L_x_162) ;  /* 0x00000000000c7947 */ /* 0x000fec0003800000 */
.L_x_155:
[----:B------:R-:W0:Y:S01]  /*5300*/  MUFU.RSQ R18, -QNAN ;  /* 0xffc0000000127908 */ /* 0x000e220000001400 */
[----:B------:R-:W-:Y:S05]  /*5310*/  BRA `(.L_x_162) ;  /* 0x0000000000047947 */ /* 0x000fea0003800000 */
.L_x_154:
[----:B------:R-:W-:-:S07]  /*5320*/  FADD.FTZ R18, R4, R24 ;  /* 0x0000001804127221 */ /* 0x000fce0000010000 */
.L_x_162:
[----:B------:R-:W-:Y:S05]  /*5330*/  BSYNC.RECONVERGENT B0 ;  /* 0x0000000000007941 */ /* 0x000fea0003800200 */
.L_x_152:
[----:B------:R-:W-:Y:S01]  /*5340*/  HFMA2 R15, -RZ, RZ, 0, 0 ;  /* 0x00000000ff0f7431 */ /* 0x000fe200000001ff */
[----:B0-----:R-:W-:-:S03]  /*5350*/  MOV R9, R18 ;  /* 0x0000001200097202 */ /* 0x001fc60000000f00 */
[----:B------:R-:W-:Y:S05]  /*5360*/  RET.REL.NODEC R14 `(_Z21flashattn2_fwd_kernelPKfS0_S0_PfS1_iiiib) ;  /* 0xffffffac0e247950 */ /* 0x000fea0003c3ffff */
.L_x_163:
        /* <DEDUP_REMOVED lines=9> */
.L_x_164:


//--------------------- .nv.shared._Z21flashattn2_bwd_kernelPKfS0_S0_S0_S0_S0_PfS1_S1_iiiib --------------------------
	.section	.nv.shared._Z21flashattn2_bwd_kernelPKfS0_S0_S0_S0_S0_PfS1_S1_iiiib,"aw",@nobits
	.sectionflags	@""
	.align	16
	.zero		1024


//--------------------- .nv.shared.reserved.0     --------------------------
	.section	.nv.shared.reserved.0,"aw",@nobits
	.weak		__nv_reservedSMEM_offset_0_alias
	.size		__nv_reservedSMEM_offset_0_alias, 0, 64
	.other		__nv_reservedSMEM_offset_0_alias,@"STO_CUDA_RESERVED_SHARED STV_DEFAULT"
__nv_reservedSMEM_offset_0_alias:
	.zero		0
	.zero		64


//--------------------- .nv.shared._Z21flashattn2_fwd_kernelPKfS0_S0_PfS1_iiiib --------------------------
	.section	.nv.shared._Z21flashattn2_fwd_kernelPKfS0_S0_PfS1_iiiib,"aw",@nobits
	.sectionflags	@""
	.align	16
	.zero		1024


//--------------------- .nv.constant0._Z21flashattn2_bwd_kernelPKfS0_S0_S0_S0_S0_PfS1_S1_iiiib --------------------------
	.section	.nv.constant0._Z21flashattn2_bwd_kernelPKfS0_S0_S0_S0_S0_PfS1_S1_iiiib,"a",@progbits
	.sectionflags	@""
	.align	4
.nv.constant0._Z21flashattn2_bwd_kernelPKfS0_S0_S0_S0_S0_PfS1_S1_iiiib:
	.zero		985


//--------------------- .nv.constant0._Z21flashattn2_fwd_kernelPKfS0_S0_PfS1_iiiib --------------------------
	.section	.nv.constant0._Z21flashattn2_fwd_kernelPKfS0_S0_PfS1_iiiib,"a",@progbits
	.sectionflags	@""
	.align	4
.nv.constant0._Z21flashattn2_fwd_kernelPKfS0_S0_PfS1_iiiib:
	.zero		953


//--------------------- SYMBOLS --------------------------

	.type		.nv.reservedSmem.offset0,@object
	.size		.nv.reservedSmem.offset0,0x4
	.type		.nv.reservedSmem.cap,@object
	.size		.nv.reservedSmem.cap,0x4
